	.target	sm_100a

	.elftype	@"ET_EXEC"


//--------------------- .note.nv.tkinfo           --------------------------
	.section	.note.nv.tkinfo,"",@"SHT_NOTE"
	.sectionflags	@"SHF_NOTE_NV_TKINFO"
	.tkinfo
        /*0018*/ 	.word	0x00000002
        /*0030*/ 	.string	""
        /*0030*/ 	.string	"ptxas"
        /*0030*/ 	.string	"Cuda compilation tools, release 13.0, V13.0.88"
        /*0030*/ 	.string	"Build cuda_13.0.r13.0/compiler.36424714_0"
        /*0030*/ 	.string	"-arch sm_100a -m 64 "



//--------------------- .note.nv.cuinfo           --------------------------
	.section	.note.nv.cuinfo,"",@"SHT_NOTE"
	.sectionflags	@"SHF_NOTE_NV_CUINFO"
        /*0018*/ 	.short	0x0002
        /*001a*/ 	.short	0x0064
        /*001c*/ 	.short	0x0082
	.zero		2


//--------------------- .nv.info                  --------------------------
	.section	.nv.info,"",@"SHT_CUDA_INFO"
	.align	4


	//----- nvinfo : EIATTR_REGCOUNT
	.align		4
        /*0000*/ 	.byte	0x04, 0x2f
        /*0002*/ 	.short	(.L_12 - .L_11)
	.align		4
.L_11:
        /*0004*/ 	.word	index@(_ZN7cutlass13device_kernelIN5flash22FlashAttnBwdPreprocessIN4cute5tupleIJNS3_1CILi64EEENS5_ILi192EEEEEENS_10bfloat16_tEfNS_4arch4Sm90ELb1ELb1EEEEEvNT_6ParamsE)
        /*0008*/ 	.word	0x0000005a


	//----- nvinfo : EIATTR_FRAME_SIZE
	.align		4
.L_12:
        /*000c*/ 	.byte	0x04, 0x11
        /*000e*/ 	.short	(.L_14 - .L_13)
	.align		4
.L_13:
        /*0010*/ 	.word	index@(_ZN7cutlass13device_kernelIN5flash22FlashAttnBwdPreprocessIN4cute5tupleIJNS3_1CILi64EEENS5_ILi192EEEEEENS_10bfloat16_tEfNS_4arch4Sm90ELb1ELb1EEEEEvNT_6ParamsE)
        /*0014*/ 	.word	0x00000000


	//----- nvinfo : EIATTR_REGCOUNT
	.align		4
.L_14:
        /*0018*/ 	.byte	0x04, 0x2f
        /*001a*/ 	.short	(.L_16 - .L_15)
	.align		4
.L_15:
        /*001c*/ 	.word	index@(_ZN7cutlass13device_kernelIN5flash11enable_sm90INS1_16FlashAttnBwdSm90INS1_25CollectiveMainloopBwdSm90ILi2ELi1ELi1EN4cute5tupleIJNS5_1CILi1EEES8_S8_EEENS6_IJNS7_ILi64EEENS7_ILi96EEENS7_ILi192EEEEEENS_10bfloat16_tEfNS_4arch4Sm90ELb1ELb0ELb0ELb1ELb1ELb0ELb1ELb0ELi3ELi1ELi1ELi1ELb0EEENS1_24CollectiveEpilogueBwdGQAISD_fSG_Li384ELb1ELb1EEENS1_25SingleTileBwdLPTSchedulerILb1ELi96ELb1EEEEEEEEEvNT_6ParamsE)
        /*0020*/ 	.word	0x00000004


	//----- nvinfo : EIATTR_FRAME_SIZE
	.align		4
.L_16:
        /*0024*/ 	.byte	0x04, 0x11
        /*0026*/ 	.short	(.L_18 - .L_17)
	.align		4
.L_17:
        /*0028*/ 	.word	index@(_ZN7cutlass13device_kernelIN5flash11enable_sm90INS1_16FlashAttnBwdSm90INS1_25CollectiveMainloopBwdSm90ILi2ELi1ELi1EN4cute5tupleIJNS5_1CILi1EEES8_S8_EEENS6_IJNS7_ILi64EEENS7_ILi96EEENS7_ILi192EEEEEENS_10bfloat16_tEfNS_4arch4Sm90ELb1ELb0ELb0ELb1ELb1ELb0ELb1ELb0ELi3ELi1ELi1ELi1ELb0EEENS1_24CollectiveEpilogueBwdGQAISD_fSG_Li384ELb1ELb1EEENS1_25SingleTileBwdLPTSchedulerILb1ELi96ELb1EEEEEEEEEvNT_6ParamsE)
        /*002c*/ 	.word	0x00000000


	//----- nvinfo : EIATTR_REGCOUNT
	.align		4
.L_18:
        /*0030*/ 	.byte	0x04, 0x2f
        /*0032*/ 	.short	(.L_20 - .L_19)
	.align		4
.L_19:
        /*0034*/ 	.word	index@(_ZN7cutlass13device_kernelIN5flash32FlashAttnBwdPostprocessConvertdQIN4cute5tupleIJNS3_1CILi64EEENS5_ILi192EEEEEENS_10bfloat16_tEfNS_4arch4Sm90ELi384ENS3_8TiledMMAINS3_8MMA_AtomIJNS3_4SM904GMMA27MMA_64x64x16_F32BF16BF16_SSILNSF_5MajorE0ELSH_1ELNSF_7ScaleInE1ELSI_1EEEEEENS3_6LayoutINS4_IJNS5_ILi1EEENS5_ILi3EEESM_EEENS4_IJNS5_ILi0EEESM_SP_EEEEENS4_IJNS3_10UnderscoreESS_SS_EEEEELb0EEEEEvNT_6ParamsE)
        /*0038*/ 	.word	0x00000035


	//----- nvinfo : EIATTR_FRAME_SIZE
	.align		4
.L_20:
        /*003c*/ 	.byte	0x04, 0x11
        /*003e*/ 	.short	(.L_22 - .L_21)
	.align		4
.L_21:
        /*0040*/ 	.word	index@(_ZN7cutlass13device_kernelIN5flash32FlashAttnBwdPostprocessConvertdQIN4cute5tupleIJNS3_1CILi64EEENS5_ILi192EEEEEENS_10bfloat16_tEfNS_4arch4Sm90ELi384ENS3_8TiledMMAINS3_8MMA_AtomIJNS3_4SM904GMMA27MMA_64x64x16_F32BF16BF16_SSILNSF_5MajorE0ELSH_1ELNSF_7ScaleInE1ELSI_1EEEEEENS3_6LayoutINS4_IJNS5_ILi1EEENS5_ILi3EEESM_EEENS4_IJNS5_ILi0EEESM_SP_EEEEENS4_IJNS3_10UnderscoreESS_SS_EEEEELb0EEEEEvNT_6ParamsE)
        /*0044*/ 	.word	0x00000000


	//----- nvinfo : EIATTR_REGCOUNT
	.align		4
.L_22:
        /*0048*/ 	.byte	0x04, 0x2f
        /*004a*/ 	.short	(.L_24 - .L_23)
	.align		4
.L_23:
        /*004c*/ 	.word	index@(_ZN7cutlass13device_kernelIN5flash32FlashAttnBwdPostprocessConvertdQIN4cute5tupleIJNS3_1CILi96EEENS5_ILi192EEEEEENS_10bfloat16_tEfNS_4arch4Sm90ELi384ENS3_8TiledMMAINS3_8MMA_AtomIJNS3_4SM904GMMA27MMA_64x96x16_F32BF16BF16_SSILNSF_5MajorE1ELSH_1ELNSF_7ScaleInE1ELSI_1EEEEEENS3_6LayoutINS4_IJNS5_ILi3EEENS5_ILi1EEESN_EEENS4_IJSN_NS5_ILi0EEESP_EEEEENS4_IJNS3_10UnderscoreESS_SS_EEEEELb1EEEEEvNT_6ParamsE)
        /*0050*/ 	.word	0x00000044


	//----- nvinfo : EIATTR_FRAME_SIZE
	.align		4
.L_24:
        /*0054*/ 	.byte	0x04, 0x11
        /*0056*/ 	.short	(.L_26 - .L_25)
	.align		4
.L_25:
        /*0058*/ 	.word	index@(_ZN7cutlass13device_kernelIN5flash32FlashAttnBwdPostprocessConvertdQIN4cute5tupleIJNS3_1CILi96EEENS5_ILi192EEEEEENS_10bfloat16_tEfNS_4arch4Sm90ELi384ENS3_8TiledMMAINS3_8MMA_AtomIJNS3_4SM904GMMA27MMA_64x96x16_F32BF16BF16_SSILNSF_5MajorE1ELSH_1ELNSF_7ScaleInE1ELSI_1EEEEEENS3_6LayoutINS4_IJNS5_ILi3EEENS5_ILi1EEESN_EEENS4_IJSN_NS5_ILi0EEESP_EEEEENS4_IJNS3_10UnderscoreESS_SS_EEEEELb1EEEEEvNT_6ParamsE)
        /*005c*/ 	.word	0x00000000


	//----- nvinfo : EIATTR_REGCOUNT
	.align		4
.L_26:
        /*0060*/ 	.byte	0x04, 0x2f
        /*0062*/ 	.short	(.L_28 - .L_27)
	.align		4
.L_27:
        /*0064*/ 	.word	index@(_ZN7cutlass13device_kernelIN5flash11enable_sm90INS1_16FlashAttnBwdSm90INS1_25CollectiveMainloopBwdSm90ILi2ELi1ELi1EN4cute5tupleIJNS5_1CILi1EEES8_S8_EEENS6_IJNS7_ILi64EEENS7_ILi96EEENS7_ILi192EEEEEENS_10bfloat16_tEfNS_4arch4Sm90ELb1ELb0ELb0ELb1ELb0ELb0ELb1ELb0ELi3ELi1ELi1ELi1ELb0EEENS1_24CollectiveEpilogueBwdGQAISD_fSG_Li384ELb1ELb0EEENS1_25SingleTileBwdLPTSchedulerILb1ELi96ELb0EEEEEEEEEvNT_6ParamsE)
        /*0068*/ 	.word	0x00000004


	//----- nvinfo : EIATTR_FRAME_SIZE
	.align		4
.L_28:
        /*006c*/ 	.byte	0x04, 0x11
        /*006e*/ 	.short	(.L_30 - .L_29)
	.align		4
.L_29:
        /*0070*/ 	.word	index@(_ZN7cutlass13device_kernelIN5flash11enable_sm90INS1_16FlashAttnBwdSm90INS1_25CollectiveMainloopBwdSm90ILi2ELi1ELi1EN4cute5tupleIJNS5_1CILi1EEES8_S8_EEENS6_IJNS7_ILi64EEENS7_ILi96EEENS7_ILi192EEEEEENS_10bfloat16_tEfNS_4arch4Sm90ELb1ELb0ELb0ELb1ELb0ELb0ELb1ELb0ELi3ELi1ELi1ELi1ELb0EEENS1_24CollectiveEpilogueBwdGQAISD_fSG_Li384ELb1ELb0EEENS1_25SingleTileBwdLPTSchedulerILb1ELi96ELb0EEEEEEEEEvNT_6ParamsE)
        /*0074*/ 	.word	0x00000000


	//----- nvinfo : EIATTR_REGCOUNT
	.align		4
.L_30:
        /*0078*/ 	.byte	0x04, 0x2f
        /*007a*/ 	.short	(.L_32 - .L_31)
	.align		4
.L_31:
        /*007c*/ 	.word	index@(_ZN7cutlass13device_kernelIN5flash11enable_sm90INS1_16FlashAttnBwdSm90INS1_25CollectiveMainloopBwdSm90ILi2ELi1ELi1EN4cute5tupleIJNS5_1CILi1EEES8_S8_EEENS6_IJNS7_ILi64EEENS7_ILi96EEENS7_ILi192EEEEEENS_10bfloat16_tEfNS_4arch4Sm90ELb1ELb0ELb0ELb1ELb1ELb0ELb1ELb0ELi3ELi1ELi1ELi1ELb0EEENS1_21CollectiveEpilogueBwdISD_SE_SG_Li384ELb1ELb1ELi3EEENS1_25SingleTileBwdLPTSchedulerILb1ELi96ELb1EEEEEEEEEvNT_6ParamsE)
        /*0080*/ 	.word	0x00000004


	//----- nvinfo : EIATTR_FRAME_SIZE
	.align		4
.L_32:
        /*0084*/ 	.byte	0x04, 0x11
        /*0086*/ 	.short	(.L_34 - .L_33)
	.align		4
.L_33:
        /*0088*/ 	.word	index@(_ZN7cutlass13device_kernelIN5flash11enable_sm90INS1_16FlashAttnBwdSm90INS1_25CollectiveMainloopBwdSm90ILi2ELi1ELi1EN4cute5tupleIJNS5_1CILi1EEES8_S8_EEENS6_IJNS7_ILi64EEENS7_ILi96EEENS7_ILi192EEEEEENS_10bfloat16_tEfNS_4arch4Sm90ELb1ELb0ELb0ELb1ELb1ELb0ELb1ELb0ELi3ELi1ELi1ELi1ELb0EEENS1_21CollectiveEpilogueBwdISD_SE_SG_Li384ELb1ELb1ELi3EEENS1_25SingleTileBwdLPTSchedulerILb1ELi96ELb1EEEEEEEEEvNT_6ParamsE)
        /*008c*/ 	.word	0x00000000


	//----- nvinfo : EIATTR_REGCOUNT
	.align		4
.L_34:
        /*0090*/ 	.byte	0x04, 0x2f
        /*0092*/ 	.short	(.L_36 - .L_35)
	.align		4
.L_35:
        /*0094*/ 	.word	index@(_ZN7cutlass13device_kernelIN5flash11enable_sm90INS1_16FlashAttnBwdSm90INS1_25CollectiveMainloopBwdSm90ILi2ELi1ELi1EN4cute5tupleIJNS5_1CILi1EEES8_S8_EEENS6_IJNS7_ILi64EEENS7_ILi96EEENS7_ILi192EEEEEENS_10bfloat16_tEfNS_4arch4Sm90ELb1ELb0ELb0ELb1ELb0ELb0ELb1ELb0ELi3ELi1ELi1ELi1ELb0EEENS1_21CollectiveEpilogueBwdISD_SE_SG_Li384ELb1ELb1ELi3EEENS1_25SingleTileBwdLPTSchedulerILb1ELi96ELb0EEEEEEEEEvNT_6ParamsE)
        /*0098*/ 	.word	0x00000004


	//----- nvinfo : EIATTR_FRAME_SIZE
	.align		4
.L_36:
        /*009c*/ 	.byte	0x04, 0x11
        /*009e*/ 	.short	(.L_38 - .L_37)
	.align		4
.L_37:
        /*00a0*/ 	.word	index@(_ZN7cutlass13device_kernelIN5flash11enable_sm90INS1_16FlashAttnBwdSm90INS1_25CollectiveMainloopBwdSm90ILi2ELi1ELi1EN4cute5tupleIJNS5_1CILi1EEES8_S8_EEENS6_IJNS7_ILi64EEENS7_ILi96EEENS7_ILi192EEEEEENS_10bfloat16_tEfNS_4arch4Sm90ELb1ELb0ELb0ELb1ELb0ELb0ELb1ELb0ELi3ELi1ELi1ELi1ELb0EEENS1_21CollectiveEpilogueBwdISD_SE_SG_Li384ELb1ELb1ELi3EEENS1_25SingleTileBwdLPTSchedulerILb1ELi96ELb0EEEEEEEEEvNT_6ParamsE)
        /*00a4*/ 	.word	0x00000000


	//----- nvinfo : EIATTR_REGCOUNT
	.align		4
.L_38:
        /*00a8*/ 	.byte	0x04, 0x2f
        /*00aa*/ 	.short	(.L_40 - .L_39)
	.align		4
.L_39:
        /*00ac*/ 	.word	index@(_ZN7cutlass13device_kernelIN5flash22FlashAttnBwdPreprocessIN4cute5tupleIJNS3_1CILi64EEENS5_ILi192EEEEEENS_10bfloat16_tEfNS_4arch4Sm90ELb1ELb0EEEEEvNT_6ParamsE)
        /*00b0*/ 	.word	0x0000005a


	//----- nvinfo : EIATTR_FRAME_SIZE
	.align		4
.L_40:
        /*00b4*/ 	.byte	0x04, 0x11
        /*00b6*/ 	.short	(.L_42 - .L_41)
	.align		4
.L_41:
        /*00b8*/ 	.word	index@(_ZN7cutlass13device_kernelIN5flash22FlashAttnBwdPreprocessIN4cute5tupleIJNS3_1CILi64EEENS5_ILi192EEEEEENS_10bfloat16_tEfNS_4arch4Sm90ELb1ELb0EEEEEvNT_6ParamsE)
        /*00bc*/ 	.word	0x00000000


	//----- nvinfo : EIATTR_REGCOUNT
	.align		4
.L_42:
        /*00c0*/ 	.byte	0x04, 0x2f
        /*00c2*/ 	.short	(.L_44 - .L_43)
	.align		4
.L_43:
        /*00c4*/ 	.word	index@(_ZN7cutlass13device_kernelIN5flash11enable_sm90INS1_16FlashAttnBwdSm90INS1_25CollectiveMainloopBwdSm90ILi2ELi1ELi1EN4cute5tupleIJNS5_1CILi1EEES8_S8_EEENS6_IJNS7_ILi64EEENS7_ILi96EEENS7_ILi192EEEEEENS_10bfloat16_tEfNS_4arch4Sm90ELb1ELb0ELb0ELb0ELb1ELb0ELb1ELb0ELi3ELi1ELi1ELi1ELb0EEENS1_24CollectiveEpilogueBwdGQAISD_fSG_Li384ELb0ELb1EEENS1_25SingleTileBwdLPTSchedulerILb0ELi96ELb1EEEEEEEEEvNT_6ParamsE)
        /*00c8*/ 	.word	0x00000004


	//----- nvinfo : EIATTR_FRAME_SIZE
	.align		4
.L_44:
        /*00cc*/ 	.byte	0x04, 0x11
        /*00ce*/ 	.short	(.L_46 - .L_45)
	.align		4
.L_45:
        /*00d0*/ 	.word	index@(_ZN7cutlass13device_kernelIN5flash11enable_sm90INS1_16FlashAttnBwdSm90INS1_25CollectiveMainloopBwdSm90ILi2ELi1ELi1EN4cute5tupleIJNS5_1CILi1EEES8_S8_EEENS6_IJNS7_ILi64EEENS7_ILi96EEENS7_ILi192EEEEEENS_10bfloat16_tEfNS_4arch4Sm90ELb1ELb0ELb0ELb0ELb1ELb0ELb1ELb0ELi3ELi1ELi1ELi1ELb0EEENS1_24CollectiveEpilogueBwdGQAISD_fSG_Li384ELb0ELb1EEENS1_25SingleTileBwdLPTSchedulerILb0ELi96ELb1EEEEEEEEEvNT_6ParamsE)
        /*00d4*/ 	.word	0x00000000


	//----- nvinfo : EIATTR_REGCOUNT
	.align		4
.L_46:
        /*00d8*/ 	.byte	0x04, 0x2f
        /*00da*/ 	.short	(.L_48 - .L_47)
	.align		4
.L_47:
        /*00dc*/ 	.word	index@(_ZN7cutlass13device_kernelIN5flash11enable_sm90INS1_16FlashAttnBwdSm90INS1_25CollectiveMainloopBwdSm90ILi2ELi1ELi1EN4cute5tupleIJNS5_1CILi1EEES8_S8_EEENS6_IJNS7_ILi64EEENS7_ILi96EEENS7_ILi192EEEEEENS_10bfloat16_tEfNS_4arch4Sm90ELb1ELb0ELb0ELb0ELb0ELb0ELb1ELb0ELi3ELi1ELi1ELi1ELb0EEENS1_24CollectiveEpilogueBwdGQAISD_fSG_Li384ELb0ELb0EEENS1_25SingleTileBwdLPTSchedulerILb0ELi96ELb0EEEEEEEEEvNT_6ParamsE)
        /*00e0*/ 	.word	0x00000004


	//----- nvinfo : EIATTR_FRAME_SIZE
	.align		4
.L_48:
        /*00e4*/ 	.byte	0x04, 0x11
        /*00e6*/ 	.short	(.L_50 - .L_49)
	.align		4
.L_49:
        /*00e8*/ 	.word	index@(_ZN7cutlass13device_kernelIN5flash11enable_sm90INS1_16FlashAttnBwdSm90INS1_25CollectiveMainloopBwdSm90ILi2ELi1ELi1EN4cute5tupleIJNS5_1CILi1EEES8_S8_EEENS6_IJNS7_ILi64EEENS7_ILi96EEENS7_ILi192EEEEEENS_10bfloat16_tEfNS_4arch4Sm90ELb1ELb0ELb0ELb0ELb0ELb0ELb1ELb0ELi3ELi1ELi1ELi1ELb0EEENS1_24CollectiveEpilogueBwdGQAISD_fSG_Li384ELb0ELb0EEENS1_25SingleTileBwdLPTSchedulerILb0ELi96ELb0EEEEEEEEEvNT_6ParamsE)
        /*00ec*/ 	.word	0x00000000


	//----- nvinfo : EIATTR_REGCOUNT
	.align		4
.L_50:
        /*00f0*/ 	.byte	0x04, 0x2f
        /*00f2*/ 	.short	(.L_52 - .L_51)
	.align		4
.L_51:
        /*00f4*/ 	.word	index@(_ZN7cutlass13device_kernelIN5flash11enable_sm90INS1_16FlashAttnBwdSm90INS1_25CollectiveMainloopBwdSm90ILi2ELi1ELi1EN4cute5tupleIJNS5_1CILi1EEES8_S8_EEENS6_IJNS7_ILi64EEENS7_ILi96EEENS7_ILi192EEEEEENS_10bfloat16_tEfNS_4arch4Sm90ELb1ELb0ELb0ELb0ELb1ELb0ELb1ELb0ELi3ELi1ELi1ELi1ELb0EEENS1_21CollectiveEpilogueBwdISD_SE_SG_Li384ELb0ELb1ELi3EEENS1_25SingleTileBwdLPTSchedulerILb0ELi96ELb1EEEEEEEEEvNT_6ParamsE)
        /*00f8*/ 	.word	0x00000004


	//----- nvinfo : EIATTR_FRAME_SIZE
	.align		4
.L_52:
        /*00fc*/ 	.byte	0x04, 0x11
        /*00fe*/ 	.short	(.L_54 - .L_53)
	.align		4
.L_53:
        /*0100*/ 	.word	index@(_ZN7cutlass13device_kernelIN5flash11enable_sm90INS1_16FlashAttnBwdSm90INS1_25CollectiveMainloopBwdSm90ILi2ELi1ELi1EN4cute5tupleIJNS5_1CILi1EEES8_S8_EEENS6_IJNS7_ILi64EEENS7_ILi96EEENS7_ILi192EEEEEENS_10bfloat16_tEfNS_4arch4Sm90ELb1ELb0ELb0ELb0ELb1ELb0ELb1ELb0ELi3ELi1ELi1ELi1ELb0EEENS1_21CollectiveEpilogueBwdISD_SE_SG_Li384ELb0ELb1ELi3EEENS1_25SingleTileBwdLPTSchedulerILb0ELi96ELb1EEEEEEEEEvNT_6ParamsE)
        /*0104*/ 	.word	0x00000000


	//----- nvinfo : EIATTR_REGCOUNT
	.align		4
.L_54:
        /*0108*/ 	.byte	0x04, 0x2f
        /*010a*/ 	.short	(.L_56 - .L_55)
	.align		4
.L_55:
        /*010c*/ 	.word	index@(_ZN7cutlass13device_kernelIN5flash11enable_sm90INS1_16FlashAttnBwdSm90INS1_25CollectiveMainloopBwdSm90ILi2ELi1ELi1EN4cute5tupleIJNS5_1CILi1EEES8_S8_EEENS6_IJNS7_ILi64EEENS7_ILi96EEENS7_ILi192EEEEEENS_10bfloat16_tEfNS_4arch4Sm90ELb1ELb0ELb0ELb0ELb0ELb0ELb1ELb0ELi3ELi1ELi1ELi1ELb0EEENS1_21CollectiveEpilogueBwdISD_SE_SG_Li384ELb0ELb1ELi3EEENS1_25SingleTileBwdLPTSchedulerILb0ELi96ELb0EEEEEEEEEvNT_6ParamsE)
        /*0110*/ 	.word	0x00000004


	//----- nvinfo : EIATTR_FRAME_SIZE
	.align		4
.L_56:
        /*0114*/ 	.byte	0x04, 0x11
        /*0116*/ 	.short	(.L_58 - .L_57)
	.align		4
.L_57:
        /*0118*/ 	.word	index@(_ZN7cutlass13device_kernelIN5flash11enable_sm90INS1_16FlashAttnBwdSm90INS1_25CollectiveMainloopBwdSm90ILi2ELi1ELi1EN4cute5tupleIJNS5_1CILi1EEES8_S8_EEENS6_IJNS7_ILi64EEENS7_ILi96EEENS7_ILi192EEEEEENS_10bfloat16_tEfNS_4arch4Sm90ELb1ELb0ELb0ELb0ELb0ELb0ELb1ELb0ELi3ELi1ELi1ELi1ELb0EEENS1_21CollectiveEpilogueBwdISD_SE_SG_Li384ELb0ELb1ELi3EEENS1_25SingleTileBwdLPTSchedulerILb0ELi96ELb0EEEEEEEEEvNT_6ParamsE)
        /*011c*/ 	.word	0x00000000


	//----- nvinfo : EIATTR_REGCOUNT
	.align		4
.L_58:
        /*0120*/ 	.byte	0x04, 0x2f
        /*0122*/ 	.short	(.L_60 - .L_59)
	.align		4
.L_59:
        /*0124*/ 	.word	index@(_ZN7cutlass13device_kernelIN5flash11enable_sm90INS1_16FlashAttnBwdSm90INS1_25CollectiveMainloopBwdSm90ILi2ELi1ELi1EN4cute5tupleIJNS5_1CILi1EEES8_S8_EEENS6_IJNS7_ILi64EEENS7_ILi96EEENS7_ILi192EEEEEENS_10bfloat16_tEfNS_4arch4Sm90ELb0ELb1ELb0ELb1ELb1ELb0ELb1ELb0ELi3ELi1ELi1ELi1ELb0EEENS1_24CollectiveEpilogueBwdGQAISD_fSG_Li384ELb1ELb1EEENS1_19SingleTileSchedulerILb1ELb0ELb0ELi96EEEEEEEEEvNT_6ParamsE)
        /*0128*/ 	.word	0x00000004


	//----- nvinfo : EIATTR_FRAME_SIZE
	.align		4
.L_60:
        /*012c*/ 	.byte	0x04, 0x11
        /*012e*/ 	.short	(.L_62 - .L_61)
	.align		4
.L_61:
        /*0130*/ 	.word	index@(_ZN7cutlass13device_kernelIN5flash11enable_sm90INS1_16FlashAttnBwdSm90INS1_25CollectiveMainloopBwdSm90ILi2ELi1ELi1EN4cute5tupleIJNS5_1CILi1EEES8_S8_EEENS6_IJNS7_ILi64EEENS7_ILi96EEENS7_ILi192EEEEEENS_10bfloat16_tEfNS_4arch4Sm90ELb0ELb1ELb0ELb1ELb1ELb0ELb1ELb0ELi3ELi1ELi1ELi1ELb0EEENS1_24CollectiveEpilogueBwdGQAISD_fSG_Li384ELb1ELb1EEENS1_19SingleTileSchedulerILb1ELb0ELb0ELi96EEEEEEEEEvNT_6ParamsE)
        /*0134*/ 	.word	0x00000000


	//----- nvinfo : EIATTR_REGCOUNT
	.align		4
.L_62:
        /*0138*/ 	.byte	0x04, 0x2f
        /*013a*/ 	.short	(.L_64 - .L_63)
	.align		4
.L_63:
        /*013c*/ 	.word	index@(_ZN7cutlass13device_kernelIN5flash11enable_sm90INS1_16FlashAttnBwdSm90INS1_25CollectiveMainloopBwdSm90ILi2ELi1ELi1EN4cute5tupleIJNS5_1CILi1EEES8_S8_EEENS6_IJNS7_ILi64EEENS7_ILi96EEENS7_ILi192EEEEEENS_10bfloat16_tEfNS_4arch4Sm90ELb0ELb1ELb0ELb1ELb0ELb0ELb1ELb0ELi3ELi1ELi1ELi1ELb0EEENS1_24CollectiveEpilogueBwdGQAISD_fSG_Li384ELb1ELb0EEENS1_19SingleTileSchedulerILb1ELb0ELb0ELi96EEEEEEEEEvNT_6ParamsE)
        /*0140*/ 	.word	0x00000004


	//----- nvinfo : EIATTR_FRAME_SIZE
	.align		4
.L_64:
        /*0144*/ 	.byte	0x04, 0x11
        /*0146*/ 	.short	(.L_66 - .L_65)
	.align		4
.L_65:
        /*0148*/ 	.word	index@(_ZN7cutlass13device_kernelIN5flash11enable_sm90INS1_16FlashAttnBwdSm90INS1_25CollectiveMainloopBwdSm90ILi2ELi1ELi1EN4cute5tupleIJNS5_1CILi1EEES8_S8_EEENS6_IJNS7_ILi64EEENS7_ILi96EEENS7_ILi192EEEEEENS_10bfloat16_tEfNS_4arch4Sm90ELb0ELb1ELb0ELb1ELb0ELb0ELb1ELb0ELi3ELi1ELi1ELi1ELb0EEENS1_24CollectiveEpilogueBwdGQAISD_fSG_Li384ELb1ELb0EEENS1_19SingleTileSchedulerILb1ELb0ELb0ELi96EEEEEEEEEvNT_6ParamsE)
        /*014c*/ 	.word	0x00000000


	//----- nvinfo : EIATTR_REGCOUNT
	.align		4
.L_66:
        /*0150*/ 	.byte	0x04, 0x2f
        /*0152*/ 	.short	(.L_68 - .L_67)
	.align		4
.L_67:
        /*0154*/ 	.word	index@(_ZN7cutlass13device_kernelIN5flash11enable_sm90INS1_16FlashAttnBwdSm90INS1_25CollectiveMainloopBwdSm90ILi2ELi1ELi1EN4cute5tupleIJNS5_1CILi1EEES8_S8_EEENS6_IJNS7_ILi64EEENS7_ILi96EEENS7_ILi192EEEEEENS_10bfloat16_tEfNS_4arch4Sm90ELb0ELb1ELb0ELb1ELb1ELb0ELb1ELb0ELi3ELi1ELi1ELi1ELb0EEENS1_21CollectiveEpilogueBwdISD_SE_SG_Li384ELb1ELb1ELi3EEENS1_19SingleTileSchedulerILb1ELb0ELb0ELi96EEEEEEEEEvNT_6ParamsE)
        /*0158*/ 	.word	0x00000004


	//----- nvinfo : EIATTR_FRAME_SIZE
	.align		4
.L_68:
        /*015c*/ 	.byte	0x04, 0x11
        /*015e*/ 	.short	(.L_70 - .L_69)
	.align		4
.L_69:
        /*0160*/ 	.word	index@(_ZN7cutlass13device_kernelIN5flash11enable_sm90INS1_16FlashAttnBwdSm90INS1_25CollectiveMainloopBwdSm90ILi2ELi1ELi1EN4cute5tupleIJNS5_1CILi1EEES8_S8_EEENS6_IJNS7_ILi64EEENS7_ILi96EEENS7_ILi192EEEEEENS_10bfloat16_tEfNS_4arch4Sm90ELb0ELb1ELb0ELb1ELb1ELb0ELb1ELb0ELi3ELi1ELi1ELi1ELb0EEENS1_21CollectiveEpilogueBwdISD_SE_SG_Li384ELb1ELb1ELi3EEENS1_19SingleTileSchedulerILb1ELb0ELb0ELi96EEEEEEEEEvNT_6ParamsE)
        /*0164*/ 	.word	0x00000000


	//----- nvinfo : EIATTR_REGCOUNT
	.align		4
.L_70:
        /*0168*/ 	.byte	0x04, 0x2f
        /*016a*/ 	.short	(.L_72 - .L_71)
	.align		4
.L_71:
        /*016c*/ 	.word	index@(_ZN7cutlass13device_kernelIN5flash11enable_sm90INS1_16FlashAttnBwdSm90INS1_25CollectiveMainloopBwdSm90ILi2ELi1ELi1EN4cute5tupleIJNS5_1CILi1EEES8_S8_EEENS6_IJNS7_ILi64EEENS7_ILi96EEENS7_ILi192EEEEEENS_10bfloat16_tEfNS_4arch4Sm90ELb0ELb1ELb0ELb1ELb0ELb0ELb1ELb0ELi3ELi1ELi1ELi1ELb0EEENS1_21CollectiveEpilogueBwdISD_SE_SG_Li384ELb1ELb1ELi3EEENS1_19SingleTileSchedulerILb1ELb0ELb0ELi96EEEEEEEEEvNT_6ParamsE)
        /*0170*/ 	.word	0x00000004


	//----- nvinfo : EIATTR_FRAME_SIZE
	.align		4
.L_72:
        /*0174*/ 	.byte	0x04, 0x11
        /*0176*/ 	.short	(.L_74 - .L_73)
	.align		4
.L_73:
        /*0178*/ 	.word	index@(_ZN7cutlass13device_kernelIN5flash11enable_sm90INS1_16FlashAttnBwdSm90INS1_25CollectiveMainloopBwdSm90ILi2ELi1ELi1EN4cute5tupleIJNS5_1CILi1EEES8_S8_EEENS6_IJNS7_ILi64EEENS7_ILi96EEENS7_ILi192EEEEEENS_10bfloat16_tEfNS_4arch4Sm90ELb0ELb1ELb0ELb1ELb0ELb0ELb1ELb0ELi3ELi1ELi1ELi1ELb0EEENS1_21CollectiveEpilogueBwdISD_SE_SG_Li384ELb1ELb1ELi3EEENS1_19SingleTileSchedulerILb1ELb0ELb0ELi96EEEEEEEEEvNT_6ParamsE)
        /*017c*/ 	.word	0x00000000


	//----- nvinfo : EIATTR_REGCOUNT
	.align		4
.L_74:
        /*0180*/ 	.byte	0x04, 0x2f
        /*0182*/ 	.short	(.L_76 - .L_75)
	.align		4
.L_75:
        /*0184*/ 	.word	index@(_ZN7cutlass13device_kernelIN5flash11enable_sm90INS1_16FlashAttnBwdSm90INS1_25CollectiveMainloopBwdSm90ILi2ELi1ELi1EN4cute5tupleIJNS5_1CILi1EEES8_S8_EEENS6_IJNS7_ILi64EEENS7_ILi96EEENS7_ILi192EEEEEENS_10bfloat16_tEfNS_4arch4Sm90ELb0ELb1ELb0ELb0ELb1ELb0ELb1ELb0ELi3ELi1ELi1ELi1ELb0EEENS1_24CollectiveEpilogueBwdGQAISD_fSG_Li384ELb0ELb1EEENS1_19SingleTileSchedulerILb0ELb0ELb0ELi96EEEEEEEEEvNT_6ParamsE)
        /*0188*/ 	.word	0x00000004


	//----- nvinfo : EIATTR_FRAME_SIZE
	.align		4
.L_76:
        /*018c*/ 	.byte	0x04, 0x11
        /*018e*/ 	.short	(.L_78 - .L_77)
	.align		4
.L_77:
        /*0190*/ 	.word	index@(_ZN7cutlass13device_kernelIN5flash11enable_sm90INS1_16FlashAttnBwdSm90INS1_25CollectiveMainloopBwdSm90ILi2ELi1ELi1EN4cute5tupleIJNS5_1CILi1EEES8_S8_EEENS6_IJNS7_ILi64EEENS7_ILi96EEENS7_ILi192EEEEEENS_10bfloat16_tEfNS_4arch4Sm90ELb0ELb1ELb0ELb0ELb1ELb0ELb1ELb0ELi3ELi1ELi1ELi1ELb0EEENS1_24CollectiveEpilogueBwdGQAISD_fSG_Li384ELb0ELb1EEENS1_19SingleTileSchedulerILb0ELb0ELb0ELi96EEEEEEEEEvNT_6ParamsE)
        /*0194*/ 	.word	0x00000000


	//----- nvinfo : EIATTR_REGCOUNT
	.align		4
.L_78:
        /*0198*/ 	.byte	0x04, 0x2f
        /*019a*/ 	.short	(.L_80 - .L_79)
	.align		4
.L_79:
        /*019c*/ 	.word	index@(_ZN7cutlass13device_kernelIN5flash11enable_sm90INS1_16FlashAttnBwdSm90INS1_25CollectiveMainloopBwdSm90ILi2ELi1ELi1EN4cute5tupleIJNS5_1CILi1EEES8_S8_EEENS6_IJNS7_ILi64EEENS7_ILi96EEENS7_ILi192EEEEEENS_10bfloat16_tEfNS_4arch4Sm90ELb0ELb1ELb0ELb0ELb0ELb0ELb1ELb0ELi3ELi1ELi1ELi1ELb0EEENS1_24CollectiveEpilogueBwdGQAISD_fSG_Li384ELb0ELb0EEENS1_19SingleTileSchedulerILb0ELb0ELb0ELi96EEEEEEEEEvNT_6ParamsE)
        /*01a0*/ 	.word	0x00000004


	//----- nvinfo : EIATTR_FRAME_SIZE
	.align		4
.L_80:
        /*01a4*/ 	.byte	0x04, 0x11
        /*01a6*/ 	.short	(.L_82 - .L_81)
	.align		4
.L_81:
        /*01a8*/ 	.word	index@(_ZN7cutlass13device_kernelIN5flash11enable_sm90INS1_16FlashAttnBwdSm90INS1_25CollectiveMainloopBwdSm90ILi2ELi1ELi1EN4cute5tupleIJNS5_1CILi1EEES8_S8_EEENS6_IJNS7_ILi64EEENS7_ILi96EEENS7_ILi192EEEEEENS_10bfloat16_tEfNS_4arch4Sm90ELb0ELb1ELb0ELb0ELb0ELb0ELb1ELb0ELi3ELi1ELi1ELi1ELb0EEENS1_24CollectiveEpilogueBwdGQAISD_fSG_Li384ELb0ELb0EEENS1_19SingleTileSchedulerILb0ELb0ELb0ELi96EEEEEEEEEvNT_6ParamsE)
        /*01ac*/ 	.word	0x00000000


	//----- nvinfo : EIATTR_REGCOUNT
	.align		4
.L_82:
        /*01b0*/ 	.byte	0x04, 0x2f
        /*01b2*/ 	.short	(.L_84 - .L_83)
	.align		4
.L_83:
        /*01b4*/ 	.word	index@(_ZN7cutlass13device_kernelIN5flash11enable_sm90INS1_16FlashAttnBwdSm90INS1_25CollectiveMainloopBwdSm90ILi2ELi1ELi1EN4cute5tupleIJNS5_1CILi1EEES8_S8_EEENS6_IJNS7_ILi64EEENS7_ILi96EEENS7_ILi192EEEEEENS_10bfloat16_tEfNS_4arch4Sm90ELb0ELb1ELb0ELb0ELb1ELb0ELb1ELb0ELi3ELi1ELi1ELi1ELb0EEENS1_21CollectiveEpilogueBwdISD_SE_SG_Li384ELb0ELb1ELi3EEENS1_19SingleTileSchedulerILb0ELb0ELb0ELi96EEEEEEEEEvNT_6ParamsE)
        /*01b8*/ 	.word	0x00000004


	//----- nvinfo : EIATTR_FRAME_SIZE
	.align		4
.L_84:
        /*01bc*/ 	.byte	0x04, 0x11
        /*01be*/ 	.short	(.L_86 - .L_85)
	.align		4
.L_85:
        /*01c0*/ 	.word	index@(_ZN7cutlass13device_kernelIN5flash11enable_sm90INS1_16FlashAttnBwdSm90INS1_25CollectiveMainloopBwdSm90ILi2ELi1ELi1EN4cute5tupleIJNS5_1CILi1EEES8_S8_EEENS6_IJNS7_ILi64EEENS7_ILi96EEENS7_ILi192EEEEEENS_10bfloat16_tEfNS_4arch4Sm90ELb0ELb1ELb0ELb0ELb1ELb0ELb1ELb0ELi3ELi1ELi1ELi1ELb0EEENS1_21CollectiveEpilogueBwdISD_SE_SG_Li384ELb0ELb1ELi3EEENS1_19SingleTileSchedulerILb0ELb0ELb0ELi96EEEEEEEEEvNT_6ParamsE)
        /*01c4*/ 	.word	0x00000000


	//----- nvinfo : EIATTR_REGCOUNT
	.align		4
.L_86:
        /*01c8*/ 	.byte	0x04, 0x2f
        /*01ca*/ 	.short	(.L_88 - .L_87)
	.align		4
.L_87:
        /*01cc*/ 	.word	index@(_ZN7cutlass13device_kernelIN5flash11enable_sm90INS1_16FlashAttnBwdSm90INS1_25CollectiveMainloopBwdSm90ILi2ELi1ELi1EN4cute5tupleIJNS5_1CILi1EEES8_S8_EEENS6_IJNS7_ILi64EEENS7_ILi96EEENS7_ILi192EEEEEENS_10bfloat16_tEfNS_4arch4Sm90ELb0ELb1ELb0ELb0ELb0ELb0ELb1ELb0ELi3ELi1ELi1ELi1ELb0EEENS1_21CollectiveEpilogueBwdISD_SE_SG_Li384ELb0ELb1ELi3EEENS1_19SingleTileSchedulerILb0ELb0ELb0ELi96EEEEEEEEEvNT_6ParamsE)
        /*01d0*/ 	.word	0x00000004


	//----- nvinfo : EIATTR_FRAME_SIZE
	.align		4
.L_88:
        /*01d4*/ 	.byte	0x04, 0x11
        /*01d6*/ 	.short	(.L_90 - .L_89)
	.align		4
.L_89:
        /*01d8*/ 	.word	index@(_ZN7cutlass13device_kernelIN5flash11enable_sm90INS1_16FlashAttnBwdSm90INS1_25CollectiveMainloopBwdSm90ILi2ELi1ELi1EN4cute5tupleIJNS5_1CILi1EEES8_S8_EEENS6_IJNS7_ILi64EEENS7_ILi96EEENS7_ILi192EEEEEENS_10bfloat16_tEfNS_4arch4Sm90ELb0ELb1ELb0ELb0ELb0ELb0ELb1ELb0ELi3ELi1ELi1ELi1ELb0EEENS1_21CollectiveEpilogueBwdISD_SE_SG_Li384ELb0ELb1ELi3EEENS1_19SingleTileSchedulerILb0ELb0ELb0ELi96EEEEEEEEEvNT_6ParamsE)
        /*01dc*/ 	.word	0x00000000


	//----- nvinfo : EIATTR_REGCOUNT
	.align		4
.L_90:
        /*01e0*/ 	.byte	0x04, 0x2f
        /*01e2*/ 	.short	(.L_92 - .L_91)
	.align		4
.L_91:
        /*01e4*/ 	.word	index@(_ZN7cutlass13device_kernelIN5flash11enable_sm90INS1_16FlashAttnBwdSm90INS1_25CollectiveMainloopBwdSm90ILi2ELi1ELi1EN4cute5tupleIJNS5_1CILi1EEES8_S8_EEENS6_IJNS7_ILi64EEENS7_ILi96EEENS7_ILi192EEEEEENS_10bfloat16_tEfNS_4arch4Sm90ELb0ELb0ELb0ELb1ELb1ELb0ELb1ELb0ELi3ELi1ELi1ELi1ELb0EEENS1_24CollectiveEpilogueBwdGQAISD_fSG_Li384ELb1ELb1EEENS1_19SingleTileSchedulerILb1ELb0ELb0ELi96EEEEEEEEEvNT_6ParamsE)
        /*01e8*/ 	.word	0x00000004


	//----- nvinfo : EIATTR_FRAME_SIZE
	.align		4
.L_92:
        /*01ec*/ 	.byte	0x04, 0x11
        /*01ee*/ 	.short	(.L_94 - .L_93)
	.align		4
.L_93:
        /*01f0*/ 	.word	index@(_ZN7cutlass13device_kernelIN5flash11enable_sm90INS1_16FlashAttnBwdSm90INS1_25CollectiveMainloopBwdSm90ILi2ELi1ELi1EN4cute5tupleIJNS5_1CILi1EEES8_S8_EEENS6_IJNS7_ILi64EEENS7_ILi96EEENS7_ILi192EEEEEENS_10bfloat16_tEfNS_4arch4Sm90ELb0ELb0ELb0ELb1ELb1ELb0ELb1ELb0ELi3ELi1ELi1ELi1ELb0EEENS1_24CollectiveEpilogueBwdGQAISD_fSG_Li384ELb1ELb1EEENS1_19SingleTileSchedulerILb1ELb0ELb0ELi96EEEEEEEEEvNT_6ParamsE)
        /*01f4*/ 	.word	0x00000000


	//----- nvinfo : EIATTR_REGCOUNT
	.align		4
.L_94:
        /*01f8*/ 	.byte	0x04, 0x2f
        /*01fa*/ 	.short	(.L_96 - .L_95)
	.align		4
.L_95:
        /*01fc*/ 	.word	index@(_ZN7cutlass13device_kernelIN5flash11enable_sm90INS1_16FlashAttnBwdSm90INS1_25CollectiveMainloopBwdSm90ILi2ELi1ELi1EN4cute5tupleIJNS5_1CILi1EEES8_S8_EEENS6_IJNS7_ILi64EEENS7_ILi96EEENS7_ILi192EEEEEENS_10bfloat16_tEfNS_4arch4Sm90ELb0ELb0ELb0ELb1ELb0ELb0ELb1ELb0ELi3ELi1ELi1ELi1ELb0EEENS1_24CollectiveEpilogueBwdGQAISD_fSG_Li384ELb1ELb0EEENS1_19SingleTileSchedulerILb1ELb0ELb0ELi96EEEEEEEEEvNT_6ParamsE)
        /*0200*/ 	.word	0x00000004


	//----- nvinfo : EIATTR_FRAME_SIZE
	.align		4
.L_96:
        /*0204*/ 	.byte	0x04, 0x11
        /*0206*/ 	.short	(.L_98 - .L_97)
	.align		4
.L_97:
        /*0208*/ 	.word	index@(_ZN7cutlass13device_kernelIN5flash11enable_sm90INS1_16FlashAttnBwdSm90INS1_25CollectiveMainloopBwdSm90ILi2ELi1ELi1EN4cute5tupleIJNS5_1CILi1EEES8_S8_EEENS6_IJNS7_ILi64EEENS7_ILi96EEENS7_ILi192EEEEEENS_10bfloat16_tEfNS_4arch4Sm90ELb0ELb0ELb0ELb1ELb0ELb0ELb1ELb0ELi3ELi1ELi1ELi1ELb0EEENS1_24CollectiveEpilogueBwdGQAISD_fSG_Li384ELb1ELb0EEENS1_19SingleTileSchedulerILb1ELb0ELb0ELi96EEEEEEEEEvNT_6ParamsE)
        /*020c*/ 	.word	0x00000000


	//----- nvinfo : EIATTR_REGCOUNT
	.align		4
.L_98:
        /*0210*/ 	.byte	0x04, 0x2f
        /*0212*/ 	.short	(.L_100 - .L_99)
	.align		4
.L_99:
        /*0214*/ 	.word	index@(_ZN7cutlass13device_kernelIN5flash11enable_sm90INS1_16FlashAttnBwdSm90INS1_25CollectiveMainloopBwdSm90ILi2ELi1ELi1EN4cute5tupleIJNS5_1CILi1EEES8_S8_EEENS6_IJNS7_ILi64EEENS7_ILi96EEENS7_ILi192EEEEEENS_10bfloat16_tEfNS_4arch4Sm90ELb0ELb0ELb0ELb1ELb1ELb0ELb1ELb0ELi3ELi1ELi1ELi1ELb0EEENS1_21CollectiveEpilogueBwdISD_SE_SG_Li384ELb1ELb1ELi3EEENS1_19SingleTileSchedulerILb1ELb0ELb0ELi96EEEEEEEEEvNT_6ParamsE)
        /*0218*/ 	.word	0x00000004


	//----- nvinfo : EIATTR_FRAME_SIZE
	.align		4
.L_100:
        /*021c*/ 	.byte	0x04, 0x11
        /*021e*/ 	.short	(.L_102 - .L_101)
	.align		4
.L_101:
        /*0220*/ 	.word	index@(_ZN7cutlass13device_kernelIN5flash11enable_sm90INS1_16FlashAttnBwdSm90INS1_25CollectiveMainloopBwdSm90ILi2ELi1ELi1EN4cute5tupleIJNS5_1CILi1EEES8_S8_EEENS6_IJNS7_ILi64EEENS7_ILi96EEENS7_ILi192EEEEEENS_10bfloat16_tEfNS_4arch4Sm90ELb0ELb0ELb0ELb1ELb1ELb0ELb1ELb0ELi3ELi1ELi1ELi1ELb0EEENS1_21CollectiveEpilogueBwdISD_SE_SG_Li384ELb1ELb1ELi3EEENS1_19SingleTileSchedulerILb1ELb0ELb0ELi96EEEEEEEEEvNT_6ParamsE)
        /*0224*/ 	.word	0x00000000


	//----- nvinfo : EIATTR_REGCOUNT
	.align		4
.L_102:
        /*0228*/ 	.byte	0x04, 0x2f
        /*022a*/ 	.short	(.L_104 - .L_103)
	.align		4
.L_103:
        /*022c*/ 	.word	index@(_ZN7cutlass13device_kernelIN5flash11enable_sm90INS1_16FlashAttnBwdSm90INS1_25CollectiveMainloopBwdSm90ILi2ELi1ELi1EN4cute5tupleIJNS5_1CILi1EEES8_S8_EEENS6_IJNS7_ILi64EEENS7_ILi96EEENS7_ILi192EEEEEENS_10bfloat16_tEfNS_4arch4Sm90ELb0ELb0ELb0ELb1ELb0ELb0ELb1ELb0ELi3ELi1ELi1ELi1ELb0EEENS1_21CollectiveEpilogueBwdISD_SE_SG_Li384ELb1ELb1ELi3EEENS1_19SingleTileSchedulerILb1ELb0ELb0ELi96EEEEEEEEEvNT_6ParamsE)
        /*0230*/ 	.word	0x00000004


	//----- nvinfo : EIATTR_FRAME_SIZE
	.align		4
.L_104:
        /*0234*/ 	.byte	0x04, 0x11
        /*0236*/ 	.short	(.L_106 - .L_105)
	.align		4
.L_105:
        /*0238*/ 	.word	index@(_ZN7cutlass13device_kernelIN5flash11enable_sm90INS1_16FlashAttnBwdSm90INS1_25CollectiveMainloopBwdSm90ILi2ELi1ELi1EN4cute5tupleIJNS5_1CILi1EEES8_S8_EEENS6_IJNS7_ILi64EEENS7_ILi96EEENS7_ILi192EEEEEENS_10bfloat16_tEfNS_4arch4Sm90ELb0ELb0ELb0ELb1ELb0ELb0ELb1ELb0ELi3ELi1ELi1ELi1ELb0EEENS1_21CollectiveEpilogueBwdISD_SE_SG_Li384ELb1ELb1ELi3EEENS1_19SingleTileSchedulerILb1ELb0ELb0ELi96EEEEEEEEEvNT_6ParamsE)
        /*023c*/ 	.word	0x00000000


	//----- nvinfo : EIATTR_REGCOUNT
	.align		4
.L_106:
        /*0240*/ 	.byte	0x04, 0x2f
        /*0242*/ 	.short	(.L_108 - .L_107)
	.align		4
.L_107:
        /*0244*/ 	.word	index@(_ZN7cutlass13device_kernelIN5flash11enable_sm90INS1_16FlashAttnBwdSm90INS1_25CollectiveMainloopBwdSm90ILi2ELi1ELi1EN4cute5tupleIJNS5_1CILi1EEES8_S8_EEENS6_IJNS7_ILi64EEENS7_ILi96EEENS7_ILi192EEEEEENS_10bfloat16_tEfNS_4arch4Sm90ELb0ELb0ELb0ELb0ELb1ELb0ELb1ELb0ELi3ELi1ELi1ELi1ELb0EEENS1_24CollectiveEpilogueBwdGQAISD_fSG_Li384ELb0ELb1EEENS1_19SingleTileSchedulerILb0ELb0ELb0ELi96EEEEEEEEEvNT_6ParamsE)
        /*0248*/ 	.word	0x00000004


	//----- nvinfo : EIATTR_FRAME_SIZE
	.align		4
.L_108:
        /*024c*/ 	.byte	0x04, 0x11
        /*024e*/ 	.short	(.L_110 - .L_109)
	.align		4
.L_109:
        /*0250*/ 	.word	index@(_ZN7cutlass13device_kernelIN5flash11enable_sm90INS1_16FlashAttnBwdSm90INS1_25CollectiveMainloopBwdSm90ILi2ELi1ELi1EN4cute5tupleIJNS5_1CILi1EEES8_S8_EEENS6_IJNS7_ILi64EEENS7_ILi96EEENS7_ILi192EEEEEENS_10bfloat16_tEfNS_4arch4Sm90ELb0ELb0ELb0ELb0ELb1ELb0ELb1ELb0ELi3ELi1ELi1ELi1ELb0EEENS1_24CollectiveEpilogueBwdGQAISD_fSG_Li384ELb0ELb1EEENS1_19SingleTileSchedulerILb0ELb0ELb0ELi96EEEEEEEEEvNT_6ParamsE)
        /*0254*/ 	.word	0x00000000


	//----- nvinfo : EIATTR_REGCOUNT
	.align		4
.L_110:
        /*0258*/ 	.byte	0x04, 0x2f
        /*025a*/ 	.short	(.L_112 - .L_111)
	.align		4
.L_111:
        /*025c*/ 	.word	index@(_ZN7cutlass13device_kernelIN5flash11enable_sm90INS1_16FlashAttnBwdSm90INS1_25CollectiveMainloopBwdSm90ILi2ELi1ELi1EN4cute5tupleIJNS5_1CILi1EEES8_S8_EEENS6_IJNS7_ILi64EEENS7_ILi96EEENS7_ILi192EEEEEENS_10bfloat16_tEfNS_4arch4Sm90ELb0ELb0ELb0ELb0ELb0ELb0ELb1ELb0ELi3ELi1ELi1ELi1ELb0EEENS1_24CollectiveEpilogueBwdGQAISD_fSG_Li384ELb0ELb0EEENS1_19SingleTileSchedulerILb0ELb0ELb0ELi96EEEEEEEEEvNT_6ParamsE)
        /*0260*/ 	.word	0x00000004


	//----- nvinfo : EIATTR_FRAME_SIZE
	.align		4
.L_112:
        /*0264*/ 	.byte	0x04, 0x11
        /*0266*/ 	.short	(.L_114 - .L_113)
	.align		4
.L_113:
        /*0268*/ 	.word	index@(_ZN7cutlass13device_kernelIN5flash11enable_sm90INS1_16FlashAttnBwdSm90INS1_25CollectiveMainloopBwdSm90ILi2ELi1ELi1EN4cute5tupleIJNS5_1CILi1EEES8_S8_EEENS6_IJNS7_ILi64EEENS7_ILi96EEENS7_ILi192EEEEEENS_10bfloat16_tEfNS_4arch4Sm90ELb0ELb0ELb0ELb0ELb0ELb0ELb1ELb0ELi3ELi1ELi1ELi1ELb0EEENS1_24CollectiveEpilogueBwdGQAISD_fSG_Li384ELb0ELb0EEENS1_19SingleTileSchedulerILb0ELb0ELb0ELi96EEEEEEEEEvNT_6ParamsE)
        /*026c*/ 	.word	0x00000000


	//----- nvinfo : EIATTR_REGCOUNT
	.align		4
.L_114:
        /*0270*/ 	.byte	0x04, 0x2f
        /*0272*/ 	.short	(.L_116 - .L_115)
	.align		4
.L_115:
        /*0274*/ 	.word	index@(_ZN7cutlass13device_kernelIN5flash11enable_sm90INS1_16FlashAttnBwdSm90INS1_25CollectiveMainloopBwdSm90ILi2ELi1ELi1EN4cute5tupleIJNS5_1CILi1EEES8_S8_EEENS6_IJNS7_ILi64EEENS7_ILi96EEENS7_ILi192EEEEEENS_10bfloat16_tEfNS_4arch4Sm90ELb0ELb0ELb0ELb0ELb1ELb0ELb1ELb0ELi3ELi1ELi1ELi1ELb0EEENS1_21CollectiveEpilogueBwdISD_SE_SG_Li384ELb0ELb1ELi3EEENS1_19SingleTileSchedulerILb0ELb0ELb0ELi96EEEEEEEEEvNT_6ParamsE)
        /*0278*/ 	.word	0x00000004


	//----- nvinfo : EIATTR_FRAME_SIZE
	.align		4
.L_116:
        /*027c*/ 	.byte	0x04, 0x11
        /*027e*/ 	.short	(.L_118 - .L_117)
	.align		4
.L_117:
        /*0280*/ 	.word	index@(_ZN7cutlass13device_kernelIN5flash11enable_sm90INS1_16FlashAttnBwdSm90INS1_25CollectiveMainloopBwdSm90ILi2ELi1ELi1EN4cute5tupleIJNS5_1CILi1EEES8_S8_EEENS6_IJNS7_ILi64EEENS7_ILi96EEENS7_ILi192EEEEEENS_10bfloat16_tEfNS_4arch4Sm90ELb0ELb0ELb0ELb0ELb1ELb0ELb1ELb0ELi3ELi1ELi1ELi1ELb0EEENS1_21CollectiveEpilogueBwdISD_SE_SG_Li384ELb0ELb1ELi3EEENS1_19SingleTileSchedulerILb0ELb0ELb0ELi96EEEEEEEEEvNT_6ParamsE)
        /*0284*/ 	.word	0x00000000


	//----- nvinfo : EIATTR_REGCOUNT
	.align		4
.L_118:
        /*0288*/ 	.byte	0x04, 0x2f
        /*028a*/ 	.short	(.L_120 - .L_119)
	.align		4
.L_119:
        /*028c*/ 	.word	index@(_ZN7cutlass13device_kernelIN5flash11enable_sm90INS1_16FlashAttnBwdSm90INS1_25CollectiveMainloopBwdSm90ILi2ELi1ELi1EN4cute5tupleIJNS5_1CILi1EEES8_S8_EEENS6_IJNS7_ILi64EEENS7_ILi96EEENS7_ILi192EEEEEENS_10bfloat16_tEfNS_4arch4Sm90ELb0ELb0ELb0ELb0ELb0ELb0ELb1ELb0ELi3ELi1ELi1ELi1ELb0EEENS1_21CollectiveEpilogueBwdISD_SE_SG_Li384ELb0ELb1ELi3EEENS1_19SingleTileSchedulerILb0ELb0ELb0ELi96EEEEEEEEEvNT_6ParamsE)
        /*0290*/ 	.word	0x00000004


	//----- nvinfo : EIATTR_FRAME_SIZE
	.align		4
.L_120:
        /*0294*/ 	.byte	0x04, 0x11
        /*0296*/ 	.short	(.L_122 - .L_121)
	.align		4
.L_121:
        /*0298*/ 	.word	index@(_ZN7cutlass13device_kernelIN5flash11enable_sm90INS1_16FlashAttnBwdSm90INS1_25CollectiveMainloopBwdSm90ILi2ELi1ELi1EN4cute5tupleIJNS5_1CILi1EEES8_S8_EEENS6_IJNS7_ILi64EEENS7_ILi96EEENS7_ILi192EEEEEENS_10bfloat16_tEfNS_4arch4Sm90ELb0ELb0ELb0ELb0ELb0ELb0ELb1ELb0ELi3ELi1ELi1ELi1ELb0EEENS1_21CollectiveEpilogueBwdISD_SE_SG_Li384ELb0ELb1ELi3EEENS1_19SingleTileSchedulerILb0ELb0ELb0ELi96EEEEEEEEEvNT_6ParamsE)
        /*029c*/ 	.word	0x00000000


	//----- nvinfo : EIATTR_MIN_STACK_SIZE
	.align		4
.L_122:
        /*02a0*/ 	.byte	0x04, 0x12
        /*02a2*/ 	.short	(.L_124 - .L_123)
	.align		4
.L_123:
        /*02a4*/ 	.word	index@(_ZN7cutlass13device_kernelIN5flash11enable_sm90INS1_16FlashAttnBwdSm90INS1_25CollectiveMainloopBwdSm90ILi2ELi1ELi1EN4cute5tupleIJNS5_1CILi1EEES8_S8_EEENS6_IJNS7_ILi64EEENS7_ILi96EEENS7_ILi192EEEEEENS_10bfloat16_tEfNS_4arch4Sm90ELb0ELb0ELb0ELb0ELb0ELb0ELb1ELb0ELi3ELi1ELi1ELi1ELb0EEENS1_21CollectiveEpilogueBwdISD_SE_SG_Li384ELb0ELb1ELi3EEENS1_19SingleTileSchedulerILb0ELb0ELb0ELi96EEEEEEEEEvNT_6ParamsE)
        /*02a8*/ 	.word	0x00000000


	//----- nvinfo : EIATTR_MIN_STACK_SIZE
	.align		4
.L_124:
        /*02ac*/ 	.byte	0x04, 0x12
        /*02ae*/ 	.short	(.L_126 - .L_125)
	.align		4
.L_125:
        /*02b0*/ 	.word	index@(_ZN7cutlass13device_kernelIN5flash11enable_sm90INS1_16FlashAttnBwdSm90INS1_25CollectiveMainloopBwdSm90ILi2ELi1ELi1EN4cute5tupleIJNS5_1CILi1EEES8_S8_EEENS6_IJNS7_ILi64EEENS7_ILi96EEENS7_ILi192EEEEEENS_10bfloat16_tEfNS_4arch4Sm90ELb0ELb0ELb0ELb0ELb1ELb0ELb1ELb0ELi3ELi1ELi1ELi1ELb0EEENS1_21CollectiveEpilogueBwdISD_SE_SG_Li384ELb0ELb1ELi3EEENS1_19SingleTileSchedulerILb0ELb0ELb0ELi96EEEEEEEEEvNT_6ParamsE)
        /*02b4*/ 	.word	0x00000000


	//----- nvinfo : EIATTR_MIN_STACK_SIZE
	.align		4
.L_126:
        /*02b8*/ 	.byte	0x04, 0x12
        /*02ba*/ 	.short	(.L_128 - .L_127)
	.align		4
.L_127:
        /*02bc*/ 	.word	index@(_ZN7cutlass13device_kernelIN5flash11enable_sm90INS1_16FlashAttnBwdSm90INS1_25CollectiveMainloopBwdSm90ILi2ELi1ELi1EN4cute5tupleIJNS5_1CILi1EEES8_S8_EEENS6_IJNS7_ILi64EEENS7_ILi96EEENS7_ILi192EEEEEENS_10bfloat16_tEfNS_4arch4Sm90ELb0ELb0ELb0ELb0ELb0ELb0ELb1ELb0ELi3ELi1ELi1ELi1ELb0EEENS1_24CollectiveEpilogueBwdGQAISD_fSG_Li384ELb0ELb0EEENS1_19SingleTileSchedulerILb0ELb0ELb0ELi96EEEEEEEEEvNT_6ParamsE)
        /*02c0*/ 	.word	0x00000000


	//----- nvinfo : EIATTR_MIN_STACK_SIZE
	.align		4
.L_128:
        /*02c4*/ 	.byte	0x04, 0x12
        /*02c6*/ 	.short	(.L_130 - .L_129)
	.align		4
.L_129:
        /*02c8*/ 	.word	index@(_ZN7cutlass13device_kernelIN5flash11enable_sm90INS1_16FlashAttnBwdSm90INS1_25CollectiveMainloopBwdSm90ILi2ELi1ELi1EN4cute5tupleIJNS5_1CILi1EEES8_S8_EEENS6_IJNS7_ILi64EEENS7_ILi96EEENS7_ILi192EEEEEENS_10bfloat16_tEfNS_4arch4Sm90ELb0ELb0ELb0ELb0ELb1ELb0ELb1ELb0ELi3ELi1ELi1ELi1ELb0EEENS1_24CollectiveEpilogueBwdGQAISD_fSG_Li384ELb0ELb1EEENS1_19SingleTileSchedulerILb0ELb0ELb0ELi96EEEEEEEEEvNT_6ParamsE)
        /*02cc*/ 	.word	0x00000000


	//----- nvinfo : EIATTR_MIN_STACK_SIZE
	.align		4
.L_130:
        /*02d0*/ 	.byte	0x04, 0x12
        /*02d2*/ 	.short	(.L_132 - .L_131)
	.align		4
.L_131:
        /*02d4*/ 	.word	index@(_ZN7cutlass13device_kernelIN5flash11enable_sm90INS1_16FlashAttnBwdSm90INS1_25CollectiveMainloopBwdSm90ILi2ELi1ELi1EN4cute5tupleIJNS5_1CILi1EEES8_S8_EEENS6_IJNS7_ILi64EEENS7_ILi96EEENS7_ILi192EEEEEENS_10bfloat16_tEfNS_4arch4Sm90ELb0ELb0ELb0ELb1ELb0ELb0ELb1ELb0ELi3ELi1ELi1ELi1ELb0EEENS1_21CollectiveEpilogueBwdISD_SE_SG_Li384ELb1ELb1ELi3EEENS1_19SingleTileSchedulerILb1ELb0ELb0ELi96EEEEEEEEEvNT_6ParamsE)
        /*02d8*/ 	.word	0x00000000


	//----- nvinfo : EIATTR_MIN_STACK_SIZE
	.align		4
.L_132:
        /*02dc*/ 	.byte	0x04, 0x12
        /*02de*/ 	.short	(.L_134 - .L_133)
	.align		4
.L_133:
        /*02e0*/ 	.word	index@(_ZN7cutlass13device_kernelIN5flash11enable_sm90INS1_16FlashAttnBwdSm90INS1_25CollectiveMainloopBwdSm90ILi2ELi1ELi1EN4cute5tupleIJNS5_1CILi1EEES8_S8_EEENS6_IJNS7_ILi64EEENS7_ILi96EEENS7_ILi192EEEEEENS_10bfloat16_tEfNS_4arch4Sm90ELb0ELb0ELb0ELb1ELb1ELb0ELb1ELb0ELi3ELi1ELi1ELi1ELb0EEENS1_21CollectiveEpilogueBwdISD_SE_SG_Li384ELb1ELb1ELi3EEENS1_19SingleTileSchedulerILb1ELb0ELb0ELi96EEEEEEEEEvNT_6ParamsE)
        /*02e4*/ 	.word	0x00000000


	//----- nvinfo : EIATTR_MIN_STACK_SIZE
	.align		4
.L_134:
        /*02e8*/ 	.byte	0x04, 0x12
        /*02ea*/ 	.short	(.L_136 - .L_135)
	.align		4
.L_135:
        /*02ec*/ 	.word	index@(_ZN7cutlass13device_kernelIN5flash11enable_sm90INS1_16FlashAttnBwdSm90INS1_25CollectiveMainloopBwdSm90ILi2ELi1ELi1EN4cute5tupleIJNS5_1CILi1EEES8_S8_EEENS6_IJNS7_ILi64EEENS7_ILi96EEENS7_ILi192EEEEEENS_10bfloat16_tEfNS_4arch4Sm90ELb0ELb0ELb0ELb1ELb0ELb0ELb1ELb0ELi3ELi1ELi1ELi1ELb0EEENS1_24CollectiveEpilogueBwdGQAISD_fSG_Li384ELb1ELb0EEENS1_19SingleTileSchedulerILb1ELb0ELb0ELi96EEEEEEEEEvNT_6ParamsE)
        /*02f0*/ 	.word	0x00000000


	//----- nvinfo : EIATTR_MIN_STACK_SIZE
	.align		4
.L_136:
        /*02f4*/ 	.byte	0x04, 0x12
        /*02f6*/ 	.short	(.L_138 - .L_137)
	.align		4
.L_137:
        /*02f8*/ 	.word	index@(_ZN7cutlass13device_kernelIN5flash11enable_sm90INS1_16FlashAttnBwdSm90INS1_25CollectiveMainloopBwdSm90ILi2ELi1ELi1EN4cute5tupleIJNS5_1CILi1EEES8_S8_EEENS6_IJNS7_ILi64EEENS7_ILi96EEENS7_ILi192EEEEEENS_10bfloat16_tEfNS_4arch4Sm90ELb0ELb0ELb0ELb1ELb1ELb0ELb1ELb0ELi3ELi1ELi1ELi1ELb0EEENS1_24CollectiveEpilogueBwdGQAISD_fSG_Li384ELb1ELb1EEENS1_19SingleTileSchedulerILb1ELb0ELb0ELi96EEEEEEEEEvNT_6ParamsE)
        /*02fc*/ 	.word	0x00000000


	//----- nvinfo : EIATTR_MIN_STACK_SIZE
	.align		4
.L_138:
        /*0300*/ 	.byte	0x04, 0x12
        /*0302*/ 	.short	(.L_140 - .L_139)
	.align		4
.L_139:
        /*0304*/ 	.word	index@(_ZN7cutlass13device_kernelIN5flash11enable_sm90INS1_16FlashAttnBwdSm90INS1_25CollectiveMainloopBwdSm90ILi2ELi1ELi1EN4cute5tupleIJNS5_1CILi1EEES8_S8_EEENS6_IJNS7_ILi64EEENS7_ILi96EEENS7_ILi192EEEEEENS_10bfloat16_tEfNS_4arch4Sm90ELb0ELb1ELb0ELb0ELb0ELb0ELb1ELb0ELi3ELi1ELi1ELi1ELb0EEENS1_21CollectiveEpilogueBwdISD_SE_SG_Li384ELb0ELb1ELi3EEENS1_19SingleTileSchedulerILb0ELb0ELb0ELi96EEEEEEEEEvNT_6ParamsE)
        /*0308*/ 	.word	0x00000000


	//----- nvinfo : EIATTR_MIN_STACK_SIZE
	.align		4
.L_140:
        /*030c*/ 	.byte	0x04, 0x12
        /*030e*/ 	.short	(.L_142 - .L_141)
	.align		4
.L_141:
        /*0310*/ 	.word	index@(_ZN7cutlass13device_kernelIN5flash11enable_sm90INS1_16FlashAttnBwdSm90INS1_25CollectiveMainloopBwdSm90ILi2ELi1ELi1EN4cute5tupleIJNS5_1CILi1EEES8_S8_EEENS6_IJNS7_ILi64EEENS7_ILi96EEENS7_ILi192EEEEEENS_10bfloat16_tEfNS_4arch4Sm90ELb0ELb1ELb0ELb0ELb1ELb0ELb1ELb0ELi3ELi1ELi1ELi1ELb0EEENS1_21CollectiveEpilogueBwdISD_SE_SG_Li384ELb0ELb1ELi3EEENS1_19SingleTileSchedulerILb0ELb0ELb0ELi96EEEEEEEEEvNT_6ParamsE)
        /*0314*/ 	.word	0x00000000


	//----- nvinfo : EIATTR_MIN_STACK_SIZE
	.align		4
.L_142:
        /*0318*/ 	.byte	0x04, 0x12
        /*031a*/ 	.short	(.L_144 - .L_143)
	.align		4
.L_143:
        /*031c*/ 	.word	index@(_ZN7cutlass13device_kernelIN5flash11enable_sm90INS1_16FlashAttnBwdSm90INS1_25CollectiveMainloopBwdSm90ILi2ELi1ELi1EN4cute5tupleIJNS5_1CILi1EEES8_S8_EEENS6_IJNS7_ILi64EEENS7_ILi96EEENS7_ILi192EEEEEENS_10bfloat16_tEfNS_4arch4Sm90ELb0ELb1ELb0ELb0ELb0ELb0ELb1ELb0ELi3ELi1ELi1ELi1ELb0EEENS1_24CollectiveEpilogueBwdGQAISD_fSG_Li384ELb0ELb0EEENS1_19SingleTileSchedulerILb0ELb0ELb0ELi96EEEEEEEEEvNT_6ParamsE)
        /*0320*/ 	.word	0x00000000


	//----- nvinfo : EIATTR_MIN_STACK_SIZE
	.align		4
.L_144:
        /*0324*/ 	.byte	0x04, 0x12
        /*0326*/ 	.short	(.L_146 - .L_145)
	.align		4
.L_145:
        /*0328*/ 	.word	index@(_ZN7cutlass13device_kernelIN5flash11enable_sm90INS1_16FlashAttnBwdSm90INS1_25CollectiveMainloopBwdSm90ILi2ELi1ELi1EN4cute5tupleIJNS5_1CILi1EEES8_S8_EEENS6_IJNS7_ILi64EEENS7_ILi96EEENS7_ILi192EEEEEENS_10bfloat16_tEfNS_4arch4Sm90ELb0ELb1ELb0ELb0ELb1ELb0ELb1ELb0ELi3ELi1ELi1ELi1ELb0EEENS1_24CollectiveEpilogueBwdGQAISD_fSG_Li384ELb0ELb1EEENS1_19SingleTileSchedulerILb0ELb0ELb0ELi96EEEEEEEEEvNT_6ParamsE)
        /*032c*/ 	.word	0x00000000


	//----- nvinfo : EIATTR_MIN_STACK_SIZE
	.align		4
.L_146:
        /*0330*/ 	.byte	0x04, 0x12
        /*0332*/ 	.short	(.L_148 - .L_147)
	.align		4
.L_147:
        /*0334*/ 	.word	index@(_ZN7cutlass13device_kernelIN5flash11enable_sm90INS1_16FlashAttnBwdSm90INS1_25CollectiveMainloopBwdSm90ILi2ELi1ELi1EN4cute5tupleIJNS5_1CILi1EEES8_S8_EEENS6_IJNS7_ILi64EEENS7_ILi96EEENS7_ILi192EEEEEENS_10bfloat16_tEfNS_4arch4Sm90ELb0ELb1ELb0ELb1ELb0ELb0ELb1ELb0ELi3ELi1ELi1ELi1ELb0EEENS1_21CollectiveEpilogueBwdISD_SE_SG_Li384ELb1ELb1ELi3EEENS1_19SingleTileSchedulerILb1ELb0ELb0ELi96EEEEEEEEEvNT_6ParamsE)
        /*0338*/ 	.word	0x00000000


	//----- nvinfo : EIATTR_MIN_STACK_SIZE
	.align		4
.L_148:
        /*033c*/ 	.byte	0x04, 0x12
        /*033e*/ 	.short	(.L_150 - .L_149)
	.align		4
.L_149:
        /*0340*/ 	.word	index@(_ZN7cutlass13device_kernelIN5flash11enable_sm90INS1_16FlashAttnBwdSm90INS1_25CollectiveMainloopBwdSm90ILi2ELi1ELi1EN4cute5tupleIJNS5_1CILi1EEES8_S8_EEENS6_IJNS7_ILi64EEENS7_ILi96EEENS7_ILi192EEEEEENS_10bfloat16_tEfNS_4arch4Sm90ELb0ELb1ELb0ELb1ELb1ELb0ELb1ELb0ELi3ELi1ELi1ELi1ELb0EEENS1_21CollectiveEpilogueBwdISD_SE_SG_Li384ELb1ELb1ELi3EEENS1_19SingleTileSchedulerILb1ELb0ELb0ELi96EEEEEEEEEvNT_6ParamsE)
        /*0344*/ 	.word	0x00000000


	//----- nvinfo : EIATTR_MIN_STACK_SIZE
	.align		4
.L_150:
        /*0348*/ 	.byte	0x04, 0x12
        /*034a*/ 	.short	(.L_152 - .L_151)
	.align		4
.L_151:
        /*034c*/ 	.word	index@(_ZN7cutlass13device_kernelIN5flash11enable_sm90INS1_16FlashAttnBwdSm90INS1_25CollectiveMainloopBwdSm90ILi2ELi1ELi1EN4cute5tupleIJNS5_1CILi1EEES8_S8_EEENS6_IJNS7_ILi64EEENS7_ILi96EEENS7_ILi192EEEEEENS_10bfloat16_tEfNS_4arch4Sm90ELb0ELb1ELb0ELb1ELb0ELb0ELb1ELb0ELi3ELi1ELi1ELi1ELb0EEENS1_24CollectiveEpilogueBwdGQAISD_fSG_Li384ELb1ELb0EEENS1_19SingleTileSchedulerILb1ELb0ELb0ELi96EEEEEEEEEvNT_6ParamsE)
        /*0350*/ 	.word	0x00000000


	//----- nvinfo : EIATTR_MIN_STACK_SIZE
	.align		4
.L_152:
        /*0354*/ 	.byte	0x04, 0x12
        /*0356*/ 	.short	(.L_154 - .L_153)
	.align		4
.L_153:
        /*0358*/ 	.word	index@(_ZN7cutlass13device_kernelIN5flash11enable_sm90INS1_16FlashAttnBwdSm90INS1_25CollectiveMainloopBwdSm90ILi2ELi1ELi1EN4cute5tupleIJNS5_1CILi1EEES8_S8_EEENS6_IJNS7_ILi64EEENS7_ILi96EEENS7_ILi192EEEEEENS_10bfloat16_tEfNS_4arch4Sm90ELb0ELb1ELb0ELb1ELb1ELb0ELb1ELb0ELi3ELi1ELi1ELi1ELb0EEENS1_24CollectiveEpilogueBwdGQAISD_fSG_Li384ELb1ELb1EEENS1_19SingleTileSchedulerILb1ELb0ELb0ELi96EEEEEEEEEvNT_6ParamsE)
        /*035c*/ 	.word	0x00000000


	//----- nvinfo : EIATTR_MIN_STACK_SIZE
	.align		4
.L_154:
        /*0360*/ 	.byte	0x04, 0x12
        /*0362*/ 	.short	(.L_156 - .L_155)
	.align		4
.L_155:
        /*0364*/ 	.word	index@(_ZN7cutlass13device_kernelIN5flash11enable_sm90INS1_16FlashAttnBwdSm90INS1_25CollectiveMainloopBwdSm90ILi2ELi1ELi1EN4cute5tupleIJNS5_1CILi1EEES8_S8_EEENS6_IJNS7_ILi64EEENS7_ILi96EEENS7_ILi192EEEEEENS_10bfloat16_tEfNS_4arch4Sm90ELb1ELb0ELb0ELb0ELb0ELb0ELb1ELb0ELi3ELi1ELi1ELi1ELb0EEENS1_21CollectiveEpilogueBwdISD_SE_SG_Li384ELb0ELb1ELi3EEENS1_25SingleTileBwdLPTSchedulerILb0ELi96ELb0EEEEEEEEEvNT_6ParamsE)
        /*0368*/ 	.word	0x00000000


	//----- nvinfo : EIATTR_MIN_STACK_SIZE
	.align		4
.L_156:
        /*036c*/ 	.byte	0x04, 0x12
        /*036e*/ 	.short	(.L_158 - .L_157)
	.align		4
.L_157:
        /*0370*/ 	.word	index@(_ZN7cutlass13device_kernelIN5flash11enable_sm90INS1_16FlashAttnBwdSm90INS1_25CollectiveMainloopBwdSm90ILi2ELi1ELi1EN4cute5tupleIJNS5_1CILi1EEES8_S8_EEENS6_IJNS7_ILi64EEENS7_ILi96EEENS7_ILi192EEEEEENS_10bfloat16_tEfNS_4arch4Sm90ELb1ELb0ELb0ELb0ELb1ELb0ELb1ELb0ELi3ELi1ELi1ELi1ELb0EEENS1_21CollectiveEpilogueBwdISD_SE_SG_Li384ELb0ELb1ELi3EEENS1_25SingleTileBwdLPTSchedulerILb0ELi96ELb1EEEEEEEEEvNT_6ParamsE)
        /*0374*/ 	.word	0x00000000


	//----- nvinfo : EIATTR_MIN_STACK_SIZE
	.align		4
.L_158:
        /*0378*/ 	.byte	0x04, 0x12
        /*037a*/ 	.short	(.L_160 - .L_159)
	.align		4
.L_159:
        /*037c*/ 	.word	index@(_ZN7cutlass13device_kernelIN5flash11enable_sm90INS1_16FlashAttnBwdSm90INS1_25CollectiveMainloopBwdSm90ILi2ELi1ELi1EN4cute5tupleIJNS5_1CILi1EEES8_S8_EEENS6_IJNS7_ILi64EEENS7_ILi96EEENS7_ILi192EEEEEENS_10bfloat16_tEfNS_4arch4Sm90ELb1ELb0ELb0ELb0ELb0ELb0ELb1ELb0ELi3ELi1ELi1ELi1ELb0EEENS1_24CollectiveEpilogueBwdGQAISD_fSG_Li384ELb0ELb0EEENS1_25SingleTileBwdLPTSchedulerILb0ELi96ELb0EEEEEEEEEvNT_6ParamsE)
        /*0380*/ 	.word	0x00000000


	//----- nvinfo : EIATTR_MIN_STACK_SIZE
	.align		4
.L_160:
        /*0384*/ 	.byte	0x04, 0x12
        /*0386*/ 	.short	(.L_162 - .L_161)
	.align		4
.L_161:
        /*0388*/ 	.word	index@(_ZN7cutlass13device_kernelIN5flash11enable_sm90INS1_16FlashAttnBwdSm90INS1_25CollectiveMainloopBwdSm90ILi2ELi1ELi1EN4cute5tupleIJNS5_1CILi1EEES8_S8_EEENS6_IJNS7_ILi64EEENS7_ILi96EEENS7_ILi192EEEEEENS_10bfloat16_tEfNS_4arch4Sm90ELb1ELb0ELb0ELb0ELb1ELb0ELb1ELb0ELi3ELi1ELi1ELi1ELb0EEENS1_24CollectiveEpilogueBwdGQAISD_fSG_Li384ELb0ELb1EEENS1_25SingleTileBwdLPTSchedulerILb0ELi96ELb1EEEEEEEEEvNT_6ParamsE)
        /*038c*/ 	.word	0x00000000


	//----- nvinfo : EIATTR_MIN_STACK_SIZE
	.align		4
.L_162:
        /*0390*/ 	.byte	0x04, 0x12
        /*0392*/ 	.short	(.L_164 - .L_163)
	.align		4
.L_163:
        /*0394*/ 	.word	index@(_ZN7cutlass13device_kernelIN5flash22FlashAttnBwdPreprocessIN4cute5tupleIJNS3_1CILi64EEENS5_ILi192EEEEEENS_10bfloat16_tEfNS_4arch4Sm90ELb1ELb0EEEEEvNT_6ParamsE)
        /*0398*/ 	.word	0x00000000


	//----- nvinfo : EIATTR_MIN_STACK_SIZE
	.align		4
.L_164:
        /*039c*/ 	.byte	0x04, 0x12
        /*039e*/ 	.short	(.L_166 - .L_165)
	.align		4
.L_165:
        /*03a0*/ 	.word	index@(_ZN7cutlass13device_kernelIN5flash11enable_sm90INS1_16FlashAttnBwdSm90INS1_25CollectiveMainloopBwdSm90ILi2ELi1ELi1EN4cute5tupleIJNS5_1CILi1EEES8_S8_EEENS6_IJNS7_ILi64EEENS7_ILi96EEENS7_ILi192EEEEEENS_10bfloat16_tEfNS_4arch4Sm90ELb1ELb0ELb0ELb1ELb0ELb0ELb1ELb0ELi3ELi1ELi1ELi1ELb0EEENS1_21CollectiveEpilogueBwdISD_SE_SG_Li384ELb1ELb1ELi3EEENS1_25SingleTileBwdLPTSchedulerILb1ELi96ELb0EEEEEEEEEvNT_6ParamsE)
        /*03a4*/ 	.word	0x00000000


	//----- nvinfo : EIATTR_MIN_STACK_SIZE
	.align		4
.L_166:
        /*03a8*/ 	.byte	0x04, 0x12
        /*03aa*/ 	.short	(.L_168 - .L_167)
	.align		4
.L_167:
        /*03ac*/ 	.word	index@(_ZN7cutlass13device_kernelIN5flash11enable_sm90INS1_16FlashAttnBwdSm90INS1_25CollectiveMainloopBwdSm90ILi2ELi1ELi1EN4cute5tupleIJNS5_1CILi1EEES8_S8_EEENS6_IJNS7_ILi64EEENS7_ILi96EEENS7_ILi192EEEEEENS_10bfloat16_tEfNS_4arch4Sm90ELb1ELb0ELb0ELb1ELb1ELb0ELb1ELb0ELi3ELi1ELi1ELi1ELb0EEENS1_21CollectiveEpilogueBwdISD_SE_SG_Li384ELb1ELb1ELi3EEENS1_25SingleTileBwdLPTSchedulerILb1ELi96ELb1EEEEEEEEEvNT_6ParamsE)
        /*03b0*/ 	.word	0x00000000


	//----- nvinfo : EIATTR_MIN_STACK_SIZE
	.align		4
.L_168:
        /*03b4*/ 	.byte	0x04, 0x12
        /*03b6*/ 	.short	(.L_170 - .L_169)
	.align		4
.L_169:
        /*03b8*/ 	.word	index@(_ZN7cutlass13device_kernelIN5flash11enable_sm90INS1_16FlashAttnBwdSm90INS1_25CollectiveMainloopBwdSm90ILi2ELi1ELi1EN4cute5tupleIJNS5_1CILi1EEES8_S8_EEENS6_IJNS7_ILi64EEENS7_ILi96EEENS7_ILi192EEEEEENS_10bfloat16_tEfNS_4arch4Sm90ELb1ELb0ELb0ELb1ELb0ELb0ELb1ELb0ELi3ELi1ELi1ELi1ELb0EEENS1_24CollectiveEpilogueBwdGQAISD_fSG_Li384ELb1ELb0EEENS1_25SingleTileBwdLPTSchedulerILb1ELi96ELb0EEEEEEEEEvNT_6ParamsE)
        /*03bc*/ 	.word	0x00000000


	//----- nvinfo : EIATTR_MIN_STACK_SIZE
	.align		4
.L_170:
        /*03c0*/ 	.byte	0x04, 0x12
        /*03c2*/ 	.short	(.L_172 - .L_171)
	.align		4
.L_171:
        /*03c4*/ 	.word	index@(_ZN7cutlass13device_kernelIN5flash32FlashAttnBwdPostprocessConvertdQIN4cute5tupleIJNS3_1CILi96EEENS5_ILi192EEEEEENS_10bfloat16_tEfNS_4arch4Sm90ELi384ENS3_8TiledMMAINS3_8MMA_AtomIJNS3_4SM904GMMA27MMA_64x96x16_F32BF16BF16_SSILNSF_5MajorE1ELSH_1ELNSF_7ScaleInE1ELSI_1EEEEEENS3_6LayoutINS4_IJNS5_ILi3EEENS5_ILi1EEESN_EEENS4_IJSN_NS5_ILi0EEESP_EEEEENS4_IJNS3_10UnderscoreESS_SS_EEEEELb1EEEEEvNT_6ParamsE)
        /*03c8*/ 	.word	0x00000000


	//----- nvinfo : EIATTR_MIN_STACK_SIZE
	.align		4
.L_172:
        /*03cc*/ 	.byte	0x04, 0x12
        /*03ce*/ 	.short	(.L_174 - .L_173)
	.align		4
.L_173:
        /*03d0*/ 	.word	index@(_ZN7cutlass13device_kernelIN5flash32FlashAttnBwdPostprocessConvertdQIN4cute5tupleIJNS3_1CILi64EEENS5_ILi192EEEEEENS_10bfloat16_tEfNS_4arch4Sm90ELi384ENS3_8TiledMMAINS3_8MMA_AtomIJNS3_4SM904GMMA27MMA_64x64x16_F32BF16BF16_SSILNSF_5MajorE0ELSH_1ELNSF_7ScaleInE1ELSI_1EEEEEENS3_6LayoutINS4_IJNS5_ILi1EEENS5_ILi3EEESM_EEENS4_IJNS5_ILi0EEESM_SP_EEEEENS4_IJNS3_10UnderscoreESS_SS_EEEEELb0EEEEEvNT_6ParamsE)
        /*03d4*/ 	.word	0x00000000


	//----- nvinfo : EIATTR_MIN_STACK_SIZE
	.align		4
.L_174:
        /*03d8*/ 	.byte	0x04, 0x12
        /*03da*/ 	.short	(.L_176 - .L_175)
	.align		4
.L_175:
        /*03dc*/ 	.word	index@(_ZN7cutlass13device_kernelIN5flash11enable_sm90INS1_16FlashAttnBwdSm90INS1_25CollectiveMainloopBwdSm90ILi2ELi1ELi1EN4cute5tupleIJNS5_1CILi1EEES8_S8_EEENS6_IJNS7_ILi64EEENS7_ILi96EEENS7_ILi192EEEEEENS_10bfloat16_tEfNS_4arch4Sm90ELb1ELb0ELb0ELb1ELb1ELb0ELb1ELb0ELi3ELi1ELi1ELi1ELb0EEENS1_24CollectiveEpilogueBwdGQAISD_fSG_Li384ELb1ELb1EEENS1_25SingleTileBwdLPTSchedulerILb1ELi96ELb1EEEEEEEEEvNT_6ParamsE)
        /*03e0*/ 	.word	0x00000000


	//----- nvinfo : EIATTR_MIN_STACK_SIZE
	.align		4
.L_176:
        /*03e4*/ 	.byte	0x04, 0x12
        /*03e6*/ 	.short	(.L_178 - .L_177)
	.align		4
.L_177:
        /*03e8*/ 	.word	index@(_ZN7cutlass13device_kernelIN5flash22FlashAttnBwdPreprocessIN4cute5tupleIJNS3_1CILi64EEENS5_ILi192EEEEEENS_10bfloat16_tEfNS_4arch4Sm90ELb1ELb1EEEEEvNT_6ParamsE)
        /*03ec*/ 	.word	0x00000000
.L_178:


//--------------------- .nv.compat                --------------------------
	.section	.nv.compat,"",@"SHT_CUDA_COMPAT_INFO"
	.align	4
        /*0000*/ 	.byte	0x02, 0x09, 0x01, 0x00, 0x02, 0x02, 0x02, 0x00, 0x02, 0x05, 0x05, 0x00, 0x03, 0x07, 0x01, 0x01
        /*0010*/ 	.byte	0x02, 0x03, 0x00, 0x00, 0x02, 0x06, 0x01, 0x00, 0x04, 0x0b, 0x08, 0x00, 0x01, 0x00, 0x00, 0x00
        /*0020*/ 	.byte	0x00, 0x00, 0x00, 0x00


//--------------------- .nv.info._ZN7cutlass13device_kernelIN5flash11enable_sm90INS1_16FlashAttnBwdSm90INS1_25CollectiveMainloopBwdSm90ILi2ELi1ELi1EN4cute5tupleIJNS5_1CILi1EEES8_S8_EEENS6_IJNS7_ILi64EEENS7_ILi96EEENS7_ILi192EEEEEENS_10bfloat16_tEfNS_4arch4Sm90ELb0ELb0ELb0ELb0ELb0ELb0ELb1ELb0ELi3ELi1ELi1ELi1ELb0EEENS1_21CollectiveEpilogueBwdISD_SE_SG_Li384ELb0ELb1ELi3EEENS1_19SingleTileSchedulerILb0ELb0ELb0ELi96EEEEEEEEEvNT_6ParamsE --------------------------
	.section	.nv.info._ZN7cutlass13device_kernelIN5flash11enable_sm90INS1_16FlashAttnBwdSm90INS1_25CollectiveMainloopBwdSm90ILi2ELi1ELi1EN4cute5tupleIJNS5_1CILi1EEES8_S8_EEENS6_IJNS7_ILi64EEENS7_ILi96EEENS7_ILi192EEEEEENS_10bfloat16_tEfNS_4arch4Sm90ELb0ELb0ELb0ELb0ELb0ELb0ELb1ELb0ELi3ELi1ELi1ELi1ELb0EEENS1_21CollectiveEpilogueBwdISD_SE_SG_Li384ELb0ELb1ELi3EEENS1_19SingleTileSchedulerILb0ELb0ELb0ELi96EEEEEEEEEvNT_6ParamsE,"",@"SHT_CUDA_INFO"
	.sectionflags	@""
	.align	4


	//----- nvinfo : EIATTR_CUDA_API_VERSION
	.align		4
        /*0000*/ 	.byte	0x04, 0x37
        /*0002*/ 	.short	(.L_180 - .L_179)
.L_179:
        /*0004*/ 	.word	0x00000082


	//----- nvinfo : EIATTR_KPARAM_INFO
	.align		4
.L_180:
        /*0008*/ 	.byte	0x04, 0x17
        /*000a*/ 	.short	(.L_182 - .L_181)
.L_181:
        /*000c*/ 	.word	0x00000000
        /*0010*/ 	.short	0x0000
        /*0012*/ 	.short	0x0000
        /*0014*/ 	.byte	0x00, 0xf0, 0x01, 0x24


	//----- nvinfo : EIATTR_SPARSE_MMA_MASK
	.align		4
.L_182:
        /*0018*/ 	.byte	0x03, 0x50
        /*001a*/ 	.short	0x0000


	//----- nvinfo : EIATTR_MAXREG_COUNT
	.align		4
        /*001c*/ 	.byte	0x03, 0x1b
        /*001e*/ 	.short	0x0080


	//----- nvinfo : EIATTR_MERCURY_ISA_VERSION
	.align		4
        /*0020*/ 	.byte	0x03, 0x5f
        /*0022*/ 	.short	0x0101


	//----- nvinfo : EIATTR_VRC_CTA_INIT_COUNT
	.align		4
        /*0024*/ 	.byte	0x02, 0x4a
	.zero		1
	.zero		1


	//----- nvinfo : EIATTR_EXIT_INSTR_OFFSETS
	.align		4
        /*0028*/ 	.byte	0x04, 0x1c
        /*002a*/ 	.short	(.L_184 - .L_183)


	//   ....[0]....
.L_183:
        /*002c*/ 	.word	0x00000010


	//----- nvinfo : EIATTR_MAX_THREADS
	.align		4
.L_184:
        /*0030*/ 	.byte	0x04, 0x05
        /*0032*/ 	.short	(.L_186 - .L_185)
.L_185:
        /*0034*/ 	.word	0x00000200
        /*0038*/ 	.word	0x00000001
        /*003c*/ 	.word	0x00000001


	//----- nvinfo : EIATTR_CBANK_PARAM_SIZE
	.align		4
.L_186:
        /*0040*/ 	.byte	0x03, 0x19
        /*0042*/ 	.short	0x0900


	//----- nvinfo : EIATTR_PARAM_CBANK
	.align		4
        /*0044*/ 	.byte	0x04, 0x0a
        /*0046*/ 	.short	(.L_188 - .L_187)
	.align		4
.L_187:
        /*0048*/ 	.word	index@(.nv.constant0._ZN7cutlass13device_kernelIN5flash11enable_sm90INS1_16FlashAttnBwdSm90INS1_25CollectiveMainloopBwdSm90ILi2ELi1ELi1EN4cute5tupleIJNS5_1CILi1EEES8_S8_EEENS6_IJNS7_ILi64EEENS7_ILi96EEENS7_ILi192EEEEEENS_10bfloat16_tEfNS_4arch4Sm90ELb0ELb0ELb0ELb0ELb0ELb0ELb1ELb0ELi3ELi1ELi1ELi1ELb0EEENS1_21CollectiveEpilogueBwdISD_SE_SG_Li384ELb0ELb1ELi3EEENS1_19SingleTileSchedulerILb0ELb0ELb0ELi96EEEEEEEEEvNT_6ParamsE)
        /*004c*/ 	.short	0x0380
        /*004e*/ 	.short	0x0900


	//----- nvinfo : EIATTR_SW_WAR
	.align		4
.L_188:
        /*0050*/ 	.byte	0x04, 0x36
        /*0052*/ 	.short	(.L_190 - .L_189)
.L_189:
        /*0054*/ 	.word	0x00000008
.L_190:


//--------------------- .nv.info._ZN7cutlass13device_kernelIN5flash11enable_sm90INS1_16FlashAttnBwdSm90INS1_25CollectiveMainloopBwdSm90ILi2ELi1ELi1EN4cute5tupleIJNS5_1CILi1EEES8_S8_EEENS6_IJNS7_ILi64EEENS7_ILi96EEENS7_ILi192EEEEEENS_10bfloat16_tEfNS_4arch4Sm90ELb0ELb0ELb0ELb0ELb1ELb0ELb1ELb0ELi3ELi1ELi1ELi1ELb0EEENS1_21CollectiveEpilogueBwdISD_SE_SG_Li384ELb0ELb1ELi3EEENS1_19SingleTileSchedulerILb0ELb0ELb0ELi96EEEEEEEEEvNT_6ParamsE --------------------------
	.section	.nv.info._ZN7cutlass13device_kernelIN5flash11enable_sm90INS1_16FlashAttnBwdSm90INS1_25CollectiveMainloopBwdSm90ILi2ELi1ELi1EN4cute5tupleIJNS5_1CILi1EEES8_S8_EEENS6_IJNS7_ILi64EEENS7_ILi96EEENS7_ILi192EEEEEENS_10bfloat16_tEfNS_4arch4Sm90ELb0ELb0ELb0ELb0ELb1ELb0ELb1ELb0ELi3ELi1ELi1ELi1ELb0EEENS1_21CollectiveEpilogueBwdISD_SE_SG_Li384ELb0ELb1ELi3EEENS1_19SingleTileSchedulerILb0ELb0ELb0ELi96EEEEEEEEEvNT_6ParamsE,"",@"SHT_CUDA_INFO"
	.sectionflags	@""
	.align	4


	//----- nvinfo : EIATTR_CUDA_API_VERSION
	.align		4
        /*0000*/ 	.byte	0x04, 0x37
        /*0002*/ 	.short	(.L_192 - .L_191)
.L_191:
        /*0004*/ 	.word	0x00000082


	//----- nvinfo : EIATTR_KPARAM_INFO
	.align		4
.L_192:
        /*0008*/ 	.byte	0x04, 0x17
        /*000a*/ 	.short	(.L_194 - .L_193)
.L_193:
        /*000c*/ 	.word	0x00000000
        /*0010*/ 	.short	0x0000
        /*0012*/ 	.short	0x0000
        /*0014*/ 	.byte	0x00, 0xf0, 0x01, 0x24


	//----- nvinfo : EIATTR_SPARSE_MMA_MASK
	.align		4
.L_194:
        /*0018*/ 	.byte	0x03, 0x50
        /*001a*/ 	.short	0x0000


	//----- nvinfo : EIATTR_MAXREG_COUNT
	.align		4
        /*001c*/ 	.byte	0x03, 0x1b
        /*001e*/ 	.short	0x0080


	//----- nvinfo : EIATTR_MERCURY_ISA_VERSION
	.align		4
        /*0020*/ 	.byte	0x03, 0x5f
        /*0022*/ 	.short	0x0101


	//----- nvinfo : EIATTR_VRC_CTA_INIT_COUNT
	.align		4
        /*0024*/ 	.byte	0x02, 0x4a
	.zero		1
	.zero		1


	//----- nvinfo : EIATTR_EXIT_INSTR_OFFSETS
	.align		4
        /*0028*/ 	.byte	0x04, 0x1c
        /*002a*/ 	.short	(.L_196 - .L_195)


	//   ....[0]....
.L_195:
        /*002c*/ 	.word	0x00000010


	//----- nvinfo : EIATTR_MAX_THREADS
	.align		4
.L_196:
        /*0030*/ 	.byte	0x04, 0x05
        /*0032*/ 	.short	(.L_198 - .L_197)
.L_197:
        /*0034*/ 	.word	0x00000200
        /*0038*/ 	.word	0x00000001
        /*003c*/ 	.word	0x00000001


	//----- nvinfo : EIATTR_CBANK_PARAM_SIZE
	.align		4
.L_198:
        /*0040*/ 	.byte	0x03, 0x19
        /*0042*/ 	.short	0x0900


	//----- nvinfo : EIATTR_PARAM_CBANK
	.align		4
        /*0044*/ 	.byte	0x04, 0x0a
        /*0046*/ 	.short	(.L_200 - .L_199)
	.align		4
.L_199:
        /*0048*/ 	.word	index@(.nv.constant0._ZN7cutlass13device_kernelIN5flash11enable_sm90INS1_16FlashAttnBwdSm90INS1_25CollectiveMainloopBwdSm90ILi2ELi1ELi1EN4cute5tupleIJNS5_1CILi1EEES8_S8_EEENS6_IJNS7_ILi64EEENS7_ILi96EEENS7_ILi192EEEEEENS_10bfloat16_tEfNS_4arch4Sm90ELb0ELb0ELb0ELb0ELb1ELb0ELb1ELb0ELi3ELi1ELi1ELi1ELb0EEENS1_21CollectiveEpilogueBwdISD_SE_SG_Li384ELb0ELb1ELi3EEENS1_19SingleTileSchedulerILb0ELb0ELb0ELi96EEEEEEEEEvNT_6ParamsE)
        /*004c*/ 	.short	0x0380
        /*004e*/ 	.short	0x0900


	//----- nvinfo : EIATTR_SW_WAR
	.align		4
.L_200:
        /*0050*/ 	.byte	0x04, 0x36
        /*0052*/ 	.short	(.L_202 - .L_201)
.L_201:
        /*0054*/ 	.word	0x00000008
.L_202:


//--------------------- .nv.info._ZN7cutlass13device_kernelIN5flash11enable_sm90INS1_16FlashAttnBwdSm90INS1_25CollectiveMainloopBwdSm90ILi2ELi1ELi1EN4cute5tupleIJNS5_1CILi1EEES8_S8_EEENS6_IJNS7_ILi64EEENS7_ILi96EEENS7_ILi192EEEEEENS_10bfloat16_tEfNS_4arch4Sm90ELb0ELb0ELb0ELb0ELb0ELb0ELb1ELb0ELi3ELi1ELi1ELi1ELb0EEENS1_24CollectiveEpilogueBwdGQAISD_fSG_Li384ELb0ELb0EEENS1_19SingleTileSchedulerILb0ELb0ELb0ELi96EEEEEEEEEvNT_6ParamsE --------------------------
	.section	.nv.info._ZN7cutlass13device_kernelIN5flash11enable_sm90INS1_16FlashAttnBwdSm90INS1_25CollectiveMainloopBwdSm90ILi2ELi1ELi1EN4cute5tupleIJNS5_1CILi1EEES8_S8_EEENS6_IJNS7_ILi64EEENS7_ILi96EEENS7_ILi192EEEEEENS_10bfloat16_tEfNS_4arch4Sm90ELb0ELb0ELb0ELb0ELb0ELb0ELb1ELb0ELi3ELi1ELi1ELi1ELb0EEENS1_24CollectiveEpilogueBwdGQAISD_fSG_Li384ELb0ELb0EEENS1_19SingleTileSchedulerILb0ELb0ELb0ELi96EEEEEEEEEvNT_6ParamsE,"",@"SHT_CUDA_INFO"
	.sectionflags	@""
	.align	4


	//----- nvinfo : EIATTR_CUDA_API_VERSION
	.align		4
        /*0000*/ 	.byte	0x04, 0x37
        /*0002*/ 	.short	(.L_204 - .L_203)
.L_203:
        /*0004*/ 	.word	0x00000082


	//----- nvinfo : EIATTR_KPARAM_INFO
	.align		4
.L_204:
        /*0008*/ 	.byte	0x04, 0x17
        /*000a*/ 	.short	(.L_206 - .L_205)
.L_205:
        /*000c*/ 	.word	0x00000000
        /*0010*/ 	.short	0x0000
        /*0012*/ 	.short	0x0000
        /*0014*/ 	.byte	0x00, 0xf0, 0x01, 0x1a


	//----- nvinfo : EIATTR_SPARSE_MMA_MASK
	.align		4
.L_206:
        /*0018*/ 	.byte	0x03, 0x50
        /*001a*/ 	.short	0x0000


	//----- nvinfo : EIATTR_MAXREG_COUNT
	.align		4
        /*001c*/ 	.byte	0x03, 0x1b
        /*001e*/ 	.short	0x0080


	//----- nvinfo : EIATTR_MERCURY_ISA_VERSION
	.align		4
        /*0020*/ 	.byte	0x03, 0x5f
        /*0022*/ 	.short	0x0101


	//----- nvinfo : EIATTR_VRC_CTA_INIT_COUNT
	.align		4
        /*0024*/ 	.byte	0x02, 0x4a
	.zero		1
	.zero		1


	//----- nvinfo : EIATTR_EXIT_INSTR_OFFSETS
	.align		4
        /*0028*/ 	.byte	0x04, 0x1c
        /*002a*/ 	.short	(.L_208 - .L_207)


	//   ....[0]....
.L_207:
        /*002c*/ 	.word	0x00000010


	//----- nvinfo : EIATTR_MAX_THREADS
	.align		4
.L_208:
        /*0030*/ 	.byte	0x04, 0x05
        /*0032*/ 	.short	(.L_210 - .L_209)
.L_209:
        /*0034*/ 	.word	0x00000200
        /*0038*/ 	.word	0x00000001
        /*003c*/ 	.word	0x00000001


	//----- nvinfo : EIATTR_CBANK_PARAM_SIZE
	.align		4
.L_210:
        /*0040*/ 	.byte	0x03, 0x19
        /*0042*/ 	.short	0x0680


	//----- nvinfo : EIATTR_PARAM_CBANK
	.align		4
        /*0044*/ 	.byte	0x04, 0x0a
        /*0046*/ 	.short	(.L_212 - .L_211)
	.align		4
.L_211:
        /*0048*/ 	.word	index@(.nv.constant0._ZN7cutlass13device_kernelIN5flash11enable_sm90INS1_16FlashAttnBwdSm90INS1_25CollectiveMainloopBwdSm90ILi2ELi1ELi1EN4cute5tupleIJNS5_1CILi1EEES8_S8_EEENS6_IJNS7_ILi64EEENS7_ILi96EEENS7_ILi192EEEEEENS_10bfloat16_tEfNS_4arch4Sm90ELb0ELb0ELb0ELb0ELb0ELb0ELb1ELb0ELi3ELi1ELi1ELi1ELb0EEENS1_24CollectiveEpilogueBwdGQAISD_fSG_Li384ELb0ELb0EEENS1_19SingleTileSchedulerILb0ELb0ELb0ELi96EEEEEEEEEvNT_6ParamsE)
        /*004c*/ 	.short	0x0380
        /*004e*/ 	.short	0x0680


	//----- nvinfo : EIATTR_SW_WAR
	.align		4
.L_212:
        /*0050*/ 	.byte	0x04, 0x36
        /*0052*/ 	.short	(.L_214 - .L_213)
.L_213:
        /*0054*/ 	.word	0x00000008
.L_214:


//--------------------- .nv.info._ZN7cutlass13device_kernelIN5flash11enable_sm90INS1_16FlashAttnBwdSm90INS1_25CollectiveMainloopBwdSm90ILi2ELi1ELi1EN4cute5tupleIJNS5_1CILi1EEES8_S8_EEENS6_IJNS7_ILi64EEENS7_ILi96EEENS7_ILi192EEEEEENS_10bfloat16_tEfNS_4arch4Sm90ELb0ELb0ELb0ELb0ELb1ELb0ELb1ELb0ELi3ELi1ELi1ELi1ELb0EEENS1_24CollectiveEpilogueBwdGQAISD_fSG_Li384ELb0ELb1EEENS1_19SingleTileSchedulerILb0ELb0ELb0ELi96EEEEEEEEEvNT_6ParamsE --------------------------
	.section	.nv.info._ZN7cutlass13device_kernelIN5flash11enable_sm90INS1_16FlashAttnBwdSm90INS1_25CollectiveMainloopBwdSm90ILi2ELi1ELi1EN4cute5tupleIJNS5_1CILi1EEES8_S8_EEENS6_IJNS7_ILi64EEENS7_ILi96EEENS7_ILi192EEEEEENS_10bfloat16_tEfNS_4arch4Sm90ELb0ELb0ELb0ELb0ELb1ELb0ELb1ELb0ELi3ELi1ELi1ELi1ELb0EEENS1_24CollectiveEpilogueBwdGQAISD_fSG_Li384ELb0ELb1EEENS1_19SingleTileSchedulerILb0ELb0ELb0ELi96EEEEEEEEEvNT_6ParamsE,"",@"SHT_CUDA_INFO"
	.sectionflags	@""
	.align	4


	//----- nvinfo : EIATTR_CUDA_API_VERSION
	.align		4
        /*0000*/ 	.byte	0x04, 0x37
        /*0002*/ 	.short	(.L_216 - .L_215)
.L_215:
        /*0004*/ 	.word	0x00000082


	//----- nvinfo : EIATTR_KPARAM_INFO
	.align		4
.L_216:
        /*0008*/ 	.byte	0x04, 0x17
        /*000a*/ 	.short	(.L_218 - .L_217)
.L_217:
        /*000c*/ 	.word	0x00000000
        /*0010*/ 	.short	0x0000
        /*0012*/ 	.short	0x0000
        /*0014*/ 	.byte	0x00, 0xf0, 0x01, 0x1a


	//----- nvinfo : EIATTR_SPARSE_MMA_MASK
	.align		4
.L_218:
        /*0018*/ 	.byte	0x03, 0x50
        /*001a*/ 	.short	0x0000


	//----- nvinfo : EIATTR_MAXREG_COUNT
	.align		4
        /*001c*/ 	.byte	0x03, 0x1b
        /*001e*/ 	.short	0x0080


	//----- nvinfo : EIATTR_MERCURY_ISA_VERSION
	.align		4
        /*0020*/ 	.byte	0x03, 0x5f
        /*0022*/ 	.short	0x0101


	//----- nvinfo : EIATTR_VRC_CTA_INIT_COUNT
	.align		4
        /*0024*/ 	.byte	0x02, 0x4a
	.zero		1
	.zero		1


	//----- nvinfo : EIATTR_EXIT_INSTR_OFFSETS
	.align		4
        /*0028*/ 	.byte	0x04, 0x1c
        /*002a*/ 	.short	(.L_220 - .L_219)


	//   ....[0]....
.L_219:
        /*002c*/ 	.word	0x00000010


	//----- nvinfo : EIATTR_MAX_THREADS
	.align		4
.L_220:
        /*0030*/ 	.byte	0x04, 0x05
        /*0032*/ 	.short	(.L_222 - .L_221)
.L_221:
        /*0034*/ 	.word	0x00000200
        /*0038*/ 	.word	0x00000001
        /*003c*/ 	.word	0x00000001


	//----- nvinfo : EIATTR_CBANK_PARAM_SIZE
	.align		4
.L_222:
        /*0040*/ 	.byte	0x03, 0x19
        /*0042*/ 	.short	0x0680


	//----- nvinfo : EIATTR_PARAM_CBANK
	.align		4
        /*0044*/ 	.byte	0x04, 0x0a
        /*0046*/ 	.short	(.L_224 - .L_223)
	.align		4
.L_223:
        /*0048*/ 	.word	index@(.nv.constant0._ZN7cutlass13device_kernelIN5flash11enable_sm90INS1_16FlashAttnBwdSm90INS1_25CollectiveMainloopBwdSm90ILi2ELi1ELi1EN4cute5tupleIJNS5_1CILi1EEES8_S8_EEENS6_IJNS7_ILi64EEENS7_ILi96EEENS7_ILi192EEEEEENS_10bfloat16_tEfNS_4arch4Sm90ELb0ELb0ELb0ELb0ELb1ELb0ELb1ELb0ELi3ELi1ELi1ELi1ELb0EEENS1_24CollectiveEpilogueBwdGQAISD_fSG_Li384ELb0ELb1EEENS1_19SingleTileSchedulerILb0ELb0ELb0ELi96EEEEEEEEEvNT_6ParamsE)
        /*004c*/ 	.short	0x0380
        /*004e*/ 	.short	0x0680


	//----- nvinfo : EIATTR_SW_WAR
	.align		4
.L_224:
        /*0050*/ 	.byte	0x04, 0x36
        /*0052*/ 	.short	(.L_226 - .L_225)
.L_225:
        /*0054*/ 	.word	0x00000008
.L_226:


//--------------------- .nv.info._ZN7cutlass13device_kernelIN5flash11enable_sm90INS1_16FlashAttnBwdSm90INS1_25CollectiveMainloopBwdSm90ILi2ELi1ELi1EN4cute5tupleIJNS5_1CILi1EEES8_S8_EEENS6_IJNS7_ILi64EEENS7_ILi96EEENS7_ILi192EEEEEENS_10bfloat16_tEfNS_4arch4Sm90ELb0ELb0ELb0ELb1ELb0ELb0ELb1ELb0ELi3ELi1ELi1ELi1ELb0EEENS1_21CollectiveEpilogueBwdISD_SE_SG_Li384ELb1ELb1ELi3EEENS1_19SingleTileSchedulerILb1ELb0ELb0ELi96EEEEEEEEEvNT_6ParamsE --------------------------
	.section	.nv.info._ZN7cutlass13device_kernelIN5flash11enable_sm90INS1_16FlashAttnBwdSm90INS1_25CollectiveMainloopBwdSm90ILi2ELi1ELi1EN4cute5tupleIJNS5_1CILi1EEES8_S8_EEENS6_IJNS7_ILi64EEENS7_ILi96EEENS7_ILi192EEEEEENS_10bfloat16_tEfNS_4arch4Sm90ELb0ELb0ELb0ELb1ELb0ELb0ELb1ELb0ELi3ELi1ELi1ELi1ELb0EEENS1_21CollectiveEpilogueBwdISD_SE_SG_Li384ELb1ELb1ELi3EEENS1_19SingleTileSchedulerILb1ELb0ELb0ELi96EEEEEEEEEvNT_6ParamsE,"",@"SHT_CUDA_INFO"
	.sectionflags	@""
	.align	4


	//----- nvinfo : EIATTR_CUDA_API_VERSION
	.align		4
        /*0000*/ 	.byte	0x04, 0x37
        /*0002*/ 	.short	(.L_228 - .L_227)
.L_227:
        /*0004*/ 	.word	0x00000082


	//----- nvinfo : EIATTR_KPARAM_INFO
	.align		4
.L_228:
        /*0008*/ 	.byte	0x04, 0x17
        /*000a*/ 	.short	(.L_230 - .L_229)
.L_229:
        /*000c*/ 	.word	0x00000000
        /*0010*/ 	.short	0x0000
        /*0012*/ 	.short	0x0000
        /*0014*/ 	.byte	0x00, 0xf0, 0x01, 0x1a


	//----- nvinfo : EIATTR_SPARSE_MMA_MASK
	.align		4
.L_230:
        /*0018*/ 	.byte	0x03, 0x50
        /*001a*/ 	.short	0x0000


	//----- nvinfo : EIATTR_MAXREG_COUNT
	.align		4
        /*001c*/ 	.byte	0x03, 0x1b
        /*001e*/ 	.short	0x0080


	//----- nvinfo : EIATTR_MERCURY_ISA_VERSION
	.align		4
        /*0020*/ 	.byte	0x03, 0x5f
        /*0022*/ 	.short	0x0101


	//----- nvinfo : EIATTR_VRC_CTA_INIT_COUNT
	.align		4
        /*0024*/ 	.byte	0x02, 0x4a
	.zero		1
	.zero		1


	//----- nvinfo : EIATTR_EXIT_INSTR_OFFSETS
	.align		4
        /*0028*/ 	.byte	0x04, 0x1c
        /*002a*/ 	.short	(.L_232 - .L_231)


	//   ....[0]....
.L_231:
        /*002c*/ 	.word	0x00000010


	//----- nvinfo : EIATTR_MAX_THREADS
	.align		4
.L_232:
        /*0030*/ 	.byte	0x04, 0x05
        /*0032*/ 	.short	(.L_234 - .L_233)
.L_233:
        /*0034*/ 	.word	0x00000200
        /*0038*/ 	.word	0x00000001
        /*003c*/ 	.word	0x00000001


	//----- nvinfo : EIATTR_CBANK_PARAM_SIZE
	.align		4
.L_234:
        /*0040*/ 	.byte	0x03, 0x19
        /*0042*/ 	.short	0x0680


	//----- nvinfo : EIATTR_PARAM_CBANK
	.align		4
        /*0044*/ 	.byte	0x04, 0x0a
        /*0046*/ 	.short	(.L_236 - .L_235)
	.align		4
.L_235:
        /*0048*/ 	.word	index@(.nv.constant0._ZN7cutlass13device_kernelIN5flash11enable_sm90INS1_16FlashAttnBwdSm90INS1_25CollectiveMainloopBwdSm90ILi2ELi1ELi1EN4cute5tupleIJNS5_1CILi1EEES8_S8_EEENS6_IJNS7_ILi64EEENS7_ILi96EEENS7_ILi192EEEEEENS_10bfloat16_tEfNS_4arch4Sm90ELb0ELb0ELb0ELb1ELb0ELb0ELb1ELb0ELi3ELi1ELi1ELi1ELb0EEENS1_21CollectiveEpilogueBwdISD_SE_SG_Li384ELb1ELb1ELi3EEENS1_19SingleTileSchedulerILb1ELb0ELb0ELi96EEEEEEEEEvNT_6ParamsE)
        /*004c*/ 	.short	0x0380
        /*004e*/ 	.short	0x0680


	//----- nvinfo : EIATTR_SW_WAR
	.align		4
.L_236:
        /*0050*/ 	.byte	0x04, 0x36
        /*0052*/ 	.short	(.L_238 - .L_237)
.L_237:
        /*0054*/ 	.word	0x00000008
.L_238:


//--------------------- .nv.info._ZN7cutlass13device_kernelIN5flash11enable_sm90INS1_16FlashAttnBwdSm90INS1_25CollectiveMainloopBwdSm90ILi2ELi1ELi1EN4cute5tupleIJNS5_1CILi1EEES8_S8_EEENS6_IJNS7_ILi64EEENS7_ILi96EEENS7_ILi192EEEEEENS_10bfloat16_tEfNS_4arch4Sm90ELb0ELb0ELb0ELb1ELb1ELb0ELb1ELb0ELi3ELi1ELi1ELi1ELb0EEENS1_21CollectiveEpilogueBwdISD_SE_SG_Li384ELb1ELb1ELi3EEENS1_19SingleTileSchedulerILb1ELb0ELb0ELi96EEEEEEEEEvNT_6ParamsE --------------------------
	.section	.nv.info._ZN7cutlass13device_kernelIN5flash11enable_sm90INS1_16FlashAttnBwdSm90INS1_25CollectiveMainloopBwdSm90ILi2ELi1ELi1EN4cute5tupleIJNS5_1CILi1EEES8_S8_EEENS6_IJNS7_ILi64EEENS7_ILi96EEENS7_ILi192EEEEEENS_10bfloat16_tEfNS_4arch4Sm90ELb0ELb0ELb0ELb1ELb1ELb0ELb1ELb0ELi3ELi1ELi1ELi1ELb0EEENS1_21CollectiveEpilogueBwdISD_SE_SG_Li384ELb1ELb1ELi3EEENS1_19SingleTileSchedulerILb1ELb0ELb0ELi96EEEEEEEEEvNT_6ParamsE,"",@"SHT_CUDA_INFO"
	.sectionflags	@""
	.align	4


	//----- nvinfo : EIATTR_CUDA_API_VERSION
	.align		4
        /*0000*/ 	.byte	0x04, 0x37
        /*0002*/ 	.short	(.L_240 - .L_239)
.L_239:
        /*0004*/ 	.word	0x00000082


	//----- nvinfo : EIATTR_KPARAM_INFO
	.align		4
.L_240:
        /*0008*/ 	.byte	0x04, 0x17
        /*000a*/ 	.short	(.L_242 - .L_241)
.L_241:
        /*000c*/ 	.word	0x00000000
        /*0010*/ 	.short	0x0000
        /*0012*/ 	.short	0x0000
        /*0014*/ 	.byte	0x00, 0xf0, 0x01, 0x1a


	//----- nvinfo : EIATTR_SPARSE_MMA_MASK
	.align		4
.L_242:
        /*0018*/ 	.byte	0x03, 0x50
        /*001a*/ 	.short	0x0000


	//----- nvinfo : EIATTR_MAXREG_COUNT
	.align		4
        /*001c*/ 	.byte	0x03, 0x1b
        /*001e*/ 	.short	0x0080


	//----- nvinfo : EIATTR_MERCURY_ISA_VERSION
	.align		4
        /*0020*/ 	.byte	0x03, 0x5f
        /*0022*/ 	.short	0x0101


	//----- nvinfo : EIATTR_VRC_CTA_INIT_COUNT
	.align		4
        /*0024*/ 	.byte	0x02, 0x4a
	.zero		1
	.zero		1


	//----- nvinfo : EIATTR_EXIT_INSTR_OFFSETS
	.align		4
        /*0028*/ 	.byte	0x04, 0x1c
        /*002a*/ 	.short	(.L_244 - .L_243)


	//   ....[0]....
.L_243:
        /*002c*/ 	.word	0x00000010


	//----- nvinfo : EIATTR_MAX_THREADS
	.align		4
.L_244:
        /*0030*/ 	.byte	0x04, 0x05
        /*0032*/ 	.short	(.L_246 - .L_245)
.L_245:
        /*0034*/ 	.word	0x00000200
        /*0038*/ 	.word	0x00000001
        /*003c*/ 	.word	0x00000001


	//----- nvinfo : EIATTR_CBANK_PARAM_SIZE
	.align		4
.L_246:
        /*0040*/ 	.byte	0x03, 0x19
        /*0042*/ 	.short	0x0680


	//----- nvinfo : EIATTR_PARAM_CBANK
	.align		4
        /*0044*/ 	.byte	0x04, 0x0a
        /*0046*/ 	.short	(.L_248 - .L_247)
	.align		4
.L_247:
        /*0048*/ 	.word	index@(.nv.constant0._ZN7cutlass13device_kernelIN5flash11enable_sm90INS1_16FlashAttnBwdSm90INS1_25CollectiveMainloopBwdSm90ILi2ELi1ELi1EN4cute5tupleIJNS5_1CILi1EEES8_S8_EEENS6_IJNS7_ILi64EEENS7_ILi96EEENS7_ILi192EEEEEENS_10bfloat16_tEfNS_4arch4Sm90ELb0ELb0ELb0ELb1ELb1ELb0ELb1ELb0ELi3ELi1ELi1ELi1ELb0EEENS1_21CollectiveEpilogueBwdISD_SE_SG_Li384ELb1ELb1ELi3EEENS1_19SingleTileSchedulerILb1ELb0ELb0ELi96EEEEEEEEEvNT_6ParamsE)
        /*004c*/ 	.short	0x0380
        /*004e*/ 	.short	0x0680


	//----- nvinfo : EIATTR_SW_WAR
	.align		4
.L_248:
        /*0050*/ 	.byte	0x04, 0x36
        /*0052*/ 	.short	(.L_250 - .L_249)
.L_249:
        /*0054*/ 	.word	0x00000008
.L_250:


//--------------------- .nv.info._ZN7cutlass13device_kernelIN5flash11enable_sm90INS1_16FlashAttnBwdSm90INS1_25CollectiveMainloopBwdSm90ILi2ELi1ELi1EN4cute5tupleIJNS5_1CILi1EEES8_S8_EEENS6_IJNS7_ILi64EEENS7_ILi96EEENS7_ILi192EEEEEENS_10bfloat16_tEfNS_4arch4Sm90ELb0ELb0ELb0ELb1ELb0ELb0ELb1ELb0ELi3ELi1ELi1ELi1ELb0EEENS1_24CollectiveEpilogueBwdGQAISD_fSG_Li384ELb1ELb0EEENS1_19SingleTileSchedulerILb1ELb0ELb0ELi96EEEEEEEEEvNT_6ParamsE --------------------------
	.section	.nv.info._ZN7cutlass13device_kernelIN5flash11enable_sm90INS1_16FlashAttnBwdSm90INS1_25CollectiveMainloopBwdSm90ILi2ELi1ELi1EN4cute5tupleIJNS5_1CILi1EEES8_S8_EEENS6_IJNS7_ILi64EEENS7_ILi96EEENS7_ILi192EEEEEENS_10bfloat16_tEfNS_4arch4Sm90ELb0ELb0ELb0ELb1ELb0ELb0ELb1ELb0ELi3ELi1ELi1ELi1ELb0EEENS1_24CollectiveEpilogueBwdGQAISD_fSG_Li384ELb1ELb0EEENS1_19SingleTileSchedulerILb1ELb0ELb0ELi96EEEEEEEEEvNT_6ParamsE,"",@"SHT_CUDA_INFO"
	.sectionflags	@""
	.align	4


	//----- nvinfo : EIATTR_CUDA_API_VERSION
	.align		4
        /*0000*/ 	.byte	0x04, 0x37
        /*0002*/ 	.short	(.L_252 - .L_251)
.L_251:
        /*0004*/ 	.word	0x00000082


	//----- nvinfo : EIATTR_KPARAM_INFO
	.align		4
.L_252:
        /*0008*/ 	.byte	0x04, 0x17
        /*000a*/ 	.short	(.L_254 - .L_253)
.L_253:
        /*000c*/ 	.word	0x00000000
        /*0010*/ 	.short	0x0000
        /*0012*/ 	.short	0x0000
        /*0014*/ 	.byte	0x00, 0xf0, 0x01, 0x1a


	//----- nvinfo : EIATTR_SPARSE_MMA_MASK
	.align		4
.L_254:
        /*0018*/ 	.byte	0x03, 0x50
        /*001a*/ 	.short	0x0000


	//----- nvinfo : EIATTR_MAXREG_COUNT
	.align		4
        /*001c*/ 	.byte	0x03, 0x1b
        /*001e*/ 	.short	0x0080


	//----- nvinfo : EIATTR_MERCURY_ISA_VERSION
	.align		4
        /*0020*/ 	.byte	0x03, 0x5f
        /*0022*/ 	.short	0x0101


	//----- nvinfo : EIATTR_VRC_CTA_INIT_COUNT
	.align		4
        /*0024*/ 	.byte	0x02, 0x4a
	.zero		1
	.zero		1


	//----- nvinfo : EIATTR_EXIT_INSTR_OFFSETS
	.align		4
        /*0028*/ 	.byte	0x04, 0x1c
        /*002a*/ 	.short	(.L_256 - .L_255)


	//   ....[0]....
.L_255:
        /*002c*/ 	.word	0x00000010


	//----- nvinfo : EIATTR_MAX_THREADS
	.align		4
.L_256:
        /*0030*/ 	.byte	0x04, 0x05
        /*0032*/ 	.short	(.L_258 - .L_257)
.L_257:
        /*0034*/ 	.word	0x00000200
        /*0038*/ 	.word	0x00000001
        /*003c*/ 	.word	0x00000001


	//----- nvinfo : EIATTR_CBANK_PARAM_SIZE
	.align		4
.L_258:
        /*0040*/ 	.byte	0x03, 0x19
        /*0042*/ 	.short	0x0680


	//----- nvinfo : EIATTR_PARAM_CBANK
	.align		4
        /*0044*/ 	.byte	0x04, 0x0a
        /*0046*/ 	.short	(.L_260 - .L_259)
	.align		4
.L_259:
        /*0048*/ 	.word	index@(.nv.constant0._ZN7cutlass13device_kernelIN5flash11enable_sm90INS1_16FlashAttnBwdSm90INS1_25CollectiveMainloopBwdSm90ILi2ELi1ELi1EN4cute5tupleIJNS5_1CILi1EEES8_S8_EEENS6_IJNS7_ILi64EEENS7_ILi96EEENS7_ILi192EEEEEENS_10bfloat16_tEfNS_4arch4Sm90ELb0ELb0ELb0ELb1ELb0ELb0ELb1ELb0ELi3ELi1ELi1ELi1ELb0EEENS1_24CollectiveEpilogueBwdGQAISD_fSG_Li384ELb1ELb0EEENS1_19SingleTileSchedulerILb1ELb0ELb0ELi96EEEEEEEEEvNT_6ParamsE)
        /*004c*/ 	.short	0x0380
        /*004e*/ 	.short	0x0680


	//----- nvinfo : EIATTR_SW_WAR
	.align		4
.L_260:
        /*0050*/ 	.byte	0x04, 0x36
        /*0052*/ 	.short	(.L_262 - .L_261)
.L_261:
        /*0054*/ 	.word	0x00000008
.L_262:


//--------------------- .nv.info._ZN7cutlass13device_kernelIN5flash11enable_sm90INS1_16FlashAttnBwdSm90INS1_25CollectiveMainloopBwdSm90ILi2ELi1ELi1EN4cute5tupleIJNS5_1CILi1EEES8_S8_EEENS6_IJNS7_ILi64EEENS7_ILi96EEENS7_ILi192EEEEEENS_10bfloat16_tEfNS_4arch4Sm90ELb0ELb0ELb0ELb1ELb1ELb0ELb1ELb0ELi3ELi1ELi1ELi1ELb0EEENS1_24CollectiveEpilogueBwdGQAISD_fSG_Li384ELb1ELb1EEENS1_19SingleTileSchedulerILb1ELb0ELb0ELi96EEEEEEEEEvNT_6ParamsE --------------------------
	.section	.nv.info._ZN7cutlass13device_kernelIN5flash11enable_sm90INS1_16FlashAttnBwdSm90INS1_25CollectiveMainloopBwdSm90ILi2ELi1ELi1EN4cute5tupleIJNS5_1CILi1EEES8_S8_EEENS6_IJNS7_ILi64EEENS7_ILi96EEENS7_ILi192EEEEEENS_10bfloat16_tEfNS_4arch4Sm90ELb0ELb0ELb0ELb1ELb1ELb0ELb1ELb0ELi3ELi1ELi1ELi1ELb0EEENS1_24CollectiveEpilogueBwdGQAISD_fSG_Li384ELb1ELb1EEENS1_19SingleTileSchedulerILb1ELb0ELb0ELi96EEEEEEEEEvNT_6ParamsE,"",@"SHT_CUDA_INFO"
	.sectionflags	@""
	.align	4


	//----- nvinfo : EIATTR_CUDA_API_VERSION
	.align		4
        /*0000*/ 	.byte	0x04, 0x37
        /*0002*/ 	.short	(.L_264 - .L_263)
.L_263:
        /*0004*/ 	.word	0x00000082


	//----- nvinfo : EIATTR_KPARAM_INFO
	.align		4
.L_264:
        /*0008*/ 	.byte	0x04, 0x17
        /*000a*/ 	.short	(.L_266 - .L_265)
.L_265:
        /*000c*/ 	.word	0x00000000
        /*0010*/ 	.short	0x0000
        /*0012*/ 	.short	0x0000
        /*0014*/ 	.byte	0x00, 0xf0, 0x01, 0x1a


	//----- nvinfo : EIATTR_SPARSE_MMA_MASK
	.align		4
.L_266:
        /*0018*/ 	.byte	0x03, 0x50
        /*001a*/ 	.short	0x0000


	//----- nvinfo : EIATTR_MAXREG_COUNT
	.align		4
        /*001c*/ 	.byte	0x03, 0x1b
        /*001e*/ 	.short	0x0080


	//----- nvinfo : EIATTR_MERCURY_ISA_VERSION
	.align		4
        /*0020*/ 	.byte	0x03, 0x5f
        /*0022*/ 	.short	0x0101


	//----- nvinfo : EIATTR_VRC_CTA_INIT_COUNT
	.align		4
        /*0024*/ 	.byte	0x02, 0x4a
	.zero		1
	.zero		1


	//----- nvinfo : EIATTR_EXIT_INSTR_OFFSETS
	.align		4
        /*0028*/ 	.byte	0x04, 0x1c
        /*002a*/ 	.short	(.L_268 - .L_267)


	//   ....[0]....
.L_267:
        /*002c*/ 	.word	0x00000010


	//----- nvinfo : EIATTR_MAX_THREADS
	.align		4
.L_268:
        /*0030*/ 	.byte	0x04, 0x05
        /*0032*/ 	.short	(.L_270 - .L_269)
.L_269:
        /*0034*/ 	.word	0x00000200
        /*0038*/ 	.word	0x00000001
        /*003c*/ 	.word	0x00000001


	//----- nvinfo : EIATTR_CBANK_PARAM_SIZE
	.align		4
.L_270:
        /*0040*/ 	.byte	0x03, 0x19
        /*0042*/ 	.short	0x0680


	//----- nvinfo : EIATTR_PARAM_CBANK
	.align		4
        /*0044*/ 	.byte	0x04, 0x0a
        /*0046*/ 	.short	(.L_272 - .L_271)
	.align		4
.L_271:
        /*0048*/ 	.word	index@(.nv.constant0._ZN7cutlass13device_kernelIN5flash11enable_sm90INS1_16FlashAttnBwdSm90INS1_25CollectiveMainloopBwdSm90ILi2ELi1ELi1EN4cute5tupleIJNS5_1CILi1EEES8_S8_EEENS6_IJNS7_ILi64EEENS7_ILi96EEENS7_ILi192EEEEEENS_10bfloat16_tEfNS_4arch4Sm90ELb0ELb0ELb0ELb1ELb1ELb0ELb1ELb0ELi3ELi1ELi1ELi1ELb0EEENS1_24CollectiveEpilogueBwdGQAISD_fSG_Li384ELb1ELb1EEENS1_19SingleTileSchedulerILb1ELb0ELb0ELi96EEEEEEEEEvNT_6ParamsE)
        /*004c*/ 	.short	0x0380
        /*004e*/ 	.short	0x0680


	//----- nvinfo : EIATTR_SW_WAR
	.align		4
.L_272:
        /*0050*/ 	.byte	0x04, 0x36
        /*0052*/ 	.short	(.L_274 - .L_273)
.L_273:
        /*0054*/ 	.word	0x00000008
.L_274:


//--------------------- .nv.info._ZN7cutlass13device_kernelIN5flash11enable_sm90INS1_16FlashAttnBwdSm90INS1_25CollectiveMainloopBwdSm90ILi2ELi1ELi1EN4cute5tupleIJNS5_1CILi1EEES8_S8_EEENS6_IJNS7_ILi64EEENS7_ILi96EEENS7_ILi192EEEEEENS_10bfloat16_tEfNS_4arch4Sm90ELb0ELb1ELb0ELb0ELb0ELb0ELb1ELb0ELi3ELi1ELi1ELi1ELb0EEENS1_21CollectiveEpilogueBwdISD_SE_SG_Li384ELb0ELb1ELi3EEENS1_19SingleTileSchedulerILb0ELb0ELb0ELi96EEEEEEEEEvNT_6ParamsE --------------------------
	.section	.nv.info._ZN7cutlass13device_kernelIN5flash11enable_sm90INS1_16FlashAttnBwdSm90INS1_25CollectiveMainloopBwdSm90ILi2ELi1ELi1EN4cute5tupleIJNS5_1CILi1EEES8_S8_EEENS6_IJNS7_ILi64EEENS7_ILi96EEENS7_ILi192EEEEEENS_10bfloat16_tEfNS_4arch4Sm90ELb0ELb1ELb0ELb0ELb0ELb0ELb1ELb0ELi3ELi1ELi1ELi1ELb0EEENS1_21CollectiveEpilogueBwdISD_SE_SG_Li384ELb0ELb1ELi3EEENS1_19SingleTileSchedulerILb0ELb0ELb0ELi96EEEEEEEEEvNT_6ParamsE,"",@"SHT_CUDA_INFO"
	.sectionflags	@""
	.align	4


	//----- nvinfo : EIATTR_CUDA_API_VERSION
	.align		4
        /*0000*/ 	.byte	0x04, 0x37
        /*0002*/ 	.short	(.L_276 - .L_275)
.L_275:
        /*0004*/ 	.word	0x00000082


	//----- nvinfo : EIATTR_KPARAM_INFO
	.align		4
.L_276:
        /*0008*/ 	.byte	0x04, 0x17
        /*000a*/ 	.short	(.L_278 - .L_277)
.L_277:
        /*000c*/ 	.word	0x00000000
        /*0010*/ 	.short	0x0000
        /*0012*/ 	.short	0x0000
        /*0014*/ 	.byte	0x00, 0xf0, 0x01, 0x24


	//----- nvinfo : EIATTR_SPARSE_MMA_MASK
	.align		4
.L_278:
        /*0018*/ 	.byte	0x03, 0x50
        /*001a*/ 	.short	0x0000


	//----- nvinfo : EIATTR_MAXREG_COUNT
	.align		4
        /*001c*/ 	.byte	0x03, 0x1b
        /*001e*/ 	.short	0x0080


	//----- nvinfo : EIATTR_MERCURY_ISA_VERSION
	.align		4
        /*0020*/ 	.byte	0x03, 0x5f
        /*0022*/ 	.short	0x0101


	//----- nvinfo : EIATTR_VRC_CTA_INIT_COUNT
	.align		4
        /*0024*/ 	.byte	0x02, 0x4a
	.zero		1
	.zero		1


	//----- nvinfo : EIATTR_EXIT_INSTR_OFFSETS
	.align		4
        /*0028*/ 	.byte	0x04, 0x1c
        /*002a*/ 	.short	(.L_280 - .L_279)


	//   ....[0]....
.L_279:
        /*002c*/ 	.word	0x00000010


	//----- nvinfo : EIATTR_MAX_THREADS
	.align		4
.L_280:
        /*0030*/ 	.byte	0x04, 0x05
        /*0032*/ 	.short	(.L_282 - .L_281)
.L_281:
        /*0034*/ 	.word	0x00000200
        /*0038*/ 	.word	0x00000001
        /*003c*/ 	.word	0x00000001


	//----- nvinfo : EIATTR_CBANK_PARAM_SIZE
	.align		4
.L_282:
        /*0040*/ 	.byte	0x03, 0x19
        /*0042*/ 	.short	0x0900


	//----- nvinfo : EIATTR_PARAM_CBANK
	.align		4
        /*0044*/ 	.byte	0x04, 0x0a
        /*0046*/ 	.short	(.L_284 - .L_283)
	.align		4
.L_283:
        /*0048*/ 	.word	index@(.nv.constant0._ZN7cutlass13device_kernelIN5flash11enable_sm90INS1_16FlashAttnBwdSm90INS1_25CollectiveMainloopBwdSm90ILi2ELi1ELi1EN4cute5tupleIJNS5_1CILi1EEES8_S8_EEENS6_IJNS7_ILi64EEENS7_ILi96EEENS7_ILi192EEEEEENS_10bfloat16_tEfNS_4arch4Sm90ELb0ELb1ELb0ELb0ELb0ELb0ELb1ELb0ELi3ELi1ELi1ELi1ELb0EEENS1_21CollectiveEpilogueBwdISD_SE_SG_Li384ELb0ELb1ELi3EEENS1_19SingleTileSchedulerILb0ELb0ELb0ELi96EEEEEEEEEvNT_6ParamsE)
        /*004c*/ 	.short	0x0380
        /*004e*/ 	.short	0x0900


	//----- nvinfo : EIATTR_SW_WAR
	.align		4
.L_284:
        /*0050*/ 	.byte	0x04, 0x36
        /*0052*/ 	.short	(.L_286 - .L_285)
.L_285:
        /*0054*/ 	.word	0x00000008
.L_286:


//--------------------- .nv.info._ZN7cutlass13device_kernelIN5flash11enable_sm90INS1_16FlashAttnBwdSm90INS1_25CollectiveMainloopBwdSm90ILi2ELi1ELi1EN4cute5tupleIJNS5_1CILi1EEES8_S8_EEENS6_IJNS7_ILi64EEENS7_ILi96EEENS7_ILi192EEEEEENS_10bfloat16_tEfNS_4arch4Sm90ELb0ELb1ELb0ELb0ELb1ELb0ELb1ELb0ELi3ELi1ELi1ELi1ELb0EEENS1_21CollectiveEpilogueBwdISD_SE_SG_Li384ELb0ELb1ELi3EEENS1_19SingleTileSchedulerILb0ELb0ELb0ELi96EEEEEEEEEvNT_6ParamsE --------------------------
	.section	.nv.info._ZN7cutlass13device_kernelIN5flash11enable_sm90INS1_16FlashAttnBwdSm90INS1_25CollectiveMainloopBwdSm90ILi2ELi1ELi1EN4cute5tupleIJNS5_1CILi1EEES8_S8_EEENS6_IJNS7_ILi64EEENS7_ILi96EEENS7_ILi192EEEEEENS_10bfloat16_tEfNS_4arch4Sm90ELb0ELb1ELb0ELb0ELb1ELb0ELb1ELb0ELi3ELi1ELi1ELi1ELb0EEENS1_21CollectiveEpilogueBwdISD_SE_SG_Li384ELb0ELb1ELi3EEENS1_19SingleTileSchedulerILb0ELb0ELb0ELi96EEEEEEEEEvNT_6ParamsE,"",@"SHT_CUDA_INFO"
	.sectionflags	@""
	.align	4


	//----- nvinfo : EIATTR_CUDA_API_VERSION
	.align		4
        /*0000*/ 	.byte	0x04, 0x37
        /*0002*/ 	.short	(.L_288 - .L_287)
.L_287:
        /*0004*/ 	.word	0x00000082


	//----- nvinfo : EIATTR_KPARAM_INFO
	.align		4
.L_288:
        /*0008*/ 	.byte	0x04, 0x17
        /*000a*/ 	.short	(.L_290 - .L_289)
.L_289:
        /*000c*/ 	.word	0x00000000
        /*0010*/ 	.short	0x0000
        /*0012*/ 	.short	0x0000
        /*0014*/ 	.byte	0x00, 0xf0, 0x01, 0x24


	//----- nvinfo : EIATTR_SPARSE_MMA_MASK
	.align		4
.L_290:
        /*0018*/ 	.byte	0x03, 0x50
        /*001a*/ 	.short	0x0000


	//----- nvinfo : EIATTR_MAXREG_COUNT
	.align		4
        /*001c*/ 	.byte	0x03, 0x1b
        /*001e*/ 	.short	0x0080


	//----- nvinfo : EIATTR_MERCURY_ISA_VERSION
	.align		4
        /*0020*/ 	.byte	0x03, 0x5f
        /*0022*/ 	.short	0x0101


	//----- nvinfo : EIATTR_VRC_CTA_INIT_COUNT
	.align		4
        /*0024*/ 	.byte	0x02, 0x4a
	.zero		1
	.zero		1


	//----- nvinfo : EIATTR_EXIT_INSTR_OFFSETS
	.align		4
        /*0028*/ 	.byte	0x04, 0x1c
        /*002a*/ 	.short	(.L_292 - .L_291)


	//   ....[0]....
.L_291:
        /*002c*/ 	.word	0x00000010


	//----- nvinfo : EIATTR_MAX_THREADS
	.align		4
.L_292:
        /*0030*/ 	.byte	0x04, 0x05
        /*0032*/ 	.short	(.L_294 - .L_293)
.L_293:
        /*0034*/ 	.word	0x00000200
        /*0038*/ 	.word	0x00000001
        /*003c*/ 	.word	0x00000001


	//----- nvinfo : EIATTR_CBANK_PARAM_SIZE
	.align		4
.L_294:
        /*0040*/ 	.byte	0x03, 0x19
        /*0042*/ 	.short	0x0900


	//----- nvinfo : EIATTR_PARAM_CBANK
	.align		4
        /*0044*/ 	.byte	0x04, 0x0a
        /*0046*/ 	.short	(.L_296 - .L_295)
	.align		4
.L_295:
        /*0048*/ 	.word	index@(.nv.constant0._ZN7cutlass13device_kernelIN5flash11enable_sm90INS1_16FlashAttnBwdSm90INS1_25CollectiveMainloopBwdSm90ILi2ELi1ELi1EN4cute5tupleIJNS5_1CILi1EEES8_S8_EEENS6_IJNS7_ILi64EEENS7_ILi96EEENS7_ILi192EEEEEENS_10bfloat16_tEfNS_4arch4Sm90ELb0ELb1ELb0ELb0ELb1ELb0ELb1ELb0ELi3ELi1ELi1ELi1ELb0EEENS1_21CollectiveEpilogueBwdISD_SE_SG_Li384ELb0ELb1ELi3EEENS1_19SingleTileSchedulerILb0ELb0ELb0ELi96EEEEEEEEEvNT_6ParamsE)
        /*004c*/ 	.short	0x0380
        /*004e*/ 	.short	0x0900


	//----- nvinfo : EIATTR_SW_WAR
	.align		4
.L_296:
        /*0050*/ 	.byte	0x04, 0x36
        /*0052*/ 	.short	(.L_298 - .L_297)
.L_297:
        /*0054*/ 	.word	0x00000008
.L_298:


//--------------------- .nv.info._ZN7cutlass13device_kernelIN5flash11enable_sm90INS1_16FlashAttnBwdSm90INS1_25CollectiveMainloopBwdSm90ILi2ELi1ELi1EN4cute5tupleIJNS5_1CILi1EEES8_S8_EEENS6_IJNS7_ILi64EEENS7_ILi96EEENS7_ILi192EEEEEENS_10bfloat16_tEfNS_4arch4Sm90ELb0ELb1ELb0ELb0ELb0ELb0ELb1ELb0ELi3ELi1ELi1ELi1ELb0EEENS1_24CollectiveEpilogueBwdGQAISD_fSG_Li384ELb0ELb0EEENS1_19SingleTileSchedulerILb0ELb0ELb0ELi96EEEEEEEEEvNT_6ParamsE --------------------------
	.section	.nv.info._ZN7cutlass13device_kernelIN5flash11enable_sm90INS1_16FlashAttnBwdSm90INS1_25CollectiveMainloopBwdSm90ILi2ELi1ELi1EN4cute5tupleIJNS5_1CILi1EEES8_S8_EEENS6_IJNS7_ILi64EEENS7_ILi96EEENS7_ILi192EEEEEENS_10bfloat16_tEfNS_4arch4Sm90ELb0ELb1ELb0ELb0ELb0ELb0ELb1ELb0ELi3ELi1ELi1ELi1ELb0EEENS1_24CollectiveEpilogueBwdGQAISD_fSG_Li384ELb0ELb0EEENS1_19SingleTileSchedulerILb0ELb0ELb0ELi96EEEEEEEEEvNT_6ParamsE,"",@"SHT_CUDA_INFO"
	.sectionflags	@""
	.align	4


	//----- nvinfo : EIATTR_CUDA_API_VERSION
	.align		4
        /*0000*/ 	.byte	0x04, 0x37
        /*0002*/ 	.short	(.L_300 - .L_299)
.L_299:
        /*0004*/ 	.word	0x00000082


	//----- nvinfo : EIATTR_KPARAM_INFO
	.align		4
.L_300:
        /*0008*/ 	.byte	0x04, 0x17
        /*000a*/ 	.short	(.L_302 - .L_301)
.L_301:
        /*000c*/ 	.word	0x00000000
        /*0010*/ 	.short	0x0000
        /*0012*/ 	.short	0x0000
        /*0014*/ 	.byte	0x00, 0xf0, 0x01, 0x1a


	//----- nvinfo : EIATTR_SPARSE_MMA_MASK
	.align		4
.L_302:
        /*0018*/ 	.byte	0x03, 0x50
        /*001a*/ 	.short	0x0000


	//----- nvinfo : EIATTR_MAXREG_COUNT
	.align		4
        /*001c*/ 	.byte	0x03, 0x1b
        /*001e*/ 	.short	0x0080


	//----- nvinfo : EIATTR_MERCURY_ISA_VERSION
	.align		4
        /*0020*/ 	.byte	0x03, 0x5f
        /*0022*/ 	.short	0x0101


	//----- nvinfo : EIATTR_VRC_CTA_INIT_COUNT
	.align		4
        /*0024*/ 	.byte	0x02, 0x4a
	.zero		1
	.zero		1


	//----- nvinfo : EIATTR_EXIT_INSTR_OFFSETS
	.align		4
        /*0028*/ 	.byte	0x04, 0x1c
        /*002a*/ 	.short	(.L_304 - .L_303)


	//   ....[0]....
.L_303:
        /*002c*/ 	.word	0x00000010


	//----- nvinfo : EIATTR_MAX_THREADS
	.align		4
.L_304:
        /*0030*/ 	.byte	0x04, 0x05
        /*0032*/ 	.short	(.L_306 - .L_305)
.L_305:
        /*0034*/ 	.word	0x00000200
        /*0038*/ 	.word	0x00000001
        /*003c*/ 	.word	0x00000001


	//----- nvinfo : EIATTR_CBANK_PARAM_SIZE
	.align		4
.L_306:
        /*0040*/ 	.byte	0x03, 0x19
        /*0042*/ 	.short	0x0680


	//----- nvinfo : EIATTR_PARAM_CBANK
	.align		4
        /*0044*/ 	.byte	0x04, 0x0a
        /*0046*/ 	.short	(.L_308 - .L_307)
	.align		4
.L_307:
        /*0048*/ 	.word	index@(.nv.constant0._ZN7cutlass13device_kernelIN5flash11enable_sm90INS1_16FlashAttnBwdSm90INS1_25CollectiveMainloopBwdSm90ILi2ELi1ELi1EN4cute5tupleIJNS5_1CILi1EEES8_S8_EEENS6_IJNS7_ILi64EEENS7_ILi96EEENS7_ILi192EEEEEENS_10bfloat16_tEfNS_4arch4Sm90ELb0ELb1ELb0ELb0ELb0ELb0ELb1ELb0ELi3ELi1ELi1ELi1ELb0EEENS1_24CollectiveEpilogueBwdGQAISD_fSG_Li384ELb0ELb0EEENS1_19SingleTileSchedulerILb0ELb0ELb0ELi96EEEEEEEEEvNT_6ParamsE)
        /*004c*/ 	.short	0x0380
        /*004e*/ 	.short	0x0680


	//----- nvinfo : EIATTR_SW_WAR
	.align		4
.L_308:
        /*0050*/ 	.byte	0x04, 0x36
        /*0052*/ 	.short	(.L_310 - .L_309)
.L_309:
        /*0054*/ 	.word	0x00000008
.L_310:


//--------------------- .nv.info._ZN7cutlass13device_kernelIN5flash11enable_sm90INS1_16FlashAttnBwdSm90INS1_25CollectiveMainloopBwdSm90ILi2ELi1ELi1EN4cute5tupleIJNS5_1CILi1EEES8_S8_EEENS6_IJNS7_ILi64EEENS7_ILi96EEENS7_ILi192EEEEEENS_10bfloat16_tEfNS_4arch4Sm90ELb0ELb1ELb0ELb0ELb1ELb0ELb1ELb0ELi3ELi1ELi1ELi1ELb0EEENS1_24CollectiveEpilogueBwdGQAISD_fSG_Li384ELb0ELb1EEENS1_19SingleTileSchedulerILb0ELb0ELb0ELi96EEEEEEEEEvNT_6ParamsE --------------------------
	.section	.nv.info._ZN7cutlass13device_kernelIN5flash11enable_sm90INS1_16FlashAttnBwdSm90INS1_25CollectiveMainloopBwdSm90ILi2ELi1ELi1EN4cute5tupleIJNS5_1CILi1EEES8_S8_EEENS6_IJNS7_ILi64EEENS7_ILi96EEENS7_ILi192EEEEEENS_10bfloat16_tEfNS_4arch4Sm90ELb0ELb1ELb0ELb0ELb1ELb0ELb1ELb0ELi3ELi1ELi1ELi1ELb0EEENS1_24CollectiveEpilogueBwdGQAISD_fSG_Li384ELb0ELb1EEENS1_19SingleTileSchedulerILb0ELb0ELb0ELi96EEEEEEEEEvNT_6ParamsE,"",@"SHT_CUDA_INFO"
	.sectionflags	@""
	.align	4


	//----- nvinfo : EIATTR_CUDA_API_VERSION
	.align		4
        /*0000*/ 	.byte	0x04, 0x37
        /*0002*/ 	.short	(.L_312 - .L_311)
.L_311:
        /*0004*/ 	.word	0x00000082


	//----- nvinfo : EIATTR_KPARAM_INFO
	.align		4
.L_312:
        /*0008*/ 	.byte	0x04, 0x17
        /*000a*/ 	.short	(.L_314 - .L_313)
.L_313:
        /*000c*/ 	.word	0x00000000
        /*0010*/ 	.short	0x0000
        /*0012*/ 	.short	0x0000
        /*0014*/ 	.byte	0x00, 0xf0, 0x01, 0x1a


	//----- nvinfo : EIATTR_SPARSE_MMA_MASK
	.align		4
.L_314:
        /*0018*/ 	.byte	0x03, 0x50
        /*001a*/ 	.short	0x0000


	//----- nvinfo : EIATTR_MAXREG_COUNT
	.align		4
        /*001c*/ 	.byte	0x03, 0x1b
        /*001e*/ 	.short	0x0080


	//----- nvinfo : EIATTR_MERCURY_ISA_VERSION
	.align		4
        /*0020*/ 	.byte	0x03, 0x5f
        /*0022*/ 	.short	0x0101


	//----- nvinfo : EIATTR_VRC_CTA_INIT_COUNT
	.align		4
        /*0024*/ 	.byte	0x02, 0x4a
	.zero		1
	.zero		1


	//----- nvinfo : EIATTR_EXIT_INSTR_OFFSETS
	.align		4
        /*0028*/ 	.byte	0x04, 0x1c
        /*002a*/ 	.short	(.L_316 - .L_315)


	//   ....[0]....
.L_315:
        /*002c*/ 	.word	0x00000010


	//----- nvinfo : EIATTR_MAX_THREADS
	.align		4
.L_316:
        /*0030*/ 	.byte	0x04, 0x05
        /*0032*/ 	.short	(.L_318 - .L_317)
.L_317:
        /*0034*/ 	.word	0x00000200
        /*0038*/ 	.word	0x00000001
        /*003c*/ 	.word	0x00000001


	//----- nvinfo : EIATTR_CBANK_PARAM_SIZE
	.align		4
.L_318:
        /*0040*/ 	.byte	0x03, 0x19
        /*0042*/ 	.short	0x0680


	//----- nvinfo : EIATTR_PARAM_CBANK
	.align		4
        /*0044*/ 	.byte	0x04, 0x0a
        /*0046*/ 	.short	(.L_320 - .L_319)
	.align		4
.L_319:
        /*0048*/ 	.word	index@(.nv.constant0._ZN7cutlass13device_kernelIN5flash11enable_sm90INS1_16FlashAttnBwdSm90INS1_25CollectiveMainloopBwdSm90ILi2ELi1ELi1EN4cute5tupleIJNS5_1CILi1EEES8_S8_EEENS6_IJNS7_ILi64EEENS7_ILi96EEENS7_ILi192EEEEEENS_10bfloat16_tEfNS_4arch4Sm90ELb0ELb1ELb0ELb0ELb1ELb0ELb1ELb0ELi3ELi1ELi1ELi1ELb0EEENS1_24CollectiveEpilogueBwdGQAISD_fSG_Li384ELb0ELb1EEENS1_19SingleTileSchedulerILb0ELb0ELb0ELi96EEEEEEEEEvNT_6ParamsE)
        /*004c*/ 	.short	0x0380
        /*004e*/ 	.short	0x0680


	//----- nvinfo : EIATTR_SW_WAR
	.align		4
.L_320:
        /*0050*/ 	.byte	0x04, 0x36
        /*0052*/ 	.short	(.L_322 - .L_321)
.L_321:
        /*0054*/ 	.word	0x00000008
.L_322:


//--------------------- .nv.info._ZN7cutlass13device_kernelIN5flash11enable_sm90INS1_16FlashAttnBwdSm90INS1_25CollectiveMainloopBwdSm90ILi2ELi1ELi1EN4cute5tupleIJNS5_1CILi1EEES8_S8_EEENS6_IJNS7_ILi64EEENS7_ILi96EEENS7_ILi192EEEEEENS_10bfloat16_tEfNS_4arch4Sm90ELb0ELb1ELb0ELb1ELb0ELb0ELb1ELb0ELi3ELi1ELi1ELi1ELb0EEENS1_21CollectiveEpilogueBwdISD_SE_SG_Li384ELb1ELb1ELi3EEENS1_19SingleTileSchedulerILb1ELb0ELb0ELi96EEEEEEEEEvNT_6ParamsE --------------------------
	.section	.nv.info._ZN7cutlass13device_kernelIN5flash11enable_sm90INS1_16FlashAttnBwdSm90INS1_25CollectiveMainloopBwdSm90ILi2ELi1ELi1EN4cute5tupleIJNS5_1CILi1EEES8_S8_EEENS6_IJNS7_ILi64EEENS7_ILi96EEENS7_ILi192EEEEEENS_10bfloat16_tEfNS_4arch4Sm90ELb0ELb1ELb0ELb1ELb0ELb0ELb1ELb0ELi3ELi1ELi1ELi1ELb0EEENS1_21CollectiveEpilogueBwdISD_SE_SG_Li384ELb1ELb1ELi3EEENS1_19SingleTileSchedulerILb1ELb0ELb0ELi96EEEEEEEEEvNT_6ParamsE,"",@"SHT_CUDA_INFO"
	.sectionflags	@""
	.align	4


	//----- nvinfo : EIATTR_CUDA_API_VERSION
	.align		4
        /*0000*/ 	.byte	0x04, 0x37
        /*0002*/ 	.short	(.L_324 - .L_323)
.L_323:
        /*0004*/ 	.word	0x00000082


	//----- nvinfo : EIATTR_KPARAM_INFO
	.align		4
.L_324:
        /*0008*/ 	.byte	0x04, 0x17
        /*000a*/ 	.short	(.L_326 - .L_325)
.L_325:
        /*000c*/ 	.word	0x00000000
        /*0010*/ 	.short	0x0000
        /*0012*/ 	.short	0x0000
        /*0014*/ 	.byte	0x00, 0xf0, 0x01, 0x1a


	//----- nvinfo : EIATTR_SPARSE_MMA_MASK
	.align		4
.L_326:
        /*0018*/ 	.byte	0x03, 0x50
        /*001a*/ 	.short	0x0000


	//----- nvinfo : EIATTR_MAXREG_COUNT
	.align		4
        /*001c*/ 	.byte	0x03, 0x1b
        /*001e*/ 	.short	0x0080


	//----- nvinfo : EIATTR_MERCURY_ISA_VERSION
	.align		4
        /*0020*/ 	.byte	0x03, 0x5f
        /*0022*/ 	.short	0x0101


	//----- nvinfo : EIATTR_VRC_CTA_INIT_COUNT
	.align		4
        /*0024*/ 	.byte	0x02, 0x4a
	.zero		1
	.zero		1


	//----- nvinfo : EIATTR_EXIT_INSTR_OFFSETS
	.align		4
        /*0028*/ 	.byte	0x04, 0x1c
        /*002a*/ 	.short	(.L_328 - .L_327)


	//   ....[0]....
.L_327:
        /*002c*/ 	.word	0x00000010


	//----- nvinfo : EIATTR_MAX_THREADS
	.align		4
.L_328:
        /*0030*/ 	.byte	0x04, 0x05
        /*0032*/ 	.short	(.L_330 - .L_329)
.L_329:
        /*0034*/ 	.word	0x00000200
        /*0038*/ 	.word	0x00000001
        /*003c*/ 	.word	0x00000001


	//----- nvinfo : EIATTR_CBANK_PARAM_SIZE
	.align		4
.L_330:
        /*0040*/ 	.byte	0x03, 0x19
        /*0042*/ 	.short	0x0680


	//----- nvinfo : EIATTR_PARAM_CBANK
	.align		4
        /*0044*/ 	.byte	0x04, 0x0a
        /*0046*/ 	.short	(.L_332 - .L_331)
	.align		4
.L_331:
        /*0048*/ 	.word	index@(.nv.constant0._ZN7cutlass13device_kernelIN5flash11enable_sm90INS1_16FlashAttnBwdSm90INS1_25CollectiveMainloopBwdSm90ILi2ELi1ELi1EN4cute5tupleIJNS5_1CILi1EEES8_S8_EEENS6_IJNS7_ILi64EEENS7_ILi96EEENS7_ILi192EEEEEENS_10bfloat16_tEfNS_4arch4Sm90ELb0ELb1ELb0ELb1ELb0ELb0ELb1ELb0ELi3ELi1ELi1ELi1ELb0EEENS1_21CollectiveEpilogueBwdISD_SE_SG_Li384ELb1ELb1ELi3EEENS1_19SingleTileSchedulerILb1ELb0ELb0ELi96EEEEEEEEEvNT_6ParamsE)
        /*004c*/ 	.short	0x0380
        /*004e*/ 	.short	0x0680


	//----- nvinfo : EIATTR_SW_WAR
	.align		4
.L_332:
        /*0050*/ 	.byte	0x04, 0x36
        /*0052*/ 	.short	(.L_334 - .L_333)
.L_333:
        /*0054*/ 	.word	0x00000008
.L_334:


//--------------------- .nv.info._ZN7cutlass13device_kernelIN5flash11enable_sm90INS1_16FlashAttnBwdSm90INS1_25CollectiveMainloopBwdSm90ILi2ELi1ELi1EN4cute5tupleIJNS5_1CILi1EEES8_S8_EEENS6_IJNS7_ILi64EEENS7_ILi96EEENS7_ILi192EEEEEENS_10bfloat16_tEfNS_4arch4Sm90ELb0ELb1ELb0ELb1ELb1ELb0ELb1ELb0ELi3ELi1ELi1ELi1ELb0EEENS1_21CollectiveEpilogueBwdISD_SE_SG_Li384ELb1ELb1ELi3EEENS1_19SingleTileSchedulerILb1ELb0ELb0ELi96EEEEEEEEEvNT_6ParamsE --------------------------
	.section	.nv.info._ZN7cutlass13device_kernelIN5flash11enable_sm90INS1_16FlashAttnBwdSm90INS1_25CollectiveMainloopBwdSm90ILi2ELi1ELi1EN4cute5tupleIJNS5_1CILi1EEES8_S8_EEENS6_IJNS7_ILi64EEENS7_ILi96EEENS7_ILi192EEEEEENS_10bfloat16_tEfNS_4arch4Sm90ELb0ELb1ELb0ELb1ELb1ELb0ELb1ELb0ELi3ELi1ELi1ELi1ELb0EEENS1_21CollectiveEpilogueBwdISD_SE_SG_Li384ELb1ELb1ELi3EEENS1_19SingleTileSchedulerILb1ELb0ELb0ELi96EEEEEEEEEvNT_6ParamsE,"",@"SHT_CUDA_INFO"
	.sectionflags	@""
	.align	4


	//----- nvinfo : EIATTR_CUDA_API_VERSION
	.align		4
        /*0000*/ 	.byte	0x04, 0x37
        /*0002*/ 	.short	(.L_336 - .L_335)
.L_335:
        /*0004*/ 	.word	0x00000082


	//----- nvinfo : EIATTR_KPARAM_INFO
	.align		4
.L_336:
        /*0008*/ 	.byte	0x04, 0x17
        /*000a*/ 	.short	(.L_338 - .L_337)
.L_337:
        /*000c*/ 	.word	0x00000000
        /*0010*/ 	.short	0x0000
        /*0012*/ 	.short	0x0000
        /*0014*/ 	.byte	0x00, 0xf0, 0x01, 0x1a


	//----- nvinfo : EIATTR_SPARSE_MMA_MASK
	.align		4
.L_338:
        /*0018*/ 	.byte	0x03, 0x50
        /*001a*/ 	.short	0x0000


	//----- nvinfo : EIATTR_MAXREG_COUNT
	.align		4
        /*001c*/ 	.byte	0x03, 0x1b
        /*001e*/ 	.short	0x0080


	//----- nvinfo : EIATTR_MERCURY_ISA_VERSION
	.align		4
        /*0020*/ 	.byte	0x03, 0x5f
        /*0022*/ 	.short	0x0101


	//----- nvinfo : EIATTR_VRC_CTA_INIT_COUNT
	.align		4
        /*0024*/ 	.byte	0x02, 0x4a
	.zero		1
	.zero		1


	//----- nvinfo : EIATTR_EXIT_INSTR_OFFSETS
	.align		4
        /*0028*/ 	.byte	0x04, 0x1c
        /*002a*/ 	.short	(.L_340 - .L_339)


	//   ....[0]....
.L_339:
        /*002c*/ 	.word	0x00000010


	//----- nvinfo : EIATTR_MAX_THREADS
	.align		4
.L_340:
        /*0030*/ 	.byte	0x04, 0x05
        /*0032*/ 	.short	(.L_342 - .L_341)
.L_341:
        /*0034*/ 	.word	0x00000200
        /*0038*/ 	.word	0x00000001
        /*003c*/ 	.word	0x00000001


	//----- nvinfo : EIATTR_CBANK_PARAM_SIZE
	.align		4
.L_342:
        /*0040*/ 	.byte	0x03, 0x19
        /*0042*/ 	.short	0x0680


	//----- nvinfo : EIATTR_PARAM_CBANK
	.align		4
        /*0044*/ 	.byte	0x04, 0x0a
        /*0046*/ 	.short	(.L_344 - .L_343)
	.align		4
.L_343:
        /*0048*/ 	.word	index@(.nv.constant0._ZN7cutlass13device_kernelIN5flash11enable_sm90INS1_16FlashAttnBwdSm90INS1_25CollectiveMainloopBwdSm90ILi2ELi1ELi1EN4cute5tupleIJNS5_1CILi1EEES8_S8_EEENS6_IJNS7_ILi64EEENS7_ILi96EEENS7_ILi192EEEEEENS_10bfloat16_tEfNS_4arch4Sm90ELb0ELb1ELb0ELb1ELb1ELb0ELb1ELb0ELi3ELi1ELi1ELi1ELb0EEENS1_21CollectiveEpilogueBwdISD_SE_SG_Li384ELb1ELb1ELi3EEENS1_19SingleTileSchedulerILb1ELb0ELb0ELi96EEEEEEEEEvNT_6ParamsE)
        /*004c*/ 	.short	0x0380
        /*004e*/ 	.short	0x0680


	//----- nvinfo : EIATTR_SW_WAR
	.align		4
.L_344:
        /*0050*/ 	.byte	0x04, 0x36
        /*0052*/ 	.short	(.L_346 - .L_345)
.L_345:
        /*0054*/ 	.word	0x00000008
.L_346:


//--------------------- .nv.info._ZN7cutlass13device_kernelIN5flash11enable_sm90INS1_16FlashAttnBwdSm90INS1_25CollectiveMainloopBwdSm90ILi2ELi1ELi1EN4cute5tupleIJNS5_1CILi1EEES8_S8_EEENS6_IJNS7_ILi64EEENS7_ILi96EEENS7_ILi192EEEEEENS_10bfloat16_tEfNS_4arch4Sm90ELb0ELb1ELb0ELb1ELb0ELb0ELb1ELb0ELi3ELi1ELi1ELi1ELb0EEENS1_24CollectiveEpilogueBwdGQAISD_fSG_Li384ELb1ELb0EEENS1_19SingleTileSchedulerILb1ELb0ELb0ELi96EEEEEEEEEvNT_6ParamsE --------------------------
	.section	.nv.info._ZN7cutlass13device_kernelIN5flash11enable_sm90INS1_16FlashAttnBwdSm90INS1_25CollectiveMainloopBwdSm90ILi2ELi1ELi1EN4cute5tupleIJNS5_1CILi1EEES8_S8_EEENS6_IJNS7_ILi64EEENS7_ILi96EEENS7_ILi192EEEEEENS_10bfloat16_tEfNS_4arch4Sm90ELb0ELb1ELb0ELb1ELb0ELb0ELb1ELb0ELi3ELi1ELi1ELi1ELb0EEENS1_24CollectiveEpilogueBwdGQAISD_fSG_Li384ELb1ELb0EEENS1_19SingleTileSchedulerILb1ELb0ELb0ELi96EEEEEEEEEvNT_6ParamsE,"",@"SHT_CUDA_INFO"
	.sectionflags	@""
	.align	4


	//----- nvinfo : EIATTR_CUDA_API_VERSION
	.align		4
        /*0000*/ 	.byte	0x04, 0x37
        /*0002*/ 	.short	(.L_348 - .L_347)
.L_347:
        /*0004*/ 	.word	0x00000082


	//----- nvinfo : EIATTR_KPARAM_INFO
	.align		4
.L_348:
        /*0008*/ 	.byte	0x04, 0x17
        /*000a*/ 	.short	(.L_350 - .L_349)
.L_349:
        /*000c*/ 	.word	0x00000000
        /*0010*/ 	.short	0x0000
        /*0012*/ 	.short	0x0000
        /*0014*/ 	.byte	0x00, 0xf0, 0x01, 0x1a


	//----- nvinfo : EIATTR_SPARSE_MMA_MASK
	.align		4
.L_350:
        /*0018*/ 	.byte	0x03, 0x50
        /*001a*/ 	.short	0x0000


	//----- nvinfo : EIATTR_MAXREG_COUNT
	.align		4
        /*001c*/ 	.byte	0x03, 0x1b
        /*001e*/ 	.short	0x0080


	//----- nvinfo : EIATTR_MERCURY_ISA_VERSION
	.align		4
        /*0020*/ 	.byte	0x03, 0x5f
        /*0022*/ 	.short	0x0101


	//----- nvinfo : EIATTR_VRC_CTA_INIT_COUNT
	.align		4
        /*0024*/ 	.byte	0x02, 0x4a
	.zero		1
	.zero		1


	//----- nvinfo : EIATTR_EXIT_INSTR_OFFSETS
	.align		4
        /*0028*/ 	.byte	0x04, 0x1c
        /*002a*/ 	.short	(.L_352 - .L_351)


	//   ....[0]....
.L_351:
        /*002c*/ 	.word	0x00000010


	//----- nvinfo : EIATTR_MAX_THREADS
	.align		4
.L_352:
        /*0030*/ 	.byte	0x04, 0x05
        /*0032*/ 	.short	(.L_354 - .L_353)
.L_353:
        /*0034*/ 	.word	0x00000200
        /*0038*/ 	.word	0x00000001
        /*003c*/ 	.word	0x00000001


	//----- nvinfo : EIATTR_CBANK_PARAM_SIZE
	.align		4
.L_354:
        /*0040*/ 	.byte	0x03, 0x19
        /*0042*/ 	.short	0x0680


	//----- nvinfo : EIATTR_PARAM_CBANK
	.align		4
        /*0044*/ 	.byte	0x04, 0x0a
        /*0046*/ 	.short	(.L_356 - .L_355)
	.align		4
.L_355:
        /*0048*/ 	.word	index@(.nv.constant0._ZN7cutlass13device_kernelIN5flash11enable_sm90INS1_16FlashAttnBwdSm90INS1_25CollectiveMainloopBwdSm90ILi2ELi1ELi1EN4cute5tupleIJNS5_1CILi1EEES8_S8_EEENS6_IJNS7_ILi64EEENS7_ILi96EEENS7_ILi192EEEEEENS_10bfloat16_tEfNS_4arch4Sm90ELb0ELb1ELb0ELb1ELb0ELb0ELb1ELb0ELi3ELi1ELi1ELi1ELb0EEENS1_24CollectiveEpilogueBwdGQAISD_fSG_Li384ELb1ELb0EEENS1_19SingleTileSchedulerILb1ELb0ELb0ELi96EEEEEEEEEvNT_6ParamsE)
        /*004c*/ 	.short	0x0380
        /*004e*/ 	.short	0x0680


	//----- nvinfo : EIATTR_SW_WAR
	.align		4
.L_356:
        /*0050*/ 	.byte	0x04, 0x36
        /*0052*/ 	.short	(.L_358 - .L_357)
.L_357:
        /*0054*/ 	.word	0x00000008
.L_358:


//--------------------- .nv.info._ZN7cutlass13device_kernelIN5flash11enable_sm90INS1_16FlashAttnBwdSm90INS1_25CollectiveMainloopBwdSm90ILi2ELi1ELi1EN4cute5tupleIJNS5_1CILi1EEES8_S8_EEENS6_IJNS7_ILi64EEENS7_ILi96EEENS7_ILi192EEEEEENS_10bfloat16_tEfNS_4arch4Sm90ELb0ELb1ELb0ELb1ELb1ELb0ELb1ELb0ELi3ELi1ELi1ELi1ELb0EEENS1_24CollectiveEpilogueBwdGQAISD_fSG_Li384ELb1ELb1EEENS1_19SingleTileSchedulerILb1ELb0ELb0ELi96EEEEEEEEEvNT_6ParamsE --------------------------
	.section	.nv.info._ZN7cutlass13device_kernelIN5flash11enable_sm90INS1_16FlashAttnBwdSm90INS1_25CollectiveMainloopBwdSm90ILi2ELi1ELi1EN4cute5tupleIJNS5_1CILi1EEES8_S8_EEENS6_IJNS7_ILi64EEENS7_ILi96EEENS7_ILi192EEEEEENS_10bfloat16_tEfNS_4arch4Sm90ELb0ELb1ELb0ELb1ELb1ELb0ELb1ELb0ELi3ELi1ELi1ELi1ELb0EEENS1_24CollectiveEpilogueBwdGQAISD_fSG_Li384ELb1ELb1EEENS1_19SingleTileSchedulerILb1ELb0ELb0ELi96EEEEEEEEEvNT_6ParamsE,"",@"SHT_CUDA_INFO"
	.sectionflags	@""
	.align	4


	//----- nvinfo : EIATTR_CUDA_API_VERSION
	.align		4
        /*0000*/ 	.byte	0x04, 0x37
        /*0002*/ 	.short	(.L_360 - .L_359)
.L_359:
        /*0004*/ 	.word	0x00000082


	//----- nvinfo : EIATTR_KPARAM_INFO
	.align		4
.L_360:
        /*0008*/ 	.byte	0x04, 0x17
        /*000a*/ 	.short	(.L_362 - .L_361)
.L_361:
        /*000c*/ 	.word	0x00000000
        /*0010*/ 	.short	0x0000
        /*0012*/ 	.short	0x0000
        /*0014*/ 	.byte	0x00, 0xf0, 0x01, 0x1a


	//----- nvinfo : EIATTR_SPARSE_MMA_MASK
	.align		4
.L_362:
        /*0018*/ 	.byte	0x03, 0x50
        /*001a*/ 	.short	0x0000


	//----- nvinfo : EIATTR_MAXREG_COUNT
	.align		4
        /*001c*/ 	.byte	0x03, 0x1b
        /*001e*/ 	.short	0x0080


	//----- nvinfo : EIATTR_MERCURY_ISA_VERSION
	.align		4
        /*0020*/ 	.byte	0x03, 0x5f
        /*0022*/ 	.short	0x0101


	//----- nvinfo : EIATTR_VRC_CTA_INIT_COUNT
	.align		4
        /*0024*/ 	.byte	0x02, 0x4a
	.zero		1
	.zero		1


	//----- nvinfo : EIATTR_EXIT_INSTR_OFFSETS
	.align		4
        /*0028*/ 	.byte	0x04, 0x1c
        /*002a*/ 	.short	(.L_364 - .L_363)


	//   ....[0]....
.L_363:
        /*002c*/ 	.word	0x00000010


	//----- nvinfo : EIATTR_MAX_THREADS
	.align		4
.L_364:
        /*0030*/ 	.byte	0x04, 0x05
        /*0032*/ 	.short	(.L_366 - .L_365)
.L_365:
        /*0034*/ 	.word	0x00000200
        /*0038*/ 	.word	0x00000001
        /*003c*/ 	.word	0x00000001


	//----- nvinfo : EIATTR_CBANK_PARAM_SIZE
	.align		4
.L_366:
        /*0040*/ 	.byte	0x03, 0x19
        /*0042*/ 	.short	0x0680


	//----- nvinfo : EIATTR_PARAM_CBANK
	.align		4
        /*0044*/ 	.byte	0x04, 0x0a
        /*0046*/ 	.short	(.L_368 - .L_367)
	.align		4
.L_367:
        /*0048*/ 	.word	index@(.nv.constant0._ZN7cutlass13device_kernelIN5flash11enable_sm90INS1_16FlashAttnBwdSm90INS1_25CollectiveMainloopBwdSm90ILi2ELi1ELi1EN4cute5tupleIJNS5_1CILi1EEES8_S8_EEENS6_IJNS7_ILi64EEENS7_ILi96EEENS7_ILi192EEEEEENS_10bfloat16_tEfNS_4arch4Sm90ELb0ELb1ELb0ELb1ELb1ELb0ELb1ELb0ELi3ELi1ELi1ELi1ELb0EEENS1_24CollectiveEpilogueBwdGQAISD_fSG_Li384ELb1ELb1EEENS1_19SingleTileSchedulerILb1ELb0ELb0ELi96EEEEEEEEEvNT_6ParamsE)
        /*004c*/ 	.short	0x0380
        /*004e*/ 	.short	0x0680


	//----- nvinfo : EIATTR_SW_WAR
	.align		4
.L_368:
        /*0050*/ 	.byte	0x04, 0x36
        /*0052*/ 	.short	(.L_370 - .L_369)
.L_369:
        /*0054*/ 	.word	0x00000008
.L_370:


//--------------------- .nv.info._ZN7cutlass13device_kernelIN5flash11enable_sm90INS1_16FlashAttnBwdSm90INS1_25CollectiveMainloopBwdSm90ILi2ELi1ELi1EN4cute5tupleIJNS5_1CILi1EEES8_S8_EEENS6_IJNS7_ILi64EEENS7_ILi96EEENS7_ILi192EEEEEENS_10bfloat16_tEfNS_4arch4Sm90ELb1ELb0ELb0ELb0ELb0ELb0ELb1ELb0ELi3ELi1ELi1ELi1ELb0EEENS1_21CollectiveEpilogueBwdISD_SE_SG_Li384ELb0ELb1ELi3EEENS1_25SingleTileBwdLPTSchedulerILb0ELi96ELb0EEEEEEEEEvNT_6ParamsE --------------------------
	.section	.nv.info._ZN7cutlass13device_kernelIN5flash11enable_sm90INS1_16FlashAttnBwdSm90INS1_25CollectiveMainloopBwdSm90ILi2ELi1ELi1EN4cute5tupleIJNS5_1CILi1EEES8_S8_EEENS6_IJNS7_ILi64EEENS7_ILi96EEENS7_ILi192EEEEEENS_10bfloat16_tEfNS_4arch4Sm90ELb1ELb0ELb0ELb0ELb0ELb0ELb1ELb0ELi3ELi1ELi1ELi1ELb0EEENS1_21CollectiveEpilogueBwdISD_SE_SG_Li384ELb0ELb1ELi3EEENS1_25SingleTileBwdLPTSchedulerILb0ELi96ELb0EEEEEEEEEvNT_6ParamsE,"",@"SHT_CUDA_INFO"
	.sectionflags	@""
	.align	4


	//----- nvinfo : EIATTR_CUDA_API_VERSION
	.align		4
        /*0000*/ 	.byte	0x04, 0x37
        /*0002*/ 	.short	(.L_372 - .L_371)
.L_371:
        /*0004*/ 	.word	0x00000082


	//----- nvinfo : EIATTR_KPARAM_INFO
	.align		4
.L_372:
        /*0008*/ 	.byte	0x04, 0x17
        /*000a*/ 	.short	(.L_374 - .L_373)
.L_373:
        /*000c*/ 	.word	0x00000000
        /*0010*/ 	.short	0x0000
        /*0012*/ 	.short	0x0000
        /*0014*/ 	.byte	0x00, 0xf0, 0x01, 0x24


	//----- nvinfo : EIATTR_SPARSE_MMA_MASK
	.align		4
.L_374:
        /*0018*/ 	.byte	0x03, 0x50
        /*001a*/ 	.short	0x0000


	//----- nvinfo : EIATTR_MAXREG_COUNT
	.align		4
        /*001c*/ 	.byte	0x03, 0x1b
        /*001e*/ 	.short	0x0080


	//----- nvinfo : EIATTR_MERCURY_ISA_VERSION
	.align		4
        /*0020*/ 	.byte	0x03, 0x5f
        /*0022*/ 	.short	0x0101


	//----- nvinfo : EIATTR_VRC_CTA_INIT_COUNT
	.align		4
        /*0024*/ 	.byte	0x02, 0x4a
	.zero		1
	.zero		1


	//----- nvinfo : EIATTR_EXIT_INSTR_OFFSETS
	.align		4
        /*0028*/ 	.byte	0x04, 0x1c
        /*002a*/ 	.short	(.L_376 - .L_375)


	//   ....[0]....
.L_375:
        /*002c*/ 	.word	0x00000010


	//----- nvinfo : EIATTR_MAX_THREADS
	.align		4
.L_376:
        /*0030*/ 	.byte	0x04, 0x05
        /*0032*/ 	.short	(.L_378 - .L_377)
.L_377:
        /*0034*/ 	.word	0x00000200
        /*0038*/ 	.word	0x00000001
        /*003c*/ 	.word	0x00000001


	//----- nvinfo : EIATTR_CBANK_PARAM_SIZE
	.align		4
.L_378:
        /*0040*/ 	.byte	0x03, 0x19
        /*0042*/ 	.short	0x0900


	//----- nvinfo : EIATTR_PARAM_CBANK
	.align		4
        /*0044*/ 	.byte	0x04, 0x0a
        /*0046*/ 	.short	(.L_380 - .L_379)
	.align		4
.L_379:
        /*0048*/ 	.word	index@(.nv.constant0._ZN7cutlass13device_kernelIN5flash11enable_sm90INS1_16FlashAttnBwdSm90INS1_25CollectiveMainloopBwdSm90ILi2ELi1ELi1EN4cute5tupleIJNS5_1CILi1EEES8_S8_EEENS6_IJNS7_ILi64EEENS7_ILi96EEENS7_ILi192EEEEEENS_10bfloat16_tEfNS_4arch4Sm90ELb1ELb0ELb0ELb0ELb0ELb0ELb1ELb0ELi3ELi1ELi1ELi1ELb0EEENS1_21CollectiveEpilogueBwdISD_SE_SG_Li384ELb0ELb1ELi3EEENS1_25SingleTileBwdLPTSchedulerILb0ELi96ELb0EEEEEEEEEvNT_6ParamsE)
        /*004c*/ 	.short	0x0380
        /*004e*/ 	.short	0x0900


	//----- nvinfo : EIATTR_SW_WAR
	.align		4
.L_380:
        /*0050*/ 	.byte	0x04, 0x36
        /*0052*/ 	.short	(.L_382 - .L_381)
.L_381:
        /*0054*/ 	.word	0x00000008
.L_382:


//--------------------- .nv.info._ZN7cutlass13device_kernelIN5flash11enable_sm90INS1_16FlashAttnBwdSm90INS1_25CollectiveMainloopBwdSm90ILi2ELi1ELi1EN4cute5tupleIJNS5_1CILi1EEES8_S8_EEENS6_IJNS7_ILi64EEENS7_ILi96EEENS7_ILi192EEEEEENS_10bfloat16_tEfNS_4arch4Sm90ELb1ELb0ELb0ELb0ELb1ELb0ELb1ELb0ELi3ELi1ELi1ELi1ELb0EEENS1_21CollectiveEpilogueBwdISD_SE_SG_Li384ELb0ELb1ELi3EEENS1_25SingleTileBwdLPTSchedulerILb0ELi96ELb1EEEEEEEEEvNT_6ParamsE --------------------------
	.section	.nv.info._ZN7cutlass13device_kernelIN5flash11enable_sm90INS1_16FlashAttnBwdSm90INS1_25CollectiveMainloopBwdSm90ILi2ELi1ELi1EN4cute5tupleIJNS5_1CILi1EEES8_S8_EEENS6_IJNS7_ILi64EEENS7_ILi96EEENS7_ILi192EEEEEENS_10bfloat16_tEfNS_4arch4Sm90ELb1ELb0ELb0ELb0ELb1ELb0ELb1ELb0ELi3ELi1ELi1ELi1ELb0EEENS1_21CollectiveEpilogueBwdISD_SE_SG_Li384ELb0ELb1ELi3EEENS1_25SingleTileBwdLPTSchedulerILb0ELi96ELb1EEEEEEEEEvNT_6ParamsE,"",@"SHT_CUDA_INFO"
	.sectionflags	@""
	.align	4


	//----- nvinfo : EIATTR_CUDA_API_VERSION
	.align		4
        /*0000*/ 	.byte	0x04, 0x37
        /*0002*/ 	.short	(.L_384 - .L_383)
.L_383:
        /*0004*/ 	.word	0x00000082


	//----- nvinfo : EIATTR_KPARAM_INFO
	.align		4
.L_384:
        /*0008*/ 	.byte	0x04, 0x17
        /*000a*/ 	.short	(.L_386 - .L_385)
.L_385:
        /*000c*/ 	.word	0x00000000
        /*0010*/ 	.short	0x0000
        /*0012*/ 	.short	0x0000
        /*0014*/ 	.byte	0x00, 0xf0, 0x01, 0x24


	//----- nvinfo : EIATTR_SPARSE_MMA_MASK
	.align		4
.L_386:
        /*0018*/ 	.byte	0x03, 0x50
        /*001a*/ 	.short	0x0000


	//----- nvinfo : EIATTR_MAXREG_COUNT
	.align		4
        /*001c*/ 	.byte	0x03, 0x1b
        /*001e*/ 	.short	0x0080


	//----- nvinfo : EIATTR_MERCURY_ISA_VERSION
	.align		4
        /*0020*/ 	.byte	0x03, 0x5f
        /*0022*/ 	.short	0x0101


	//----- nvinfo : EIATTR_VRC_CTA_INIT_COUNT
	.align		4
        /*0024*/ 	.byte	0x02, 0x4a
	.zero		1
	.zero		1


	//----- nvinfo : EIATTR_EXIT_INSTR_OFFSETS
	.align		4
        /*0028*/ 	.byte	0x04, 0x1c
        /*002a*/ 	.short	(.L_388 - .L_387)


	//   ....[0]....
.L_387:
        /*002c*/ 	.word	0x00000010


	//----- nvinfo : EIATTR_MAX_THREADS
	.align		4
.L_388:
        /*0030*/ 	.byte	0x04, 0x05
        /*0032*/ 	.short	(.L_390 - .L_389)
.L_389:
        /*0034*/ 	.word	0x00000200
        /*0038*/ 	.word	0x00000001
        /*003c*/ 	.word	0x00000001


	//----- nvinfo : EIATTR_CBANK_PARAM_SIZE
	.align		4
.L_390:
        /*0040*/ 	.byte	0x03, 0x19
        /*0042*/ 	.short	0x0900


	//----- nvinfo : EIATTR_PARAM_CBANK
	.align		4
        /*0044*/ 	.byte	0x04, 0x0a
        /*0046*/ 	.short	(.L_392 - .L_391)
	.align		4
.L_391:
        /*0048*/ 	.word	index@(.nv.constant0._ZN7cutlass13device_kernelIN5flash11enable_sm90INS1_16FlashAttnBwdSm90INS1_25CollectiveMainloopBwdSm90ILi2ELi1ELi1EN4cute5tupleIJNS5_1CILi1EEES8_S8_EEENS6_IJNS7_ILi64EEENS7_ILi96EEENS7_ILi192EEEEEENS_10bfloat16_tEfNS_4arch4Sm90ELb1ELb0ELb0ELb0ELb1ELb0ELb1ELb0ELi3ELi1ELi1ELi1ELb0EEENS1_21CollectiveEpilogueBwdISD_SE_SG_Li384ELb0ELb1ELi3EEENS1_25SingleTileBwdLPTSchedulerILb0ELi96ELb1EEEEEEEEEvNT_6ParamsE)
        /*004c*/ 	.short	0x0380
        /*004e*/ 	.short	0x0900


	//----- nvinfo : EIATTR_SW_WAR
	.align		4
.L_392:
        /*0050*/ 	.byte	0x04, 0x36
        /*0052*/ 	.short	(.L_394 - .L_393)
.L_393:
        /*0054*/ 	.word	0x00000008
.L_394:


//--------------------- .nv.info._ZN7cutlass13device_kernelIN5flash11enable_sm90INS1_16FlashAttnBwdSm90INS1_25CollectiveMainloopBwdSm90ILi2ELi1ELi1EN4cute5tupleIJNS5_1CILi1EEES8_S8_EEENS6_IJNS7_ILi64EEENS7_ILi96EEENS7_ILi192EEEEEENS_10bfloat16_tEfNS_4arch4Sm90ELb1ELb0ELb0ELb0ELb0ELb0ELb1ELb0ELi3ELi1ELi1ELi1ELb0EEENS1_24CollectiveEpilogueBwdGQAISD_fSG_Li384ELb0ELb0EEENS1_25SingleTileBwdLPTSchedulerILb0ELi96ELb0EEEEEEEEEvNT_6ParamsE --------------------------
	.section	.nv.info._ZN7cutlass13device_kernelIN5flash11enable_sm90INS1_16FlashAttnBwdSm90INS1_25CollectiveMainloopBwdSm90ILi2ELi1ELi1EN4cute5tupleIJNS5_1CILi1EEES8_S8_EEENS6_IJNS7_ILi64EEENS7_ILi96EEENS7_ILi192EEEEEENS_10bfloat16_tEfNS_4arch4Sm90ELb1ELb0ELb0ELb0ELb0ELb0ELb1ELb0ELi3ELi1ELi1ELi1ELb0EEENS1_24CollectiveEpilogueBwdGQAISD_fSG_Li384ELb0ELb0EEENS1_25SingleTileBwdLPTSchedulerILb0ELi96ELb0EEEEEEEEEvNT_6ParamsE,"",@"SHT_CUDA_INFO"
	.sectionflags	@""
	.align	4


	//----- nvinfo : EIATTR_CUDA_API_VERSION
	.align		4
        /*0000*/ 	.byte	0x04, 0x37
        /*0002*/ 	.short	(.L_396 - .L_395)
.L_395:
        /*0004*/ 	.word	0x00000082


	//----- nvinfo : EIATTR_KPARAM_INFO
	.align		4
.L_396:
        /*0008*/ 	.byte	0x04, 0x17
        /*000a*/ 	.short	(.L_398 - .L_397)
.L_397:
        /*000c*/ 	.word	0x00000000
        /*0010*/ 	.short	0x0000
        /*0012*/ 	.short	0x0000
        /*0014*/ 	.byte	0x00, 0xf0, 0x01, 0x1c


	//----- nvinfo : EIATTR_SPARSE_MMA_MASK
	.align		4
.L_398:
        /*0018*/ 	.byte	0x03, 0x50
        /*001a*/ 	.short	0x0000


	//----- nvinfo : EIATTR_MAXREG_COUNT
	.align		4
        /*001c*/ 	.byte	0x03, 0x1b
        /*001e*/ 	.short	0x0080


	//----- nvinfo : EIATTR_MERCURY_ISA_VERSION
	.align		4
        /*0020*/ 	.byte	0x03, 0x5f
        /*0022*/ 	.short	0x0101


	//----- nvinfo : EIATTR_VRC_CTA_INIT_COUNT
	.align		4
        /*0024*/ 	.byte	0x02, 0x4a
	.zero		1
	.zero		1


	//----- nvinfo : EIATTR_EXIT_INSTR_OFFSETS
	.align		4
        /*0028*/ 	.byte	0x04, 0x1c
        /*002a*/ 	.short	(.L_400 - .L_399)


	//   ....[0]....
.L_399:
        /*002c*/ 	.word	0x00000010


	//----- nvinfo : EIATTR_MAX_THREADS
	.align		4
.L_400:
        /*0030*/ 	.byte	0x04, 0x05
        /*0032*/ 	.short	(.L_402 - .L_401)
.L_401:
        /*0034*/ 	.word	0x00000200
        /*0038*/ 	.word	0x00000001
        /*003c*/ 	.word	0x00000001


	//----- nvinfo : EIATTR_CBANK_PARAM_SIZE
	.align		4
.L_402:
        /*0040*/ 	.byte	0x03, 0x19
        /*0042*/ 	.short	0x0700


	//----- nvinfo : EIATTR_PARAM_CBANK
	.align		4
        /*0044*/ 	.byte	0x04, 0x0a
        /*0046*/ 	.short	(.L_404 - .L_403)
	.align		4
.L_403:
        /*0048*/ 	.word	index@(.nv.constant0._ZN7cutlass13device_kernelIN5flash11enable_sm90INS1_16FlashAttnBwdSm90INS1_25CollectiveMainloopBwdSm90ILi2ELi1ELi1EN4cute5tupleIJNS5_1CILi1EEES8_S8_EEENS6_IJNS7_ILi64EEENS7_ILi96EEENS7_ILi192EEEEEENS_10bfloat16_tEfNS_4arch4Sm90ELb1ELb0ELb0ELb0ELb0ELb0ELb1ELb0ELi3ELi1ELi1ELi1ELb0EEENS1_24CollectiveEpilogueBwdGQAISD_fSG_Li384ELb0ELb0EEENS1_25SingleTileBwdLPTSchedulerILb0ELi96ELb0EEEEEEEEEvNT_6ParamsE)
        /*004c*/ 	.short	0x0380
        /*004e*/ 	.short	0x0700


	//----- nvinfo : EIATTR_SW_WAR
	.align		4
.L_404:
        /*0050*/ 	.byte	0x04, 0x36
        /*0052*/ 	.short	(.L_406 - .L_405)
.L_405:
        /*0054*/ 	.word	0x00000008
.L_406:


//--------------------- .nv.info._ZN7cutlass13device_kernelIN5flash11enable_sm90INS1_16FlashAttnBwdSm90INS1_25CollectiveMainloopBwdSm90ILi2ELi1ELi1EN4cute5tupleIJNS5_1CILi1EEES8_S8_EEENS6_IJNS7_ILi64EEENS7_ILi96EEENS7_ILi192EEEEEENS_10bfloat16_tEfNS_4arch4Sm90ELb1ELb0ELb0ELb0ELb1ELb0ELb1ELb0ELi3ELi1ELi1ELi1ELb0EEENS1_24CollectiveEpilogueBwdGQAISD_fSG_Li384ELb0ELb1EEENS1_25SingleTileBwdLPTSchedulerILb0ELi96ELb1EEEEEEEEEvNT_6ParamsE --------------------------
	.section	.nv.info._ZN7cutlass13device_kernelIN5flash11enable_sm90INS1_16FlashAttnBwdSm90INS1_25CollectiveMainloopBwdSm90ILi2ELi1ELi1EN4cute5tupleIJNS5_1CILi1EEES8_S8_EEENS6_IJNS7_ILi64EEENS7_ILi96EEENS7_ILi192EEEEEENS_10bfloat16_tEfNS_4arch4Sm90ELb1ELb0ELb0ELb0ELb1ELb0ELb1ELb0ELi3ELi1ELi1ELi1ELb0EEENS1_24CollectiveEpilogueBwdGQAISD_fSG_Li384ELb0ELb1EEENS1_25SingleTileBwdLPTSchedulerILb0ELi96ELb1EEEEEEEEEvNT_6ParamsE,"",@"SHT_CUDA_INFO"
	.sectionflags	@""
	.align	4


	//----- nvinfo : EIATTR_CUDA_API_VERSION
	.align		4
        /*0000*/ 	.byte	0x04, 0x37
        /*0002*/ 	.short	(.L_408 - .L_407)
.L_407:
        /*0004*/ 	.word	0x00000082


	//----- nvinfo : EIATTR_KPARAM_INFO
	.align		4
.L_408:
        /*0008*/ 	.byte	0x04, 0x17
        /*000a*/ 	.short	(.L_410 - .L_409)
.L_409:
        /*000c*/ 	.word	0x00000000
        /*0010*/ 	.short	0x0000
        /*0012*/ 	.short	0x0000
        /*0014*/ 	.byte	0x00, 0xf0, 0x01, 0x1c


	//----- nvinfo : EIATTR_SPARSE_MMA_MASK
	.align		4
.L_410:
        /*0018*/ 	.byte	0x03, 0x50
        /*001a*/ 	.short	0x0000


	//----- nvinfo : EIATTR_MAXREG_COUNT
	.align		4
        /*001c*/ 	.byte	0x03, 0x1b
        /*001e*/ 	.short	0x0080


	//----- nvinfo : EIATTR_MERCURY_ISA_VERSION
	.align		4
        /*0020*/ 	.byte	0x03, 0x5f
        /*0022*/ 	.short	0x0101


	//----- nvinfo : EIATTR_VRC_CTA_INIT_COUNT
	.align		4
        /*0024*/ 	.byte	0x02, 0x4a
	.zero		1
	.zero		1


	//----- nvinfo : EIATTR_EXIT_INSTR_OFFSETS
	.align		4
        /*0028*/ 	.byte	0x04, 0x1c
        /*002a*/ 	.short	(.L_412 - .L_411)


	//   ....[0]....
.L_411:
        /*002c*/ 	.word	0x00000010


	//----- nvinfo : EIATTR_MAX_THREADS
	.align		4
.L_412:
        /*0030*/ 	.byte	0x04, 0x05
        /*0032*/ 	.short	(.L_414 - .L_413)
.L_413:
        /*0034*/ 	.word	0x00000200
        /*0038*/ 	.word	0x00000001
        /*003c*/ 	.word	0x00000001


	//----- nvinfo : EIATTR_CBANK_PARAM_SIZE
	.align		4
.L_414:
        /*0040*/ 	.byte	0x03, 0x19
        /*0042*/ 	.short	0x0700


	//----- nvinfo : EIATTR_PARAM_CBANK
	.align		4
        /*0044*/ 	.byte	0x04, 0x0a
        /*0046*/ 	.short	(.L_416 - .L_415)
	.align		4
.L_415:
        /*0048*/ 	.word	index@(.nv.constant0._ZN7cutlass13device_kernelIN5flash11enable_sm90INS1_16FlashAttnBwdSm90INS1_25CollectiveMainloopBwdSm90ILi2ELi1ELi1EN4cute5tupleIJNS5_1CILi1EEES8_S8_EEENS6_IJNS7_ILi64EEENS7_ILi96EEENS7_ILi192EEEEEENS_10bfloat16_tEfNS_4arch4Sm90ELb1ELb0ELb0ELb0ELb1ELb0ELb1ELb0ELi3ELi1ELi1ELi1ELb0EEENS1_24CollectiveEpilogueBwdGQAISD_fSG_Li384ELb0ELb1EEENS1_25SingleTileBwdLPTSchedulerILb0ELi96ELb1EEEEEEEEEvNT_6ParamsE)
        /*004c*/ 	.short	0x0380
        /*004e*/ 	.short	0x0700


	//----- nvinfo : EIATTR_SW_WAR
	.align		4
.L_416:
        /*0050*/ 	.byte	0x04, 0x36
        /*0052*/ 	.short	(.L_418 - .L_417)
.L_417:
        /*0054*/ 	.word	0x00000008
.L_418:


//--------------------- .nv.info._ZN7cutlass13device_kernelIN5flash22FlashAttnBwdPreprocessIN4cute5tupleIJNS3_1CILi64EEENS5_ILi192EEEEEENS_10bfloat16_tEfNS_4arch4Sm90ELb1ELb0EEEEEvNT_6ParamsE --------------------------
	.section	.nv.info._ZN7cutlass13device_kernelIN5flash22FlashAttnBwdPreprocessIN4cute5tupleIJNS3_1CILi64EEENS5_ILi192EEEEEENS_10bfloat16_tEfNS_4arch4Sm90ELb1ELb0EEEEEvNT_6ParamsE,"",@"SHT_CUDA_INFO"
	.sectionflags	@""
	.align	4


	//----- nvinfo : EIATTR_CUDA_API_VERSION
	.align		4
        /*0000*/ 	.byte	0x04, 0x37
        /*0002*/ 	.short	(.L_420 - .L_419)
.L_419:
        /*0004*/ 	.word	0x00000082


	//----- nvinfo : EIATTR_KPARAM_INFO
	.align		4
.L_420:
        /*0008*/ 	.byte	0x04, 0x17
        /*000a*/ 	.short	(.L_422 - .L_421)
.L_421:
        /*000c*/ 	.word	0x00000000
        /*0010*/ 	.short	0x0000
        /*0012*/ 	.short	0x0000
        /*0014*/ 	.byte	0x00, 0xf0, 0xc1, 0x03


	//----- nvinfo : EIATTR_SPARSE_MMA_MASK
	.align		4
.L_422:
        /*0018*/ 	.byte	0x03, 0x50
        /*001a*/ 	.short	0x0000


	//----- nvinfo : EIATTR_MAXREG_COUNT
	.align		4
        /*001c*/ 	.byte	0x03, 0x1b
        /*001e*/ 	.short	0x0080


	//----- nvinfo : EIATTR_MERCURY_ISA_VERSION
	.align		4
        /*0020*/ 	.byte	0x03, 0x5f
        /*0022*/ 	.short	0x0101


	//----- nvinfo : EIATTR_COOP_GROUP_MASK_REGIDS
	.align		4
        /*0024*/ 	.byte	0x04, 0x29
        /*0026*/ 	.short	(.L_424 - .L_423)


	//   ....[0]....
.L_423:
        /*0028*/ 	.word	0xffffffff


	//   ....[1]....
        /*002c*/ 	.word	0xffffffff


	//   ....[2]....
        /*0030*/ 	.word	0xffffffff


	//   ....[3]....
        /*0034*/ 	.word	0xffffffff


	//   ....[4]....
        /*0038*/ 	.word	0xffffffff


	//   ....[5]....
        /*003c*/ 	.word	0xffffffff


	//----- nvinfo : EIATTR_COOP_GROUP_INSTR_OFFSETS
	.align		4
.L_424:
        /*0040*/ 	.byte	0x04, 0x28
        /*0042*/ 	.short	(.L_426 - .L_425)


	//   ....[0]....
.L_425:
        /*0044*/ 	.word	0x00001280


	//   ....[1]....
        /*0048*/ 	.word	0x000012a0


	//   ....[2]....
        /*004c*/ 	.word	0x000012f0


	//   ....[3]....
        /*0050*/ 	.word	0x00001300


	//   ....[4]....
        /*0054*/ 	.word	0x00001350


	//   ....[5]....
        /*0058*/ 	.word	0x00001380


	//----- nvinfo : EIATTR_VRC_CTA_INIT_COUNT
	.align		4
.L_426:
        /*005c*/ 	.byte	0x02, 0x4a
	.zero		1
	.zero		1


	//----- nvinfo : EIATTR_EXIT_INSTR_OFFSETS
	.align		4
        /*0060*/ 	.byte	0x04, 0x1c
        /*0062*/ 	.short	(.L_428 - .L_427)


	//   ....[0]....
.L_427:
        /*0064*/ 	.word	0x000017e0


	//   ....[1]....
        /*0068*/ 	.word	0x00001860


	//----- nvinfo : EIATTR_MAX_THREADS
	.align		4
.L_428:
        /*006c*/ 	.byte	0x04, 0x05
        /*006e*/ 	.short	(.L_430 - .L_429)
.L_429:
        /*0070*/ 	.word	0x00000100
        /*0074*/ 	.word	0x00000001
        /*0078*/ 	.word	0x00000001


	//----- nvinfo : EIATTR_CRS_STACK_SIZE
	.align		4
.L_430:
        /*007c*/ 	.byte	0x04, 0x1e
        /*007e*/ 	.short	(.L_432 - .L_431)
.L_431:
        /*0080*/ 	.word	0x00000000


	//----- nvinfo : EIATTR_CBANK_PARAM_SIZE
	.align		4
.L_432:
        /*0084*/ 	.byte	0x03, 0x19
        /*0086*/ 	.short	0x00f0


	//----- nvinfo : EIATTR_PARAM_CBANK
	.align		4
        /*0088*/ 	.byte	0x04, 0x0a
        /*008a*/ 	.short	(.L_434 - .L_433)
	.align		4
.L_433:
        /*008c*/ 	.word	index@(.nv.constant0._ZN7cutlass13device_kernelIN5flash22FlashAttnBwdPreprocessIN4cute5tupleIJNS3_1CILi64EEENS5_ILi192EEEEEENS_10bfloat16_tEfNS_4arch4Sm90ELb1ELb0EEEEEvNT_6ParamsE)
        /*0090*/ 	.short	0x0380
        /*0092*/ 	.short	0x00f0


	//----- nvinfo : EIATTR_SW_WAR
	.align		4
.L_434:
        /*0094*/ 	.byte	0x04, 0x36
        /*0096*/ 	.short	(.L_436 - .L_435)
.L_435:
        /*0098*/ 	.word	0x00000008
.L_436:


//--------------------- .nv.info._ZN7cutlass13device_kernelIN5flash11enable_sm90INS1_16FlashAttnBwdSm90INS1_25CollectiveMainloopBwdSm90ILi2ELi1ELi1EN4cute5tupleIJNS5_1CILi1EEES8_S8_EEENS6_IJNS7_ILi64EEENS7_ILi96EEENS7_ILi192EEEEEENS_10bfloat16_tEfNS_4arch4Sm90ELb1ELb0ELb0ELb1ELb0ELb0ELb1ELb0ELi3ELi1ELi1ELi1ELb0EEENS1_21CollectiveEpilogueBwdISD_SE_SG_Li384ELb1ELb1ELi3EEENS1_25SingleTileBwdLPTSchedulerILb1ELi96ELb0EEEEEEEEEvNT_6ParamsE --------------------------
	.section	.nv.info._ZN7cutlass13device_kernelIN5flash11enable_sm90INS1_16FlashAttnBwdSm90INS1_25CollectiveMainloopBwdSm90ILi2ELi1ELi1EN4cute5tupleIJNS5_1CILi1EEES8_S8_EEENS6_IJNS7_ILi64EEENS7_ILi96EEENS7_ILi192EEEEEENS_10bfloat16_tEfNS_4arch4Sm90ELb1ELb0ELb0ELb1ELb0ELb0ELb1ELb0ELi3ELi1ELi1ELi1ELb0EEENS1_21CollectiveEpilogueBwdISD_SE_SG_Li384ELb1ELb1ELi3EEENS1_25SingleTileBwdLPTSchedulerILb1ELi96ELb0EEEEEEEEEvNT_6ParamsE,"",@"SHT_CUDA_INFO"
	.sectionflags	@""
	.align	4


	//----- nvinfo : EIATTR_CUDA_API_VERSION
	.align		4
        /*0000*/ 	.byte	0x04, 0x37
        /*0002*/ 	.short	(.L_438 - .L_437)
.L_437:
        /*0004*/ 	.word	0x00000082


	//----- nvinfo : EIATTR_KPARAM_INFO
	.align		4
.L_438:
        /*0008*/ 	.byte	0x04, 0x17
        /*000a*/ 	.short	(.L_440 - .L_439)
.L_439:
        /*000c*/ 	.word	0x00000000
        /*0010*/ 	.short	0x0000
        /*0012*/ 	.short	0x0000
        /*0014*/ 	.byte	0x00, 0xf0, 0x01, 0x1a


	//----- nvinfo : EIATTR_SPARSE_MMA_MASK
	.align		4
.L_440:
        /*0018*/ 	.byte	0x03, 0x50
        /*001a*/ 	.short	0x0000


	//----- nvinfo : EIATTR_MAXREG_COUNT
	.align		4
        /*001c*/ 	.byte	0x03, 0x1b
        /*001e*/ 	.short	0x0080


	//----- nvinfo : EIATTR_MERCURY_ISA_VERSION
	.align		4
        /*0020*/ 	.byte	0x03, 0x5f
        /*0022*/ 	.short	0x0101


	//----- nvinfo : EIATTR_VRC_CTA_INIT_COUNT
	.align		4
        /*0024*/ 	.byte	0x02, 0x4a
	.zero		1
	.zero		1


	//----- nvinfo : EIATTR_EXIT_INSTR_OFFSETS
	.align		4
        /*0028*/ 	.byte	0x04, 0x1c
        /*002a*/ 	.short	(.L_442 - .L_441)


	//   ....[0]....
.L_441:
        /*002c*/ 	.word	0x00000010


	//----- nvinfo : EIATTR_MAX_THREADS
	.align		4
.L_442:
        /*0030*/ 	.byte	0x04, 0x05
        /*0032*/ 	.short	(.L_444 - .L_443)
.L_443:
        /*0034*/ 	.word	0x00000200
        /*0038*/ 	.word	0x00000001
        /*003c*/ 	.word	0x00000001


	//----- nvinfo : EIATTR_CBANK_PARAM_SIZE
	.align		4
.L_444:
        /*0040*/ 	.byte	0x03, 0x19
        /*0042*/ 	.short	0x0680


	//----- nvinfo : EIATTR_PARAM_CBANK
	.align		4
        /*0044*/ 	.byte	0x04, 0x0a
        /*0046*/ 	.short	(.L_446 - .L_445)
	.align		4
.L_445:
        /*0048*/ 	.word	index@(.nv.constant0._ZN7cutlass13device_kernelIN5flash11enable_sm90INS1_16FlashAttnBwdSm90INS1_25CollectiveMainloopBwdSm90ILi2ELi1ELi1EN4cute5tupleIJNS5_1CILi1EEES8_S8_EEENS6_IJNS7_ILi64EEENS7_ILi96EEENS7_ILi192EEEEEENS_10bfloat16_tEfNS_4arch4Sm90ELb1ELb0ELb0ELb1ELb0ELb0ELb1ELb0ELi3ELi1ELi1ELi1ELb0EEENS1_21CollectiveEpilogueBwdISD_SE_SG_Li384ELb1ELb1ELi3EEENS1_25SingleTileBwdLPTSchedulerILb1ELi96ELb0EEEEEEEEEvNT_6ParamsE)
        /*004c*/ 	.short	0x0380
        /*004e*/ 	.short	0x0680


	//----- nvinfo : EIATTR_SW_WAR
	.align		4
.L_446:
        /*0050*/ 	.byte	0x04, 0x36
        /*0052*/ 	.short	(.L_448 - .L_447)
.L_447:
        /*0054*/ 	.word	0x00000008
.L_448:


//--------------------- .nv.info._ZN7cutlass13device_kernelIN5flash11enable_sm90INS1_16FlashAttnBwdSm90INS1_25CollectiveMainloopBwdSm90ILi2ELi1ELi1EN4cute5tupleIJNS5_1CILi1EEES8_S8_EEENS6_IJNS7_ILi64EEENS7_ILi96EEENS7_ILi192EEEEEENS_10bfloat16_tEfNS_4arch4Sm90ELb1ELb0ELb0ELb1ELb1ELb0ELb1ELb0ELi3ELi1ELi1ELi1ELb0EEENS1_21CollectiveEpilogueBwdISD_SE_SG_Li384ELb1ELb1ELi3EEENS1_25SingleTileBwdLPTSchedulerILb1ELi96ELb1EEEEEEEEEvNT_6ParamsE --------------------------
	.section	.nv.info._ZN7cutlass13device_kernelIN5flash11enable_sm90INS1_16FlashAttnBwdSm90INS1_25CollectiveMainloopBwdSm90ILi2ELi1ELi1EN4cute5tupleIJNS5_1CILi1EEES8_S8_EEENS6_IJNS7_ILi64EEENS7_ILi96EEENS7_ILi192EEEEEENS_10bfloat16_tEfNS_4arch4Sm90ELb1ELb0ELb0ELb1ELb1ELb0ELb1ELb0ELi3ELi1ELi1ELi1ELb0EEENS1_21CollectiveEpilogueBwdISD_SE_SG_Li384ELb1ELb1ELi3EEENS1_25SingleTileBwdLPTSchedulerILb1ELi96ELb1EEEEEEEEEvNT_6ParamsE,"",@"SHT_CUDA_INFO"
	.sectionflags	@""
	.align	4


	//----- nvinfo : EIATTR_CUDA_API_VERSION
	.align		4
        /*0000*/ 	.byte	0x04, 0x37
        /*0002*/ 	.short	(.L_450 - .L_449)
.L_449:
        /*0004*/ 	.word	0x00000082


	//----- nvinfo : EIATTR_KPARAM_INFO
	.align		4
.L_450:
        /*0008*/ 	.byte	0x04, 0x17
        /*000a*/ 	.short	(.L_452 - .L_451)
.L_451:
        /*000c*/ 	.word	0x00000000
        /*0010*/ 	.short	0x0000
        /*0012*/ 	.short	0x0000
        /*0014*/ 	.byte	0x00, 0xf0, 0x01, 0x1a


	//----- nvinfo : EIATTR_SPARSE_MMA_MASK
	.align		4
.L_452:
        /*0018*/ 	.byte	0x03, 0x50
        /*001a*/ 	.short	0x0000


	//----- nvinfo : EIATTR_MAXREG_COUNT
	.align		4
        /*001c*/ 	.byte	0x03, 0x1b
        /*001e*/ 	.short	0x0080


	//----- nvinfo : EIATTR_MERCURY_ISA_VERSION
	.align		4
        /*0020*/ 	.byte	0x03, 0x5f
        /*0022*/ 	.short	0x0101


	//----- nvinfo : EIATTR_VRC_CTA_INIT_COUNT
	.align		4
        /*0024*/ 	.byte	0x02, 0x4a
	.zero		1
	.zero		1


	//----- nvinfo : EIATTR_EXIT_INSTR_OFFSETS
	.align		4
        /*0028*/ 	.byte	0x04, 0x1c
        /*002a*/ 	.short	(.L_454 - .L_453)


	//   ....[0]....
.L_453:
        /*002c*/ 	.word	0x00000010


	//----- nvinfo : EIATTR_MAX_THREADS
	.align		4
.L_454:
        /*0030*/ 	.byte	0x04, 0x05
        /*0032*/ 	.short	(.L_456 - .L_455)
.L_455:
        /*0034*/ 	.word	0x00000200
        /*0038*/ 	.word	0x00000001
        /*003c*/ 	.word	0x00000001


	//----- nvinfo : EIATTR_CBANK_PARAM_SIZE
	.align		4
.L_456:
        /*0040*/ 	.byte	0x03, 0x19
        /*0042*/ 	.short	0x0680


	//----- nvinfo : EIATTR_PARAM_CBANK
	.align		4
        /*0044*/ 	.byte	0x04, 0x0a
        /*0046*/ 	.short	(.L_458 - .L_457)
	.align		4
.L_457:
        /*0048*/ 	.word	index@(.nv.constant0._ZN7cutlass13device_kernelIN5flash11enable_sm90INS1_16FlashAttnBwdSm90INS1_25CollectiveMainloopBwdSm90ILi2ELi1ELi1EN4cute5tupleIJNS5_1CILi1EEES8_S8_EEENS6_IJNS7_ILi64EEENS7_ILi96EEENS7_ILi192EEEEEENS_10bfloat16_tEfNS_4arch4Sm90ELb1ELb0ELb0ELb1ELb1ELb0ELb1ELb0ELi3ELi1ELi1ELi1ELb0EEENS1_21CollectiveEpilogueBwdISD_SE_SG_Li384ELb1ELb1ELi3EEENS1_25SingleTileBwdLPTSchedulerILb1ELi96ELb1EEEEEEEEEvNT_6ParamsE)
        /*004c*/ 	.short	0x0380
        /*004e*/ 	.short	0x0680


	//----- nvinfo : EIATTR_SW_WAR
	.align		4
.L_458:
        /*0050*/ 	.byte	0x04, 0x36
        /*0052*/ 	.short	(.L_460 - .L_459)
.L_459:
        /*0054*/ 	.word	0x00000008
.L_460:


//--------------------- .nv.info._ZN7cutlass13device_kernelIN5flash11enable_sm90INS1_16FlashAttnBwdSm90INS1_25CollectiveMainloopBwdSm90ILi2ELi1ELi1EN4cute5tupleIJNS5_1CILi1EEES8_S8_EEENS6_IJNS7_ILi64EEENS7_ILi96EEENS7_ILi192EEEEEENS_10bfloat16_tEfNS_4arch4Sm90ELb1ELb0ELb0ELb1ELb0ELb0ELb1ELb0ELi3ELi1ELi1ELi1ELb0EEENS1_24CollectiveEpilogueBwdGQAISD_fSG_Li384ELb1ELb0EEENS1_25SingleTileBwdLPTSchedulerILb1ELi96ELb0EEEEEEEEEvNT_6ParamsE --------------------------
	.section	.nv.info._ZN7cutlass13device_kernelIN5flash11enable_sm90INS1_16FlashAttnBwdSm90INS1_25CollectiveMainloopBwdSm90ILi2ELi1ELi1EN4cute5tupleIJNS5_1CILi1EEES8_S8_EEENS6_IJNS7_ILi64EEENS7_ILi96EEENS7_ILi192EEEEEENS_10bfloat16_tEfNS_4arch4Sm90ELb1ELb0ELb0ELb1ELb0ELb0ELb1ELb0ELi3ELi1ELi1ELi1ELb0EEENS1_24CollectiveEpilogueBwdGQAISD_fSG_Li384ELb1ELb0EEENS1_25SingleTileBwdLPTSchedulerILb1ELi96ELb0EEEEEEEEEvNT_6ParamsE,"",@"SHT_CUDA_INFO"
	.sectionflags	@""
	.align	4


	//----- nvinfo : EIATTR_CUDA_API_VERSION
	.align		4
        /*0000*/ 	.byte	0x04, 0x37
        /*0002*/ 	.short	(.L_462 - .L_461)
.L_461:
        /*0004*/ 	.word	0x00000082


	//----- nvinfo : EIATTR_KPARAM_INFO
	.align		4
.L_462:
        /*0008*/ 	.byte	0x04, 0x17
        /*000a*/ 	.short	(.L_464 - .L_463)
.L_463:
        /*000c*/ 	.word	0x00000000
        /*0010*/ 	.short	0x0000
        /*0012*/ 	.short	0x0000
        /*0014*/ 	.byte	0x00, 0xf0, 0x01, 0x1c


	//----- nvinfo : EIATTR_SPARSE_MMA_MASK
	.align		4
.L_464:
        /*0018*/ 	.byte	0x03, 0x50
        /*001a*/ 	.short	0x0000


	//----- nvinfo : EIATTR_MAXREG_COUNT
	.align		4
        /*001c*/ 	.byte	0x03, 0x1b
        /*001e*/ 	.short	0x0080


	//----- nvinfo : EIATTR_MERCURY_ISA_VERSION
	.align		4
        /*0020*/ 	.byte	0x03, 0x5f
        /*0022*/ 	.short	0x0101


	//----- nvinfo : EIATTR_VRC_CTA_INIT_COUNT
	.align		4
        /*0024*/ 	.byte	0x02, 0x4a
	.zero		1
	.zero		1


	//----- nvinfo : EIATTR_EXIT_INSTR_OFFSETS
	.align		4
        /*0028*/ 	.byte	0x04, 0x1c
        /*002a*/ 	.short	(.L_466 - .L_465)


	//   ....[0]....
.L_465:
        /*002c*/ 	.word	0x00000010


	//----- nvinfo : EIATTR_MAX_THREADS
	.align		4
.L_466:
        /*0030*/ 	.byte	0x04, 0x05
        /*0032*/ 	.short	(.L_468 - .L_467)
.L_467:
        /*0034*/ 	.word	0x00000200
        /*0038*/ 	.word	0x00000001
        /*003c*/ 	.word	0x00000001


	//----- nvinfo : EIATTR_CBANK_PARAM_SIZE
	.align		4
.L_468:
        /*0040*/ 	.byte	0x03, 0x19
        /*0042*/ 	.short	0x0700


	//----- nvinfo : EIATTR_PARAM_CBANK
	.align		4
        /*0044*/ 	.byte	0x04, 0x0a
        /*0046*/ 	.short	(.L_470 - .L_469)
	.align		4
.L_469:
        /*0048*/ 	.word	index@(.nv.constant0._ZN7cutlass13device_kernelIN5flash11enable_sm90INS1_16FlashAttnBwdSm90INS1_25CollectiveMainloopBwdSm90ILi2ELi1ELi1EN4cute5tupleIJNS5_1CILi1EEES8_S8_EEENS6_IJNS7_ILi64EEENS7_ILi96EEENS7_ILi192EEEEEENS_10bfloat16_tEfNS_4arch4Sm90ELb1ELb0ELb0ELb1ELb0ELb0ELb1ELb0ELi3ELi1ELi1ELi1ELb0EEENS1_24CollectiveEpilogueBwdGQAISD_fSG_Li384ELb1ELb0EEENS1_25SingleTileBwdLPTSchedulerILb1ELi96ELb0EEEEEEEEEvNT_6ParamsE)
        /*004c*/ 	.short	0x0380
        /*004e*/ 	.short	0x0700


	//----- nvinfo : EIATTR_SW_WAR
	.align		4
.L_470:
        /*0050*/ 	.byte	0x04, 0x36
        /*0052*/ 	.short	(.L_472 - .L_471)
.L_471:
        /*0054*/ 	.word	0x00000008
.L_472:


//--------------------- .nv.info._ZN7cutlass13device_kernelIN5flash32FlashAttnBwdPostprocessConvertdQIN4cute5tupleIJNS3_1CILi96EEENS5_ILi192EEEEEENS_10bfloat16_tEfNS_4arch4Sm90ELi384ENS3_8TiledMMAINS3_8MMA_AtomIJNS3_4SM904GMMA27MMA_64x96x16_F32BF16BF16_SSILNSF_5MajorE1ELSH_1ELNSF_7ScaleInE1ELSI_1EEEEEENS3_6LayoutINS4_IJNS5_ILi3EEENS5_ILi1EEESN_EEENS4_IJSN_NS5_ILi0EEESP_EEEEENS4_IJNS3_10UnderscoreESS_SS_EEEEELb1EEEEEvNT_6ParamsE --------------------------
	.section	.nv.info._ZN7cutlass13device_kernelIN5flash32FlashAttnBwdPostprocessConvertdQIN4cute5tupleIJNS3_1CILi96EEENS5_ILi192EEEEEENS_10bfloat16_tEfNS_4arch4Sm90ELi384ENS3_8TiledMMAINS3_8MMA_AtomIJNS3_4SM904GMMA27MMA_64x96x16_F32BF16BF16_SSILNSF_5MajorE1ELSH_1ELNSF_7ScaleInE1ELSI_1EEEEEENS3_6LayoutINS4_IJNS5_ILi3EEENS5_ILi1EEESN_EEENS4_IJSN_NS5_ILi0EEESP_EEEEENS4_IJNS3_10UnderscoreESS_SS_EEEEELb1EEEEEvNT_6ParamsE,"",@"SHT_CUDA_INFO"
	.sectionflags	@""
	.align	4


	//----- nvinfo : EIATTR_CUDA_API_VERSION
	.align		4
        /*0000*/ 	.byte	0x04, 0x37
        /*0002*/ 	.short	(.L_474 - .L_473)
.L_473:
        /*0004*/ 	.word	0x00000082


	//----- nvinfo : EIATTR_KPARAM_INFO
	.align		4
.L_474:
        /*0008*/ 	.byte	0x04, 0x17
        /*000a*/ 	.short	(.L_476 - .L_475)
.L_475:
        /*000c*/ 	.word	0x00000000
        /*0010*/ 	.short	0x0000
        /*0012*/ 	.short	0x0000
        /*0014*/ 	.byte	0x00, 0xf0, 0xc1, 0x01


	//----- nvinfo : EIATTR_SPARSE_MMA_MASK
	.align		4
.L_476:
        /*0018*/ 	.byte	0x03, 0x50
        /*001a*/ 	.short	0x0000


	//----- nvinfo : EIATTR_MAXREG_COUNT
	.align		4
        /*001c*/ 	.byte	0x03, 0x1b
        /*001e*/ 	.short	0x0050


	//----- nvinfo : EIATTR_NUM_BARRIERS
	.align		4
        /*0020*/ 	.byte	0x02, 0x4c
        /*0022*/ 	.byte	0x01
	.zero		1


	//----- nvinfo : EIATTR_MERCURY_ISA_VERSION
	.align		4
        /*0024*/ 	.byte	0x03, 0x5f
        /*0026*/ 	.short	0x0101


	//----- nvinfo : EIATTR_VRC_CTA_INIT_COUNT
	.align		4
        /*0028*/ 	.byte	0x02, 0x4a
	.zero		1
	.zero		1


	//----- nvinfo : EIATTR_MBARRIER_INSTR_OFFSETS
	.align		4
        /*002c*/ 	.byte	0x04, 0x39
        /*002e*/ 	.short	(.L_478 - .L_477)


	//   ....[0]....
.L_477:
        /*0030*/ 	.word	0x00000470
        /*0034*/ 	.word	0x000000ff
        /*0038*/ 	.word	0x0001b000
        /*003c*/ 	.short	0x0100
        /*003e*/ 	.byte	0x06
	.zero		1


	//   ....[1]....
        /*0040*/ 	.word	0x00000550
        /*0044*/ 	.word	0x00000003
        /*0048*/ 	.word	0x0001b000
        /*004c*/ 	.short	0x010a
        /*004e*/ 	.byte	0xff
	.zero		1


	//----- nvinfo : EIATTR_NUM_MBARRIERS
	.align		4
.L_478:
        /*0050*/ 	.byte	0x03, 0x38
        /*0052*/ 	.short	0x0001


	//----- nvinfo : EIATTR_EXIT_INSTR_OFFSETS
	.align		4
        /*0054*/ 	.byte	0x04, 0x1c
        /*0056*/ 	.short	(.L_480 - .L_479)


	//   ....[0]....
.L_479:
        /*0058*/ 	.word	0x00000270


	//   ....[1]....
        /*005c*/ 	.word	0x00001500


	//   ....[2]....
        /*0060*/ 	.word	0x000015d0


	//----- nvinfo : EIATTR_MAX_THREADS
	.align		4
.L_480:
        /*0064*/ 	.byte	0x04, 0x05
        /*0066*/ 	.short	(.L_482 - .L_481)
.L_481:
        /*0068*/ 	.word	0x00000180
        /*006c*/ 	.word	0x00000001
        /*0070*/ 	.word	0x00000001


	//----- nvinfo : EIATTR_CRS_STACK_SIZE
	.align		4
.L_482:
        /*0074*/ 	.byte	0x04, 0x1e
        /*0076*/ 	.short	(.L_484 - .L_483)
.L_483:
        /*0078*/ 	.word	0x00000000


	//----- nvinfo : EIATTR_CBANK_PARAM_SIZE
	.align		4
.L_484:
        /*007c*/ 	.byte	0x03, 0x19
        /*007e*/ 	.short	0x0070


	//----- nvinfo : EIATTR_PARAM_CBANK
	.align		4
        /*0080*/ 	.byte	0x04, 0x0a
        /*0082*/ 	.short	(.L_486 - .L_485)
	.align		4
.L_485:
        /*0084*/ 	.word	index@(.nv.constant0._ZN7cutlass13device_kernelIN5flash32FlashAttnBwdPostprocessConvertdQIN4cute5tupleIJNS3_1CILi96EEENS5_ILi192EEEEEENS_10bfloat16_tEfNS_4arch4Sm90ELi384ENS3_8TiledMMAINS3_8MMA_AtomIJNS3_4SM904GMMA27MMA_64x96x16_F32BF16BF16_SSILNSF_5MajorE1ELSH_1ELNSF_7ScaleInE1ELSI_1EEEEEENS3_6LayoutINS4_IJNS5_ILi3EEENS5_ILi1EEESN_EEENS4_IJSN_NS5_ILi0EEESP_EEEEENS4_IJNS3_10UnderscoreESS_SS_EEEEELb1EEEEEvNT_6ParamsE)
        /*0088*/ 	.short	0x0380
        /*008a*/ 	.short	0x0070


	//----- nvinfo : EIATTR_SW_WAR
	.align		4
.L_486:
        /*008c*/ 	.byte	0x04, 0x36
        /*008e*/ 	.short	(.L_488 - .L_487)
.L_487:
        /*0090*/ 	.word	0x00000008
.L_488:


//--------------------- .nv.info._ZN7cutlass13device_kernelIN5flash32FlashAttnBwdPostprocessConvertdQIN4cute5tupleIJNS3_1CILi64EEENS5_ILi192EEEEEENS_10bfloat16_tEfNS_4arch4Sm90ELi384ENS3_8TiledMMAINS3_8MMA_AtomIJNS3_4SM904GMMA27MMA_64x64x16_F32BF16BF16_SSILNSF_5MajorE0ELSH_1ELNSF_7ScaleInE1ELSI_1EEEEEENS3_6LayoutINS4_IJNS5_ILi1EEENS5_ILi3EEESM_EEENS4_IJNS5_ILi0EEESM_SP_EEEEENS4_IJNS3_10UnderscoreESS_SS_EEEEELb0EEEEEvNT_6ParamsE --------------------------
	.section	.nv.info._ZN7cutlass13device_kernelIN5flash32FlashAttnBwdPostprocessConvertdQIN4cute5tupleIJNS3_1CILi64EEENS5_ILi192EEEEEENS_10bfloat16_tEfNS_4arch4Sm90ELi384ENS3_8TiledMMAINS3_8MMA_AtomIJNS3_4SM904GMMA27MMA_64x64x16_F32BF16BF16_SSILNSF_5MajorE0ELSH_1ELNSF_7ScaleInE1ELSI_1EEEEEENS3_6LayoutINS4_IJNS5_ILi1EEENS5_ILi3EEESM_EEENS4_IJNS5_ILi0EEESM_SP_EEEEENS4_IJNS3_10UnderscoreESS_SS_EEEEELb0EEEEEvNT_6ParamsE,"",@"SHT_CUDA_INFO"
	.sectionflags	@""
	.align	4


	//----- nvinfo : EIATTR_CUDA_API_VERSION
	.align		4
        /*0000*/ 	.byte	0x04, 0x37
        /*0002*/ 	.short	(.L_490 - .L_489)
.L_489:
        /*0004*/ 	.word	0x00000082


	//----- nvinfo : EIATTR_KPARAM_INFO
	.align		4
.L_490:
        /*0008*/ 	.byte	0x04, 0x17
        /*000a*/ 	.short	(.L_492 - .L_491)
.L_491:
        /*000c*/ 	.word	0x00000000
        /*0010*/ 	.short	0x0000
        /*0012*/ 	.short	0x0000
        /*0014*/ 	.byte	0x00, 0xf0, 0xc1, 0x01


	//----- nvinfo : EIATTR_SPARSE_MMA_MASK
	.align		4
.L_492:
        /*0018*/ 	.byte	0x03, 0x50
        /*001a*/ 	.short	0x0000


	//----- nvinfo : EIATTR_MAXREG_COUNT
	.align		4
        /*001c*/ 	.byte	0x03, 0x1b
        /*001e*/ 	.short	0x0050


	//----- nvinfo : EIATTR_NUM_BARRIERS
	.align		4
        /*0020*/ 	.byte	0x02, 0x4c
        /*0022*/ 	.byte	0x01
	.zero		1


	//----- nvinfo : EIATTR_MERCURY_ISA_VERSION
	.align		4
        /*0024*/ 	.byte	0x03, 0x5f
        /*0026*/ 	.short	0x0101


	//----- nvinfo : EIATTR_VRC_CTA_INIT_COUNT
	.align		4
        /*0028*/ 	.byte	0x02, 0x4a
	.zero		1
	.zero		1


	//----- nvinfo : EIATTR_MBARRIER_INSTR_OFFSETS
	.align		4
        /*002c*/ 	.byte	0x04, 0x39
        /*002e*/ 	.short	(.L_494 - .L_493)


	//   ....[0]....
.L_493:
        /*0030*/ 	.word	0x00000480
        /*0034*/ 	.word	0x000000ff
        /*0038*/ 	.word	0x00012000
        /*003c*/ 	.short	0x0100
        /*003e*/ 	.byte	0x06
	.zero		1


	//   ....[1]....
        /*0040*/ 	.word	0x00000560
        /*0044*/ 	.word	0x0000002b
        /*0048*/ 	.word	0x00012000
        /*004c*/ 	.short	0x010a
        /*004e*/ 	.byte	0xff
	.zero		1


	//----- nvinfo : EIATTR_NUM_MBARRIERS
	.align		4
.L_494:
        /*0050*/ 	.byte	0x03, 0x38
        /*0052*/ 	.short	0x0001


	//----- nvinfo : EIATTR_EXIT_INSTR_OFFSETS
	.align		4
        /*0054*/ 	.byte	0x04, 0x1c
        /*0056*/ 	.short	(.L_496 - .L_495)


	//   ....[0]....
.L_495:
        /*0058*/ 	.word	0x00000280


	//   ....[1]....
        /*005c*/ 	.word	0x000010a0


	//   ....[2]....
        /*0060*/ 	.word	0x00001170


	//----- nvinfo : EIATTR_MAX_THREADS
	.align		4
.L_496:
        /*0064*/ 	.byte	0x04, 0x05
        /*0066*/ 	.short	(.L_498 - .L_497)
.L_497:
        /*0068*/ 	.word	0x00000180
        /*006c*/ 	.word	0x00000001
        /*0070*/ 	.word	0x00000001


	//----- nvinfo : EIATTR_CRS_STACK_SIZE
	.align		4
.L_498:
        /*0074*/ 	.byte	0x04, 0x1e
        /*0076*/ 	.short	(.L_500 - .L_499)
.L_499:
        /*0078*/ 	.word	0x00000000


	//----- nvinfo : EIATTR_CBANK_PARAM_SIZE
	.align		4
.L_500:
        /*007c*/ 	.byte	0x03, 0x19
        /*007e*/ 	.short	0x0070


	//----- nvinfo : EIATTR_PARAM_CBANK
	.align		4
        /*0080*/ 	.byte	0x04, 0x0a
        /*0082*/ 	.short	(.L_502 - .L_501)
	.align		4
.L_501:
        /*0084*/ 	.word	index@(.nv.constant0._ZN7cutlass13device_kernelIN5flash32FlashAttnBwdPostprocessConvertdQIN4cute5tupleIJNS3_1CILi64EEENS5_ILi192EEEEEENS_10bfloat16_tEfNS_4arch4Sm90ELi384ENS3_8TiledMMAINS3_8MMA_AtomIJNS3_4SM904GMMA27MMA_64x64x16_F32BF16BF16_SSILNSF_5MajorE0ELSH_1ELNSF_7ScaleInE1ELSI_1EEEEEENS3_6LayoutINS4_IJNS5_ILi1EEENS5_ILi3EEESM_EEENS4_IJNS5_ILi0EEESM_SP_EEEEENS4_IJNS3_10UnderscoreESS_SS_EEEEELb0EEEEEvNT_6ParamsE)
        /*0088*/ 	.short	0x0380
        /*008a*/ 	.short	0x0070


	//----- nvinfo : EIATTR_SW_WAR
	.align		4
.L_502:
        /*008c*/ 	.byte	0x04, 0x36
        /*008e*/ 	.short	(.L_504 - .L_503)
.L_503:
        /*0090*/ 	.word	0x00000008
.L_504:


//--------------------- .nv.info._ZN7cutlass13device_kernelIN5flash11enable_sm90INS1_16FlashAttnBwdSm90INS1_25CollectiveMainloopBwdSm90ILi2ELi1ELi1EN4cute5tupleIJNS5_1CILi1EEES8_S8_EEENS6_IJNS7_ILi64EEENS7_ILi96EEENS7_ILi192EEEEEENS_10bfloat16_tEfNS_4arch4Sm90ELb1ELb0ELb0ELb1ELb1ELb0ELb1ELb0ELi3ELi1ELi1ELi1ELb0EEENS1_24CollectiveEpilogueBwdGQAISD_fSG_Li384ELb1ELb1EEENS1_25SingleTileBwdLPTSchedulerILb1ELi96ELb1EEEEEEEEEvNT_6ParamsE --------------------------
	.section	.nv.info._ZN7cutlass13device_kernelIN5flash11enable_sm90INS1_16FlashAttnBwdSm90INS1_25CollectiveMainloopBwdSm90ILi2ELi1ELi1EN4cute5tupleIJNS5_1CILi1EEES8_S8_EEENS6_IJNS7_ILi64EEENS7_ILi96EEENS7_ILi192EEEEEENS_10bfloat16_tEfNS_4arch4Sm90ELb1ELb0ELb0ELb1ELb1ELb0ELb1ELb0ELi3ELi1ELi1ELi1ELb0EEENS1_24CollectiveEpilogueBwdGQAISD_fSG_Li384ELb1ELb1EEENS1_25SingleTileBwdLPTSchedulerILb1ELi96ELb1EEEEEEEEEvNT_6ParamsE,"",@"SHT_CUDA_INFO"
	.sectionflags	@""
	.align	4


	//----- nvinfo : EIATTR_CUDA_API_VERSION
	.align		4
        /*0000*/ 	.byte	0x04, 0x37
        /*0002*/ 	.short	(.L_506 - .L_505)
.L_505:
        /*0004*/ 	.word	0x00000082


	//----- nvinfo : EIATTR_KPARAM_INFO
	.align		4
.L_506:
        /*0008*/ 	.byte	0x04, 0x17
        /*000a*/ 	.short	(.L_508 - .L_507)
.L_507:
        /*000c*/ 	.word	0x00000000
        /*0010*/ 	.short	0x0000
        /*0012*/ 	.short	0x0000
        /*0014*/ 	.byte	0x00, 0xf0, 0x01, 0x1c


	//----- nvinfo : EIATTR_SPARSE_MMA_MASK
	.align		4
.L_508:
        /*0018*/ 	.byte	0x03, 0x50
        /*001a*/ 	.short	0x0000


	//----- nvinfo : EIATTR_MAXREG_COUNT
	.align		4
        /*001c*/ 	.byte	0x03, 0x1b
        /*001e*/ 	.short	0x0080


	//----- nvinfo : EIATTR_MERCURY_ISA_VERSION
	.align		4
        /*0020*/ 	.byte	0x03, 0x5f
        /*0022*/ 	.short	0x0101


	//----- nvinfo : EIATTR_VRC_CTA_INIT_COUNT
	.align		4
        /*0024*/ 	.byte	0x02, 0x4a
	.zero		1
	.zero		1


	//----- nvinfo : EIATTR_EXIT_INSTR_OFFSETS
	.align		4
        /*0028*/ 	.byte	0x04, 0x1c
        /*002a*/ 	.short	(.L_510 - .L_509)


	//   ....[0]....
.L_509:
        /*002c*/ 	.word	0x00000010


	//----- nvinfo : EIATTR_MAX_THREADS
	.align		4
.L_510:
        /*0030*/ 	.byte	0x04, 0x05
        /*0032*/ 	.short	(.L_512 - .L_511)
.L_511:
        /*0034*/ 	.word	0x00000200
        /*0038*/ 	.word	0x00000001
        /*003c*/ 	.word	0x00000001


	//----- nvinfo : EIATTR_CBANK_PARAM_SIZE
	.align		4
.L_512:
        /*0040*/ 	.byte	0x03, 0x19
        /*0042*/ 	.short	0x0700


	//----- nvinfo : EIATTR_PARAM_CBANK
	.align		4
        /*0044*/ 	.byte	0x04, 0x0a
        /*0046*/ 	.short	(.L_514 - .L_513)
	.align		4
.L_513:
        /*0048*/ 	.word	index@(.nv.constant0._ZN7cutlass13device_kernelIN5flash11enable_sm90INS1_16FlashAttnBwdSm90INS1_25CollectiveMainloopBwdSm90ILi2ELi1ELi1EN4cute5tupleIJNS5_1CILi1EEES8_S8_EEENS6_IJNS7_ILi64EEENS7_ILi96EEENS7_ILi192EEEEEENS_10bfloat16_tEfNS_4arch4Sm90ELb1ELb0ELb0ELb1ELb1ELb0ELb1ELb0ELi3ELi1ELi1ELi1ELb0EEENS1_24CollectiveEpilogueBwdGQAISD_fSG_Li384ELb1ELb1EEENS1_25SingleTileBwdLPTSchedulerILb1ELi96ELb1EEEEEEEEEvNT_6ParamsE)
        /*004c*/ 	.short	0x0380
        /*004e*/ 	.short	0x0700


	//----- nvinfo : EIATTR_SW_WAR
	.align		4
.L_514:
        /*0050*/ 	.byte	0x04, 0x36
        /*0052*/ 	.short	(.L_516 - .L_515)
.L_515:
        /*0054*/ 	.word	0x00000008
.L_516:


//--------------------- .nv.info._ZN7cutlass13device_kernelIN5flash22FlashAttnBwdPreprocessIN4cute5tupleIJNS3_1CILi64EEENS5_ILi192EEEEEENS_10bfloat16_tEfNS_4arch4Sm90ELb1ELb1EEEEEvNT_6ParamsE --------------------------
	.section	.nv.info._ZN7cutlass13device_kernelIN5flash22FlashAttnBwdPreprocessIN4cute5tupleIJNS3_1CILi64EEENS5_ILi192EEEEEENS_10bfloat16_tEfNS_4arch4Sm90ELb1ELb1EEEEEvNT_6ParamsE,"",@"SHT_CUDA_INFO"
	.sectionflags	@""
	.align	4


	//----- nvinfo : EIATTR_CUDA_API_VERSION
	.align		4
        /*0000*/ 	.byte	0x04, 0x37
        /*0002*/ 	.short	(.L_518 - .L_517)
.L_517:
        /*0004*/ 	.word	0x00000082


	//----- nvinfo : EIATTR_KPARAM_INFO
	.align		4
.L_518:
        /*0008*/ 	.byte	0x04, 0x17
        /*000a*/ 	.short	(.L_520 - .L_519)
.L_519:
        /*000c*/ 	.word	0x00000000
        /*0010*/ 	.short	0x0000
        /*0012*/ 	.short	0x0000
        /*0014*/ 	.byte	0x00, 0xf0, 0xc1, 0x03


	//----- nvinfo : EIATTR_SPARSE_MMA_MASK
	.align		4
.L_520:
        /*0018*/ 	.byte	0x03, 0x50
        /*001a*/ 	.short	0x0000


	//----- nvinfo : EIATTR_MAXREG_COUNT
	.align		4
        /*001c*/ 	.byte	0x03, 0x1b
        /*001e*/ 	.short	0x0080


	//----- nvinfo : EIATTR_MERCURY_ISA_VERSION
	.align		4
        /*0020*/ 	.byte	0x03, 0x5f
        /*0022*/ 	.short	0x0101


	//----- nvinfo : EIATTR_COOP_GROUP_MASK_REGIDS
	.align		4
        /*0024*/ 	.byte	0x04, 0x29
        /*0026*/ 	.short	(.L_522 - .L_521)


	//   ....[0]....
.L_521:
        /*0028*/ 	.word	0xffffffff


	//   ....[1]....
        /*002c*/ 	.word	0xffffffff


	//   ....[2]....
        /*0030*/ 	.word	0xffffffff


	//   ....[3]....
        /*0034*/ 	.word	0xffffffff


	//   ....[4]....
        /*0038*/ 	.word	0xffffffff


	//   ....[5]....
        /*003c*/ 	.word	0xffffffff


	//----- nvinfo : EIATTR_COOP_GROUP_INSTR_OFFSETS
	.align		4
.L_522:
        /*0040*/ 	.byte	0x04, 0x28
        /*0042*/ 	.short	(.L_524 - .L_523)


	//   ....[0]....
.L_523:
        /*0044*/ 	.word	0x000014a0


	//   ....[1]....
        /*0048*/ 	.word	0x000014f0


	//   ....[2]....
        /*004c*/ 	.word	0x00001520


	//   ....[3]....
        /*0050*/ 	.word	0x00001550


	//   ....[4]....
        /*0054*/ 	.word	0x000015b0


	//   ....[5]....
        /*0058*/ 	.word	0x000015d0


	//----- nvinfo : EIATTR_VRC_CTA_INIT_COUNT
	.align		4
.L_524:
        /*005c*/ 	.byte	0x02, 0x4a
	.zero		1
	.zero		1


	//----- nvinfo : EIATTR_EXIT_INSTR_OFFSETS
	.align		4
        /*0060*/ 	.byte	0x04, 0x1c
        /*0062*/ 	.short	(.L_526 - .L_525)


	//   ....[0]....
.L_525:
        /*0064*/ 	.word	0x00000280


	//   ....[1]....
        /*0068*/ 	.word	0x00001a70


	//   ....[2]....
        /*006c*/ 	.word	0x00001af0


	//----- nvinfo : EIATTR_MAX_THREADS
	.align		4
.L_526:
        /*0070*/ 	.byte	0x04, 0x05
        /*0072*/ 	.short	(.L_528 - .L_527)
.L_527:
        /*0074*/ 	.word	0x00000100
        /*0078*/ 	.word	0x00000001
        /*007c*/ 	.word	0x00000001


	//----- nvinfo : EIATTR_CRS_STACK_SIZE
	.align		4
.L_528:
        /*0080*/ 	.byte	0x04, 0x1e
        /*0082*/ 	.short	(.L_530 - .L_529)
.L_529:
        /*0084*/ 	.word	0x00000000


	//----- nvinfo : EIATTR_CBANK_PARAM_SIZE
	.align		4
.L_530:
        /*0088*/ 	.byte	0x03, 0x19
        /*008a*/ 	.short	0x00f0


	//----- nvinfo : EIATTR_PARAM_CBANK
	.align		4
        /*008c*/ 	.byte	0x04, 0x0a
        /*008e*/ 	.short	(.L_532 - .L_531)
	.align		4
.L_531:
        /*0090*/ 	.word	index@(.nv.constant0._ZN7cutlass13device_kernelIN5flash22FlashAttnBwdPreprocessIN4cute5tupleIJNS3_1CILi64EEENS5_ILi192EEEEEENS_10bfloat16_tEfNS_4arch4Sm90ELb1ELb1EEEEEvNT_6ParamsE)
        /*0094*/ 	.short	0x0380
        /*0096*/ 	.short	0x00f0


	//----- nvinfo : EIATTR_SW_WAR
	.align		4
.L_532:
        /*0098*/ 	.byte	0x04, 0x36
        /*009a*/ 	.short	(.L_534 - .L_533)
.L_533:
        /*009c*/ 	.word	0x00000008
.L_534:


//--------------------- .nv.callgraph             --------------------------
	.section	.nv.callgraph,"",@"SHT_CUDA_CALLGRAPH"
	.align	4
	.sectionentsize	8
	.align		4
        /*0000*/ 	.word	0x00000000
	.align		4
        /*0004*/ 	.word	0xffffffff
	.align		4
        /*0008*/ 	.word	0x00000000
	.align		4
        /*000c*/ 	.word	0xfffffffe
	.align		4
        /*0010*/ 	.word	0x00000000
	.align		4
        /*0014*/ 	.word	0xfffffffd
	.align		4
        /*0018*/ 	.word	0x00000000
	.align		4
        /*001c*/ 	.word	0xfffffffc


//--------------------- .nv.constant4             --------------------------
	.section	.nv.constant4,"a",@progbits
	.align	8
	.align		8
.nv.constant4:
        /*0000*/ 	.dword	_ZN66_INTERNAL_1b5186a0_30_flash_bwd_hdim192_bf16_sm90_cu_ceb34e2a_29854cuda3std3__45__cpo5beginE
	.align		8
        /*0008*/ 	.dword	_ZN66_INTERNAL_1b5186a0_30_flash_bwd_hdim192_bf16_sm90_cu_ceb34e2a_29854cuda3std3__45__cpo3endE
	.align		8
        /*0010*/ 	.dword	_ZN66_INTERNAL_1b5186a0_30_flash_bwd_hdim192_bf16_sm90_cu_ceb34e2a_29854cuda3std3__45__cpo6cbeginE
	.align		8
        /*0018*/ 	.dword	_ZN66_INTERNAL_1b5186a0_30_flash_bwd_hdim192_bf16_sm90_cu_ceb34e2a_29854cuda3std3__45__cpo4cendE
	.align		8
        /*0020*/ 	.dword	_ZN66_INTERNAL_1b5186a0_30_flash_bwd_hdim192_bf16_sm90_cu_ceb34e2a_29854cuda3std3__468_GLOBAL__N__1b5186a0_30_flash_bwd_hdim192_bf16_sm90_cu_ceb34e2a_29856ignoreE
	.align		8
        /*0028*/ 	.dword	_ZN66_INTERNAL_1b5186a0_30_flash_bwd_hdim192_bf16_sm90_cu_ceb34e2a_29854cuda3std3__419piecewise_constructE
	.align		8
        /*0030*/ 	.dword	_ZN66_INTERNAL_1b5186a0_30_flash_bwd_hdim192_bf16_sm90_cu_ceb34e2a_29854cuda3std3__48in_placeE
	.align		8
        /*0038*/ 	.dword	_ZN66_INTERNAL_1b5186a0_30_flash_bwd_hdim192_bf16_sm90_cu_ceb34e2a_29854cuda3std6ranges3__45__cpo4swapE
	.align		8
        /*0040*/ 	.dword	_ZN66_INTERNAL_1b5186a0_30_flash_bwd_hdim192_bf16_sm90_cu_ceb34e2a_29854cuda3std6ranges3__45__cpo9iter_moveE
	.align		8
        /*0048*/ 	.dword	_ZN66_INTERNAL_1b5186a0_30_flash_bwd_hdim192_bf16_sm90_cu_ceb34e2a_29854cute7productE
	.align		8
        /*0050*/ 	.dword	_ZN66_INTERNAL_1b5186a0_30_flash_bwd_hdim192_bf16_sm90_cu_ceb34e2a_29854cute1_E


//--------------------- .text._ZN7cutlass13device_kernelIN5flash11enable_sm90INS1_16FlashAttnBwdSm90INS1_25CollectiveMainloopBwdSm90ILi2ELi1ELi1EN4cute5tupleIJNS5_1CILi1EEES8_S8_EEENS6_IJNS7_ILi64EEENS7_ILi96EEENS7_ILi192EEEEEENS_10bfloat16_tEfNS_4arch4Sm90ELb0ELb0ELb0ELb0ELb0ELb0ELb1ELb0ELi3ELi1ELi1ELi1ELb0EEENS1_21CollectiveEpilogueBwdISD_SE_SG_Li384ELb0ELb1ELi3EEENS1_19SingleTileSchedulerILb0ELb0ELb0ELi96EEEEEEEEEvNT_6ParamsE --------------------------
	.section	.text._ZN7cutlass13device_kernelIN5flash11enable_sm90INS1_16FlashAttnBwdSm90INS1_25CollectiveMainloopBwdSm90ILi2ELi1ELi1EN4cute5tupleIJNS5_1CILi1EEES8_S8_EEENS6_IJNS7_ILi64EEENS7_ILi96EEENS7_ILi192EEEEEENS_10bfloat16_tEfNS_4arch4Sm90ELb0ELb0ELb0ELb0ELb0ELb0ELb1ELb0ELi3ELi1ELi1ELi1ELb0EEENS1_21CollectiveEpilogueBwdISD_SE_SG_Li384ELb0ELb1ELi3EEENS1_19SingleTileSchedulerILb0ELb0ELb0ELi96EEEEEEEEEvNT_6ParamsE,"ax",@progbits
	.align	128
.text._ZN7cutlass13device_kernelIN5flash11enable_sm90INS1_16FlashAttnBwdSm90INS1_25CollectiveMainloopBwdSm90ILi2ELi1ELi1EN4cute5tupleIJNS5_1CILi1EEES8_S8_EEENS6_IJNS7_ILi64EEENS7_ILi96EEENS7_ILi192EEEEEENS_10bfloat16_tEfNS_4arch4Sm90ELb0ELb0ELb0ELb0ELb0ELb0ELb1ELb0ELi3ELi1ELi1ELi1ELb0EEENS1_21CollectiveEpilogueBwdISD_SE_SG_Li384ELb0ELb1ELi3EEENS1_19SingleTileSchedulerILb0ELb0ELb0ELi96EEEEEEEEEvNT_6ParamsE:
        .type           _ZN7cutlass13device_kernelIN5flash11enable_sm90INS1_16FlashAttnBwdSm90INS1_25CollectiveMainloopBwdSm90ILi2ELi1ELi1EN4cute5tupleIJNS5_1CILi1EEES8_S8_EEENS6_IJNS7_ILi64EEENS7_ILi96EEENS7_ILi192EEEEEENS_10bfloat16_tEfNS_4arch4Sm90ELb0ELb0ELb0ELb0ELb0ELb0ELb1ELb0ELi3ELi1ELi1ELi1ELb0EEENS1_21CollectiveEpilogueBwdISD_SE_SG_Li384ELb0ELb1ELi3EEENS1_19SingleTileSchedulerILb0ELb0ELb0ELi96EEEEEEEEEvNT_6ParamsE,@function
        .size           _ZN7cutlass13device_kernelIN5flash11enable_sm90INS1_16FlashAttnBwdSm90INS1_25CollectiveMainloopBwdSm90ILi2ELi1ELi1EN4cute5tupleIJNS5_1CILi1EEES8_S8_EEENS6_IJNS7_ILi64EEENS7_ILi96EEENS7_ILi192EEEEEENS_10bfloat16_tEfNS_4arch4Sm90ELb0ELb0ELb0ELb0ELb0ELb0ELb1ELb0ELi3ELi1ELi1ELi1ELb0EEENS1_21CollectiveEpilogueBwdISD_SE_SG_Li384ELb0ELb1ELi3EEENS1_19SingleTileSchedulerILb0ELb0ELb0ELi96EEEEEEEEEvNT_6ParamsE,(.L_x_88 - _ZN7cutlass13device_kernelIN5flash11enable_sm90INS1_16FlashAttnBwdSm90INS1_25CollectiveMainloopBwdSm90ILi2ELi1ELi1EN4cute5tupleIJNS5_1CILi1EEES8_S8_EEENS6_IJNS7_ILi64EEENS7_ILi96EEENS7_ILi192EEEEEENS_10bfloat16_tEfNS_4arch4Sm90ELb0ELb0ELb0ELb0ELb0ELb0ELb1ELb0ELi3ELi1ELi1ELi1ELb0EEENS1_21CollectiveEpilogueBwdISD_SE_SG_Li384ELb0ELb1ELi3EEENS1_19SingleTileSchedulerILb0ELb0ELb0ELi96EEEEEEEEEvNT_6ParamsE)
        .other          _ZN7cutlass13device_kernelIN5flash11enable_sm90INS1_16FlashAttnBwdSm90INS1_25CollectiveMainloopBwdSm90ILi2ELi1ELi1EN4cute5tupleIJNS5_1CILi1EEES8_S8_EEENS6_IJNS7_ILi64EEENS7_ILi96EEENS7_ILi192EEEEEENS_10bfloat16_tEfNS_4arch4Sm90ELb0ELb0ELb0ELb0ELb0ELb0ELb1ELb0ELi3ELi1ELi1ELi1ELb0EEENS1_21CollectiveEpilogueBwdISD_SE_SG_Li384ELb0ELb1ELi3EEENS1_19SingleTileSchedulerILb0ELb0ELb0ELi96EEEEEEEEEvNT_6ParamsE,@"STO_CUDA_ENTRY STV_DEFAULT"
_ZN7cutlass13device_kernelIN5flash11enable_sm90INS1_16FlashAttnBwdSm90INS1_25CollectiveMainloopBwdSm90ILi2ELi1ELi1EN4cute5tupleIJNS5_1CILi1EEES8_S8_EEENS6_IJNS7_ILi64EEENS7_ILi96EEENS7_ILi192EEEEEENS_10bfloat16_tEfNS_4arch4Sm90ELb0ELb0ELb0ELb0ELb0ELb0ELb1ELb0ELi3ELi1ELi1ELi1ELb0EEENS1_21CollectiveEpilogueBwdISD_SE_SG_Li384ELb0ELb1ELi3EEENS1_19SingleTileSchedulerILb0ELb0ELb0ELi96EEEEEEEEEvNT_6ParamsE:
[----:B------:R-:W-:Y:S01]  /*0000*/  LDC R1, c[0x0][0x37c] ;  /* 0x0000df00ff017b82 */ /* 0x000fe20000000800 */
[----:B------:R-:W-:Y:S05]  /*0010*/  EXIT ;  /* 0x000000000000794d */ /* 0x000fea0003800000 */
.L_x_0:
[----:B------:R-:W-:-:S00]  /*0020*/  BRA `(.L_x_0) ;  /* 0xfffffffc00fc7947 */ /* 0x000fc0000383ffff */
[----:B------:R-:W-:-:S00]  /*0030*/  NOP ;  /* 0x0000000000007918 */ /* 0x000fc00000000000 */
        /* <DEDUP_REMOVED lines=12> */
.L_x_88:


//--------------------- .text._ZN7cutlass13device_kernelIN5flash11enable_sm90INS1_16FlashAttnBwdSm90INS1_25CollectiveMainloopBwdSm90ILi2ELi1ELi1EN4cute5tupleIJNS5_1CILi1EEES8_S8_EEENS6_IJNS7_ILi64EEENS7_ILi96EEENS7_ILi192EEEEEENS_10bfloat16_tEfNS_4arch4Sm90ELb0ELb0ELb0ELb0ELb1ELb0ELb1ELb0ELi3ELi1ELi1ELi1ELb0EEENS1_21CollectiveEpilogueBwdISD_SE_SG_Li384ELb0ELb1ELi3EEENS1_19SingleTileSchedulerILb0ELb0ELb0ELi96EEEEEEEEEvNT_6ParamsE --------------------------
	.section	.text._ZN7cutlass13device_kernelIN5flash11enable_sm90INS1_16FlashAttnBwdSm90INS1_25CollectiveMainloopBwdSm90ILi2ELi1ELi1EN4cute5tupleIJNS5_1CILi1EEES8_S8_EEENS6_IJNS7_ILi64EEENS7_ILi96EEENS7_ILi192EEEEEENS_10bfloat16_tEfNS_4arch4Sm90ELb0ELb0ELb0ELb0ELb1ELb0ELb1ELb0ELi3ELi1ELi1ELi1ELb0EEENS1_21CollectiveEpilogueBwdISD_SE_SG_Li384ELb0ELb1ELi3EEENS1_19SingleTileSchedulerILb0ELb0ELb0ELi96EEEEEEEEEvNT_6ParamsE,"ax",@progbits
	.align	128
.text._ZN7cutlass13device_kernelIN5flash11enable_sm90INS1_16FlashAttnBwdSm90INS1_25CollectiveMainloopBwdSm90ILi2ELi1ELi1EN4cute5tupleIJNS5_1CILi1EEES8_S8_EEENS6_IJNS7_ILi64EEENS7_ILi96EEENS7_ILi192EEEEEENS_10bfloat16_tEfNS_4arch4Sm90ELb0ELb0ELb0ELb0ELb1ELb0ELb1ELb0ELi3ELi1ELi1ELi1ELb0EEENS1_21CollectiveEpilogueBwdISD_SE_SG_Li384ELb0ELb1ELi3EEENS1_19SingleTileSchedulerILb0ELb0ELb0ELi96EEEEEEEEEvNT_6ParamsE:
        .type           _ZN7cutlass13device_kernelIN5flash11enable_sm90INS1_16FlashAttnBwdSm90INS1_25CollectiveMainloopBwdSm90ILi2ELi1ELi1EN4cute5tupleIJNS5_1CILi1EEES8_S8_EEENS6_IJNS7_ILi64EEENS7_ILi96EEENS7_ILi192EEEEEENS_10bfloat16_tEfNS_4arch4Sm90ELb0ELb0ELb0ELb0ELb1ELb0ELb1ELb0ELi3ELi1ELi1ELi1ELb0EEENS1_21CollectiveEpilogueBwdISD_SE_SG_Li384ELb0ELb1ELi3EEENS1_19SingleTileSchedulerILb0ELb0ELb0ELi96EEEEEEEEEvNT_6ParamsE,@function
        .size           _ZN7cutlass13device_kernelIN5flash11enable_sm90INS1_16FlashAttnBwdSm90INS1_25CollectiveMainloopBwdSm90ILi2ELi1ELi1EN4cute5tupleIJNS5_1CILi1EEES8_S8_EEENS6_IJNS7_ILi64EEENS7_ILi96EEENS7_ILi192EEEEEENS_10bfloat16_tEfNS_4arch4Sm90ELb0ELb0ELb0ELb0ELb1ELb0ELb1ELb0ELi3ELi1ELi1ELi1ELb0EEENS1_21CollectiveEpilogueBwdISD_SE_SG_Li384ELb0ELb1ELi3EEENS1_19SingleTileSchedulerILb0ELb0ELb0ELi96EEEEEEEEEvNT_6ParamsE,(.L_x_89 - _ZN7cutlass13device_kernelIN5flash11enable_sm90INS1_16FlashAttnBwdSm90INS1_25CollectiveMainloopBwdSm90ILi2ELi1ELi1EN4cute5tupleIJNS5_1CILi1EEES8_S8_EEENS6_IJNS7_ILi64EEENS7_ILi96EEENS7_ILi192EEEEEENS_10bfloat16_tEfNS_4arch4Sm90ELb0ELb0ELb0ELb0ELb1ELb0ELb1ELb0ELi3ELi1ELi1ELi1ELb0EEENS1_21CollectiveEpilogueBwdISD_SE_SG_Li384ELb0ELb1ELi3EEENS1_19SingleTileSchedulerILb0ELb0ELb0ELi96EEEEEEEEEvNT_6ParamsE)
        .other          _ZN7cutlass13device_kernelIN5flash11enable_sm90INS1_16FlashAttnBwdSm90INS1_25CollectiveMainloopBwdSm90ILi2ELi1ELi1EN4cute5tupleIJNS5_1CILi1EEES8_S8_EEENS6_IJNS7_ILi64EEENS7_ILi96EEENS7_ILi192EEEEEENS_10bfloat16_tEfNS_4arch4Sm90ELb0ELb0ELb0ELb0ELb1ELb0ELb1ELb0ELi3ELi1ELi1ELi1ELb0EEENS1_21CollectiveEpilogueBwdISD_SE_SG_Li384ELb0ELb1ELi3EEENS1_19SingleTileSchedulerILb0ELb0ELb0ELi96EEEEEEEEEvNT_6ParamsE,@"STO_CUDA_ENTRY STV_DEFAULT"
_ZN7cutlass13device_kernelIN5flash11enable_sm90INS1_16FlashAttnBwdSm90INS1_25CollectiveMainloopBwdSm90ILi2ELi1ELi1EN4cute5tupleIJNS5_1CILi1EEES8_S8_EEENS6_IJNS7_ILi64EEENS7_ILi96EEENS7_ILi192EEEEEENS_10bfloat16_tEfNS_4arch4Sm90ELb0ELb0ELb0ELb0ELb1ELb0ELb1ELb0ELi3ELi1ELi1ELi1ELb0EEENS1_21CollectiveEpilogueBwdISD_SE_SG_Li384ELb0ELb1ELi3EEENS1_19SingleTileSchedulerILb0ELb0ELb0ELi96EEEEEEEEEvNT_6ParamsE:
[----:B------:R-:W-:Y:S01]  /*0000*/  LDC R1, c[0x0][0x37c] ;  /* 0x0000df00ff017b82 */ /* 0x000fe20000000800 */
[----:B------:R-:W-:Y:S05]  /*0010*/  EXIT ;  /* 0x000000000000794d */ /* 0x000fea0003800000 */
.L_x_1:
        /* <DEDUP_REMOVED lines=14> */
.L_x_89:


//--------------------- .text._ZN7cutlass13device_kernelIN5flash11enable_sm90INS1_16FlashAttnBwdSm90INS1_25CollectiveMainloopBwdSm90ILi2ELi1ELi1EN4cute5tupleIJNS5_1CILi1EEES8_S8_EEENS6_IJNS7_ILi64EEENS7_ILi96EEENS7_ILi192EEEEEENS_10bfloat16_tEfNS_4arch4Sm90ELb0ELb0ELb0ELb0ELb0ELb0ELb1ELb0ELi3ELi1ELi1ELi1ELb0EEENS1_24CollectiveEpilogueBwdGQAISD_fSG_Li384ELb0ELb0EEENS1_19SingleTileSchedulerILb0ELb0ELb0ELi96EEEEEEEEEvNT_6ParamsE --------------------------
	.section	.text._ZN7cutlass13device_kernelIN5flash11enable_sm90INS1_16FlashAttnBwdSm90INS1_25CollectiveMainloopBwdSm90ILi2ELi1ELi1EN4cute5tupleIJNS5_1CILi1EEES8_S8_EEENS6_IJNS7_ILi64EEENS7_ILi96EEENS7_ILi192EEEEEENS_10bfloat16_tEfNS_4arch4Sm90ELb0ELb0ELb0ELb0ELb0ELb0ELb1ELb0ELi3ELi1ELi1ELi1ELb0EEENS1_24CollectiveEpilogueBwdGQAISD_fSG_Li384ELb0ELb0EEENS1_19SingleTileSchedulerILb0ELb0ELb0ELi96EEEEEEEEEvNT_6ParamsE,"ax",@progbits
	.align	128
.text._ZN7cutlass13device_kernelIN5flash11enable_sm90INS1_16FlashAttnBwdSm90INS1_25CollectiveMainloopBwdSm90ILi2ELi1ELi1EN4cute5tupleIJNS5_1CILi1EEES8_S8_EEENS6_IJNS7_ILi64EEENS7_ILi96EEENS7_ILi192EEEEEENS_10bfloat16_tEfNS_4arch4Sm90ELb0ELb0ELb0ELb0ELb0ELb0ELb1ELb0ELi3ELi1ELi1ELi1ELb0EEENS1_24CollectiveEpilogueBwdGQAISD_fSG_Li384ELb0ELb0EEENS1_19SingleTileSchedulerILb0ELb0ELb0ELi96EEEEEEEEEvNT_6ParamsE:
        .type           _ZN7cutlass13device_kernelIN5flash11enable_sm90INS1_16FlashAttnBwdSm90INS1_25CollectiveMainloopBwdSm90ILi2ELi1ELi1EN4cute5tupleIJNS5_1CILi1EEES8_S8_EEENS6_IJNS7_ILi64EEENS7_ILi96EEENS7_ILi192EEEEEENS_10bfloat16_tEfNS_4arch4Sm90ELb0ELb0ELb0ELb0ELb0ELb0ELb1ELb0ELi3ELi1ELi1ELi1ELb0EEENS1_24CollectiveEpilogueBwdGQAISD_fSG_Li384ELb0ELb0EEENS1_19SingleTileSchedulerILb0ELb0ELb0ELi96EEEEEEEEEvNT_6ParamsE,@function
        .size           _ZN7cutlass13device_kernelIN5flash11enable_sm90INS1_16FlashAttnBwdSm90INS1_25CollectiveMainloopBwdSm90ILi2ELi1ELi1EN4cute5tupleIJNS5_1CILi1EEES8_S8_EEENS6_IJNS7_ILi64EEENS7_ILi96EEENS7_ILi192EEEEEENS_10bfloat16_tEfNS_4arch4Sm90ELb0ELb0ELb0ELb0ELb0ELb0ELb1ELb0ELi3ELi1ELi1ELi1ELb0EEENS1_24CollectiveEpilogueBwdGQAISD_fSG_Li384ELb0ELb0EEENS1_19SingleTileSchedulerILb0ELb0ELb0ELi96EEEEEEEEEvNT_6ParamsE,(.L_x_90 - _ZN7cutlass13device_kernelIN5flash11enable_sm90INS1_16FlashAttnBwdSm90INS1_25CollectiveMainloopBwdSm90ILi2ELi1ELi1EN4cute5tupleIJNS5_1CILi1EEES8_S8_EEENS6_IJNS7_ILi64EEENS7_ILi96EEENS7_ILi192EEEEEENS_10bfloat16_tEfNS_4arch4Sm90ELb0ELb0ELb0ELb0ELb0ELb0ELb1ELb0ELi3ELi1ELi1ELi1ELb0EEENS1_24CollectiveEpilogueBwdGQAISD_fSG_Li384ELb0ELb0EEENS1_19SingleTileSchedulerILb0ELb0ELb0ELi96EEEEEEEEEvNT_6ParamsE)
        .other          _ZN7cutlass13device_kernelIN5flash11enable_sm90INS1_16FlashAttnBwdSm90INS1_25CollectiveMainloopBwdSm90ILi2ELi1ELi1EN4cute5tupleIJNS5_1CILi1EEES8_S8_EEENS6_IJNS7_ILi64EEENS7_ILi96EEENS7_ILi192EEEEEENS_10bfloat16_tEfNS_4arch4Sm90ELb0ELb0ELb0ELb0ELb0ELb0ELb1ELb0ELi3ELi1ELi1ELi1ELb0EEENS1_24CollectiveEpilogueBwdGQAISD_fSG_Li384ELb0ELb0EEENS1_19SingleTileSchedulerILb0ELb0ELb0ELi96EEEEEEEEEvNT_6ParamsE,@"STO_CUDA_ENTRY STV_DEFAULT"
_ZN7cutlass13device_kernelIN5flash11enable_sm90INS1_16FlashAttnBwdSm90INS1_25CollectiveMainloopBwdSm90ILi2ELi1ELi1EN4cute5tupleIJNS5_1CILi1EEES8_S8_EEENS6_IJNS7_ILi64EEENS7_ILi96EEENS7_ILi192EEEEEENS_10bfloat16_tEfNS_4arch4Sm90ELb0ELb0ELb0ELb0ELb0ELb0ELb1ELb0ELi3ELi1ELi1ELi1ELb0EEENS1_24CollectiveEpilogueBwdGQAISD_fSG_Li384ELb0ELb0EEENS1_19SingleTileSchedulerILb0ELb0ELb0ELi96EEEEEEEEEvNT_6ParamsE:
[----:B------:R-:W-:Y:S01]  /*0000*/  LDC R1, c[0x0][0x37c] ;  /* 0x0000df00ff017b82 */ /* 0x000fe20000000800 */
[----:B------:R-:W-:Y:S05]  /*0010*/  EXIT ;  /* 0x000000000000794d */ /* 0x000fea0003800000 */
.L_x_2:
        /* <DEDUP_REMOVED lines=14> */
.L_x_90:


//--------------------- .text._ZN7cutlass13device_kernelIN5flash11enable_sm90INS1_16FlashAttnBwdSm90INS1_25CollectiveMainloopBwdSm90ILi2ELi1ELi1EN4cute5tupleIJNS5_1CILi1EEES8_S8_EEENS6_IJNS7_ILi64EEENS7_ILi96EEENS7_ILi192EEEEEENS_10bfloat16_tEfNS_4arch4Sm90ELb0ELb0ELb0ELb0ELb1ELb0ELb1ELb0ELi3ELi1ELi1ELi1ELb0EEENS1_24CollectiveEpilogueBwdGQAISD_fSG_Li384ELb0ELb1EEENS1_19SingleTileSchedulerILb0ELb0ELb0ELi96EEEEEEEEEvNT_6ParamsE --------------------------
	.section	.text._ZN7cutlass13device_kernelIN5flash11enable_sm90INS1_16FlashAttnBwdSm90INS1_25CollectiveMainloopBwdSm90ILi2ELi1ELi1EN4cute5tupleIJNS5_1CILi1EEES8_S8_EEENS6_IJNS7_ILi64EEENS7_ILi96EEENS7_ILi192EEEEEENS_10bfloat16_tEfNS_4arch4Sm90ELb0ELb0ELb0ELb0ELb1ELb0ELb1ELb0ELi3ELi1ELi1ELi1ELb0EEENS1_24CollectiveEpilogueBwdGQAISD_fSG_Li384ELb0ELb1EEENS1_19SingleTileSchedulerILb0ELb0ELb0ELi96EEEEEEEEEvNT_6ParamsE,"ax",@progbits
	.align	128
.text._ZN7cutlass13device_kernelIN5flash11enable_sm90INS1_16FlashAttnBwdSm90INS1_25CollectiveMainloopBwdSm90ILi2ELi1ELi1EN4cute5tupleIJNS5_1CILi1EEES8_S8_EEENS6_IJNS7_ILi64EEENS7_ILi96EEENS7_ILi192EEEEEENS_10bfloat16_tEfNS_4arch4Sm90ELb0ELb0ELb0ELb0ELb1ELb0ELb1ELb0ELi3ELi1ELi1ELi1ELb0EEENS1_24CollectiveEpilogueBwdGQAISD_fSG_Li384ELb0ELb1EEENS1_19SingleTileSchedulerILb0ELb0ELb0ELi96EEEEEEEEEvNT_6ParamsE:
        .type           _ZN7cutlass13device_kernelIN5flash11enable_sm90INS1_16FlashAttnBwdSm90INS1_25CollectiveMainloopBwdSm90ILi2ELi1ELi1EN4cute5tupleIJNS5_1CILi1EEES8_S8_EEENS6_IJNS7_ILi64EEENS7_ILi96EEENS7_ILi192EEEEEENS_10bfloat16_tEfNS_4arch4Sm90ELb0ELb0ELb0ELb0ELb1ELb0ELb1ELb0ELi3ELi1ELi1ELi1ELb0EEENS1_24CollectiveEpilogueBwdGQAISD_fSG_Li384ELb0ELb1EEENS1_19SingleTileSchedulerILb0ELb0ELb0ELi96EEEEEEEEEvNT_6ParamsE,@function
        .size           _ZN7cutlass13device_kernelIN5flash11enable_sm90INS1_16FlashAttnBwdSm90INS1_25CollectiveMainloopBwdSm90ILi2ELi1ELi1EN4cute5tupleIJNS5_1CILi1EEES8_S8_EEENS6_IJNS7_ILi64EEENS7_ILi96EEENS7_ILi192EEEEEENS_10bfloat16_tEfNS_4arch4Sm90ELb0ELb0ELb0ELb0ELb1ELb0ELb1ELb0ELi3ELi1ELi1ELi1ELb0EEENS1_24CollectiveEpilogueBwdGQAISD_fSG_Li384ELb0ELb1EEENS1_19SingleTileSchedulerILb0ELb0ELb0ELi96EEEEEEEEEvNT_6ParamsE,(.L_x_91 - _ZN7cutlass13device_kernelIN5flash11enable_sm90INS1_16FlashAttnBwdSm90INS1_25CollectiveMainloopBwdSm90ILi2ELi1ELi1EN4cute5tupleIJNS5_1CILi1EEES8_S8_EEENS6_IJNS7_ILi64EEENS7_ILi96EEENS7_ILi192EEEEEENS_10bfloat16_tEfNS_4arch4Sm90ELb0ELb0ELb0ELb0ELb1ELb0ELb1ELb0ELi3ELi1ELi1ELi1ELb0EEENS1_24CollectiveEpilogueBwdGQAISD_fSG_Li384ELb0ELb1EEENS1_19SingleTileSchedulerILb0ELb0ELb0ELi96EEEEEEEEEvNT_6ParamsE)
        .other          _ZN7cutlass13device_kernelIN5flash11enable_sm90INS1_16FlashAttnBwdSm90INS1_25CollectiveMainloopBwdSm90ILi2ELi1ELi1EN4cute5tupleIJNS5_1CILi1EEES8_S8_EEENS6_IJNS7_ILi64EEENS7_ILi96EEENS7_ILi192EEEEEENS_10bfloat16_tEfNS_4arch4Sm90ELb0ELb0ELb0ELb0ELb1ELb0ELb1ELb0ELi3ELi1ELi1ELi1ELb0EEENS1_24CollectiveEpilogueBwdGQAISD_fSG_Li384ELb0ELb1EEENS1_19SingleTileSchedulerILb0ELb0ELb0ELi96EEEEEEEEEvNT_6ParamsE,@"STO_CUDA_ENTRY STV_DEFAULT"
_ZN7cutlass13device_kernelIN5flash11enable_sm90INS1_16FlashAttnBwdSm90INS1_25CollectiveMainloopBwdSm90ILi2ELi1ELi1EN4cute5tupleIJNS5_1CILi1EEES8_S8_EEENS6_IJNS7_ILi64EEENS7_ILi96EEENS7_ILi192EEEEEENS_10bfloat16_tEfNS_4arch4Sm90ELb0ELb0ELb0ELb0ELb1ELb0ELb1ELb0ELi3ELi1ELi1ELi1ELb0EEENS1_24CollectiveEpilogueBwdGQAISD_fSG_Li384ELb0ELb1EEENS1_19SingleTileSchedulerILb0ELb0ELb0ELi96EEEEEEEEEvNT_6ParamsE:
[----:B------:R-:W-:Y:S01]  /*0000*/  LDC R1, c[0x0][0x37c] ;  /* 0x0000df00ff017b82 */ /* 0x000fe20000000800 */
[----:B------:R-:W-:Y:S05]  /*0010*/  EXIT ;  /* 0x000000000000794d */ /* 0x000fea0003800000 */
.L_x_3:
        /* <DEDUP_REMOVED lines=14> */
.L_x_91:


//--------------------- .text._ZN7cutlass13device_kernelIN5flash11enable_sm90INS1_16FlashAttnBwdSm90INS1_25CollectiveMainloopBwdSm90ILi2ELi1ELi1EN4cute5tupleIJNS5_1CILi1EEES8_S8_EEENS6_IJNS7_ILi64EEENS7_ILi96EEENS7_ILi192EEEEEENS_10bfloat16_tEfNS_4arch4Sm90ELb0ELb0ELb0ELb1ELb0ELb0ELb1ELb0ELi3ELi1ELi1ELi1ELb0EEENS1_21CollectiveEpilogueBwdISD_SE_SG_Li384ELb1ELb1ELi3EEENS1_19SingleTileSchedulerILb1ELb0ELb0ELi96EEEEEEEEEvNT_6ParamsE --------------------------
	.section	.text._ZN7cutlass13device_kernelIN5flash11enable_sm90INS1_16FlashAttnBwdSm90INS1_25CollectiveMainloopBwdSm90ILi2ELi1ELi1EN4cute5tupleIJNS5_1CILi1EEES8_S8_EEENS6_IJNS7_ILi64EEENS7_ILi96EEENS7_ILi192EEEEEENS_10bfloat16_tEfNS_4arch4Sm90ELb0ELb0ELb0ELb1ELb0ELb0ELb1ELb0ELi3ELi1ELi1ELi1ELb0EEENS1_21CollectiveEpilogueBwdISD_SE_SG_Li384ELb1ELb1ELi3EEENS1_19SingleTileSchedulerILb1ELb0ELb0ELi96EEEEEEEEEvNT_6ParamsE,"ax",@progbits
	.align	128
.text._ZN7cutlass13device_kernelIN5flash11enable_sm90INS1_16FlashAttnBwdSm90INS1_25CollectiveMainloopBwdSm90ILi2ELi1ELi1EN4cute5tupleIJNS5_1CILi1EEES8_S8_EEENS6_IJNS7_ILi64EEENS7_ILi96EEENS7_ILi192EEEEEENS_10bfloat16_tEfNS_4arch4Sm90ELb0ELb0ELb0ELb1ELb0ELb0ELb1ELb0ELi3ELi1ELi1ELi1ELb0EEENS1_21CollectiveEpilogueBwdISD_SE_SG_Li384ELb1ELb1ELi3EEENS1_19SingleTileSchedulerILb1ELb0ELb0ELi96EEEEEEEEEvNT_6ParamsE:
        .type           _ZN7cutlass13device_kernelIN5flash11enable_sm90INS1_16FlashAttnBwdSm90INS1_25CollectiveMainloopBwdSm90ILi2ELi1ELi1EN4cute5tupleIJNS5_1CILi1EEES8_S8_EEENS6_IJNS7_ILi64EEENS7_ILi96EEENS7_ILi192EEEEEENS_10bfloat16_tEfNS_4arch4Sm90ELb0ELb0ELb0ELb1ELb0ELb0ELb1ELb0ELi3ELi1ELi1ELi1ELb0EEENS1_21CollectiveEpilogueBwdISD_SE_SG_Li384ELb1ELb1ELi3EEENS1_19SingleTileSchedulerILb1ELb0ELb0ELi96EEEEEEEEEvNT_6ParamsE,@function
        .size           _ZN7cutlass13device_kernelIN5flash11enable_sm90INS1_16FlashAttnBwdSm90INS1_25CollectiveMainloopBwdSm90ILi2ELi1ELi1EN4cute5tupleIJNS5_1CILi1EEES8_S8_EEENS6_IJNS7_ILi64EEENS7_ILi96EEENS7_ILi192EEEEEENS_10bfloat16_tEfNS_4arch4Sm90ELb0ELb0ELb0ELb1ELb0ELb0ELb1ELb0ELi3ELi1ELi1ELi1ELb0EEENS1_21CollectiveEpilogueBwdISD_SE_SG_Li384ELb1ELb1ELi3EEENS1_19SingleTileSchedulerILb1ELb0ELb0ELi96EEEEEEEEEvNT_6ParamsE,(.L_x_92 - _ZN7cutlass13device_kernelIN5flash11enable_sm90INS1_16FlashAttnBwdSm90INS1_25CollectiveMainloopBwdSm90ILi2ELi1ELi1EN4cute5tupleIJNS5_1CILi1EEES8_S8_EEENS6_IJNS7_ILi64EEENS7_ILi96EEENS7_ILi192EEEEEENS_10bfloat16_tEfNS_4arch4Sm90ELb0ELb0ELb0ELb1ELb0ELb0ELb1ELb0ELi3ELi1ELi1ELi1ELb0EEENS1_21CollectiveEpilogueBwdISD_SE_SG_Li384ELb1ELb1ELi3EEENS1_19SingleTileSchedulerILb1ELb0ELb0ELi96EEEEEEEEEvNT_6ParamsE)
        .other          _ZN7cutlass13device_kernelIN5flash11enable_sm90INS1_16FlashAttnBwdSm90INS1_25CollectiveMainloopBwdSm90ILi2ELi1ELi1EN4cute5tupleIJNS5_1CILi1EEES8_S8_EEENS6_IJNS7_ILi64EEENS7_ILi96EEENS7_ILi192EEEEEENS_10bfloat16_tEfNS_4arch4Sm90ELb0ELb0ELb0ELb1ELb0ELb0ELb1ELb0ELi3ELi1ELi1ELi1ELb0EEENS1_21CollectiveEpilogueBwdISD_SE_SG_Li384ELb1ELb1ELi3EEENS1_19SingleTileSchedulerILb1ELb0ELb0ELi96EEEEEEEEEvNT_6ParamsE,@"STO_CUDA_ENTRY STV_DEFAULT"
_ZN7cutlass13device_kernelIN5flash11enable_sm90INS1_16FlashAttnBwdSm90INS1_25CollectiveMainloopBwdSm90ILi2ELi1ELi1EN4cute5tupleIJNS5_1CILi1EEES8_S8_EEENS6_IJNS7_ILi64EEENS7_ILi96EEENS7_ILi192EEEEEENS_10bfloat16_tEfNS_4arch4Sm90ELb0ELb0ELb0ELb1ELb0ELb0ELb1ELb0ELi3ELi1ELi1ELi1ELb0EEENS1_21CollectiveEpilogueBwdISD_SE_SG_Li384ELb1ELb1ELi3EEENS1_19SingleTileSchedulerILb1ELb0ELb0ELi96EEEEEEEEEvNT_6ParamsE:
[----:B------:R-:W-:Y:S01]  /*0000*/  LDC R1, c[0x0][0x37c] ;  /* 0x0000df00ff017b82 */ /* 0x000fe20000000800 */
[----:B------:R-:W-:Y:S05]  /*0010*/  EXIT ;  /* 0x000000000000794d */ /* 0x000fea0003800000 */
.L_x_4:
        /* <DEDUP_REMOVED lines=14> */
.L_x_92:


//--------------------- .text._ZN7cutlass13device_kernelIN5flash11enable_sm90INS1_16FlashAttnBwdSm90INS1_25CollectiveMainloopBwdSm90ILi2ELi1ELi1EN4cute5tupleIJNS5_1CILi1EEES8_S8_EEENS6_IJNS7_ILi64EEENS7_ILi96EEENS7_ILi192EEEEEENS_10bfloat16_tEfNS_4arch4Sm90ELb0ELb0ELb0ELb1ELb1ELb0ELb1ELb0ELi3ELi1ELi1ELi1ELb0EEENS1_21CollectiveEpilogueBwdISD_SE_SG_Li384ELb1ELb1ELi3EEENS1_19SingleTileSchedulerILb1ELb0ELb0ELi96EEEEEEEEEvNT_6ParamsE --------------------------
	.section	.text._ZN7cutlass13device_kernelIN5flash11enable_sm90INS1_16FlashAttnBwdSm90INS1_25CollectiveMainloopBwdSm90ILi2ELi1ELi1EN4cute5tupleIJNS5_1CILi1EEES8_S8_EEENS6_IJNS7_ILi64EEENS7_ILi96EEENS7_ILi192EEEEEENS_10bfloat16_tEfNS_4arch4Sm90ELb0ELb0ELb0ELb1ELb1ELb0ELb1ELb0ELi3ELi1ELi1ELi1ELb0EEENS1_21CollectiveEpilogueBwdISD_SE_SG_Li384ELb1ELb1ELi3EEENS1_19SingleTileSchedulerILb1ELb0ELb0ELi96EEEEEEEEEvNT_6ParamsE,"ax",@progbits
	.align	128
.text._ZN7cutlass13device_kernelIN5flash11enable_sm90INS1_16FlashAttnBwdSm90INS1_25CollectiveMainloopBwdSm90ILi2ELi1ELi1EN4cute5tupleIJNS5_1CILi1EEES8_S8_EEENS6_IJNS7_ILi64EEENS7_ILi96EEENS7_ILi192EEEEEENS_10bfloat16_tEfNS_4arch4Sm90ELb0ELb0ELb0ELb1ELb1ELb0ELb1ELb0ELi3ELi1ELi1ELi1ELb0EEENS1_21CollectiveEpilogueBwdISD_SE_SG_Li384ELb1ELb1ELi3EEENS1_19SingleTileSchedulerILb1ELb0ELb0ELi96EEEEEEEEEvNT_6ParamsE:
        .type           _ZN7cutlass13device_kernelIN5flash11enable_sm90INS1_16FlashAttnBwdSm90INS1_25CollectiveMainloopBwdSm90ILi2ELi1ELi1EN4cute5tupleIJNS5_1CILi1EEES8_S8_EEENS6_IJNS7_ILi64EEENS7_ILi96EEENS7_ILi192EEEEEENS_10bfloat16_tEfNS_4arch4Sm90ELb0ELb0ELb0ELb1ELb1ELb0ELb1ELb0ELi3ELi1ELi1ELi1ELb0EEENS1_21CollectiveEpilogueBwdISD_SE_SG_Li384ELb1ELb1ELi3EEENS1_19SingleTileSchedulerILb1ELb0ELb0ELi96EEEEEEEEEvNT_6ParamsE,@function
        .size           _ZN7cutlass13device_kernelIN5flash11enable_sm90INS1_16FlashAttnBwdSm90INS1_25CollectiveMainloopBwdSm90ILi2ELi1ELi1EN4cute5tupleIJNS5_1CILi1EEES8_S8_EEENS6_IJNS7_ILi64EEENS7_ILi96EEENS7_ILi192EEEEEENS_10bfloat16_tEfNS_4arch4Sm90ELb0ELb0ELb0ELb1ELb1ELb0ELb1ELb0ELi3ELi1ELi1ELi1ELb0EEENS1_21CollectiveEpilogueBwdISD_SE_SG_Li384ELb1ELb1ELi3EEENS1_19SingleTileSchedulerILb1ELb0ELb0ELi96EEEEEEEEEvNT_6ParamsE,(.L_x_93 - _ZN7cutlass13device_kernelIN5flash11enable_sm90INS1_16FlashAttnBwdSm90INS1_25CollectiveMainloopBwdSm90ILi2ELi1ELi1EN4cute5tupleIJNS5_1CILi1EEES8_S8_EEENS6_IJNS7_ILi64EEENS7_ILi96EEENS7_ILi192EEEEEENS_10bfloat16_tEfNS_4arch4Sm90ELb0ELb0ELb0ELb1ELb1ELb0ELb1ELb0ELi3ELi1ELi1ELi1ELb0EEENS1_21CollectiveEpilogueBwdISD_SE_SG_Li384ELb1ELb1ELi3EEENS1_19SingleTileSchedulerILb1ELb0ELb0ELi96EEEEEEEEEvNT_6ParamsE)
        .other          _ZN7cutlass13device_kernelIN5flash11enable_sm90INS1_16FlashAttnBwdSm90INS1_25CollectiveMainloopBwdSm90ILi2ELi1ELi1EN4cute5tupleIJNS5_1CILi1EEES8_S8_EEENS6_IJNS7_ILi64EEENS7_ILi96EEENS7_ILi192EEEEEENS_10bfloat16_tEfNS_4arch4Sm90ELb0ELb0ELb0ELb1ELb1ELb0ELb1ELb0ELi3ELi1ELi1ELi1ELb0EEENS1_21CollectiveEpilogueBwdISD_SE_SG_Li384ELb1ELb1ELi3EEENS1_19SingleTileSchedulerILb1ELb0ELb0ELi96EEEEEEEEEvNT_6ParamsE,@"STO_CUDA_ENTRY STV_DEFAULT"
_ZN7cutlass13device_kernelIN5flash11enable_sm90INS1_16FlashAttnBwdSm90INS1_25CollectiveMainloopBwdSm90ILi2ELi1ELi1EN4cute5tupleIJNS5_1CILi1EEES8_S8_EEENS6_IJNS7_ILi64EEENS7_ILi96EEENS7_ILi192EEEEEENS_10bfloat16_tEfNS_4arch4Sm90ELb0ELb0ELb0ELb1ELb1ELb0ELb1ELb0ELi3ELi1ELi1ELi1ELb0EEENS1_21CollectiveEpilogueBwdISD_SE_SG_Li384ELb1ELb1ELi3EEENS1_19SingleTileSchedulerILb1ELb0ELb0ELi96EEEEEEEEEvNT_6ParamsE:
[----:B------:R-:W-:Y:S01]  /*0000*/  LDC R1, c[0x0][0x37c] ;  /* 0x0000df00ff017b82 */ /* 0x000fe20000000800 */
[----:B------:R-:W-:Y:S05]  /*0010*/  EXIT ;  /* 0x000000000000794d */ /* 0x000fea0003800000 */
.L_x_5:
        /* <DEDUP_REMOVED lines=14> */
.L_x_93:


//--------------------- .text._ZN7cutlass13device_kernelIN5flash11enable_sm90INS1_16FlashAttnBwdSm90INS1_25CollectiveMainloopBwdSm90ILi2ELi1ELi1EN4cute5tupleIJNS5_1CILi1EEES8_S8_EEENS6_IJNS7_ILi64EEENS7_ILi96EEENS7_ILi192EEEEEENS_10bfloat16_tEfNS_4arch4Sm90ELb0ELb0ELb0ELb1ELb0ELb0ELb1ELb0ELi3ELi1ELi1ELi1ELb0EEENS1_24CollectiveEpilogueBwdGQAISD_fSG_Li384ELb1ELb0EEENS1_19SingleTileSchedulerILb1ELb0ELb0ELi96EEEEEEEEEvNT_6ParamsE --------------------------
	.section	.text._ZN7cutlass13device_kernelIN5flash11enable_sm90INS1_16FlashAttnBwdSm90INS1_25CollectiveMainloopBwdSm90ILi2ELi1ELi1EN4cute5tupleIJNS5_1CILi1EEES8_S8_EEENS6_IJNS7_ILi64EEENS7_ILi96EEENS7_ILi192EEEEEENS_10bfloat16_tEfNS_4arch4Sm90ELb0ELb0ELb0ELb1ELb0ELb0ELb1ELb0ELi3ELi1ELi1ELi1ELb0EEENS1_24CollectiveEpilogueBwdGQAISD_fSG_Li384ELb1ELb0EEENS1_19SingleTileSchedulerILb1ELb0ELb0ELi96EEEEEEEEEvNT_6ParamsE,"ax",@progbits
	.align	128
.text._ZN7cutlass13device_kernelIN5flash11enable_sm90INS1_16FlashAttnBwdSm90INS1_25CollectiveMainloopBwdSm90ILi2ELi1ELi1EN4cute5tupleIJNS5_1CILi1EEES8_S8_EEENS6_IJNS7_ILi64EEENS7_ILi96EEENS7_ILi192EEEEEENS_10bfloat16_tEfNS_4arch4Sm90ELb0ELb0ELb0ELb1ELb0ELb0ELb1ELb0ELi3ELi1ELi1ELi1ELb0EEENS1_24CollectiveEpilogueBwdGQAISD_fSG_Li384ELb1ELb0EEENS1_19SingleTileSchedulerILb1ELb0ELb0ELi96EEEEEEEEEvNT_6ParamsE:
        .type           _ZN7cutlass13device_kernelIN5flash11enable_sm90INS1_16FlashAttnBwdSm90INS1_25CollectiveMainloopBwdSm90ILi2ELi1ELi1EN4cute5tupleIJNS5_1CILi1EEES8_S8_EEENS6_IJNS7_ILi64EEENS7_ILi96EEENS7_ILi192EEEEEENS_10bfloat16_tEfNS_4arch4Sm90ELb0ELb0ELb0ELb1ELb0ELb0ELb1ELb0ELi3ELi1ELi1ELi1ELb0EEENS1_24CollectiveEpilogueBwdGQAISD_fSG_Li384ELb1ELb0EEENS1_19SingleTileSchedulerILb1ELb0ELb0ELi96EEEEEEEEEvNT_6ParamsE,@function
        .size           _ZN7cutlass13device_kernelIN5flash11enable_sm90INS1_16FlashAttnBwdSm90INS1_25CollectiveMainloopBwdSm90ILi2ELi1ELi1EN4cute5tupleIJNS5_1CILi1EEES8_S8_EEENS6_IJNS7_ILi64EEENS7_ILi96EEENS7_ILi192EEEEEENS_10bfloat16_tEfNS_4arch4Sm90ELb0ELb0ELb0ELb1ELb0ELb0ELb1ELb0ELi3ELi1ELi1ELi1ELb0EEENS1_24CollectiveEpilogueBwdGQAISD_fSG_Li384ELb1ELb0EEENS1_19SingleTileSchedulerILb1ELb0ELb0ELi96EEEEEEEEEvNT_6ParamsE,(.L_x_94 - _ZN7cutlass13device_kernelIN5flash11enable_sm90INS1_16FlashAttnBwdSm90INS1_25CollectiveMainloopBwdSm90ILi2ELi1ELi1EN4cute5tupleIJNS5_1CILi1EEES8_S8_EEENS6_IJNS7_ILi64EEENS7_ILi96EEENS7_ILi192EEEEEENS_10bfloat16_tEfNS_4arch4Sm90ELb0ELb0ELb0ELb1ELb0ELb0ELb1ELb0ELi3ELi1ELi1ELi1ELb0EEENS1_24CollectiveEpilogueBwdGQAISD_fSG_Li384ELb1ELb0EEENS1_19SingleTileSchedulerILb1ELb0ELb0ELi96EEEEEEEEEvNT_6ParamsE)
        .other          _ZN7cutlass13device_kernelIN5flash11enable_sm90INS1_16FlashAttnBwdSm90INS1_25CollectiveMainloopBwdSm90ILi2ELi1ELi1EN4cute5tupleIJNS5_1CILi1EEES8_S8_EEENS6_IJNS7_ILi64EEENS7_ILi96EEENS7_ILi192EEEEEENS_10bfloat16_tEfNS_4arch4Sm90ELb0ELb0ELb0ELb1ELb0ELb0ELb1ELb0ELi3ELi1ELi1ELi1ELb0EEENS1_24CollectiveEpilogueBwdGQAISD_fSG_Li384ELb1ELb0EEENS1_19SingleTileSchedulerILb1ELb0ELb0ELi96EEEEEEEEEvNT_6ParamsE,@"STO_CUDA_ENTRY STV_DEFAULT"
_ZN7cutlass13device_kernelIN5flash11enable_sm90INS1_16FlashAttnBwdSm90INS1_25CollectiveMainloopBwdSm90ILi2ELi1ELi1EN4cute5tupleIJNS5_1CILi1EEES8_S8_EEENS6_IJNS7_ILi64EEENS7_ILi96EEENS7_ILi192EEEEEENS_10bfloat16_tEfNS_4arch4Sm90ELb0ELb0ELb0ELb1ELb0ELb0ELb1ELb0ELi3ELi1ELi1ELi1ELb0EEENS1_24CollectiveEpilogueBwdGQAISD_fSG_Li384ELb1ELb0EEENS1_19SingleTileSchedulerILb1ELb0ELb0ELi96EEEEEEEEEvNT_6ParamsE:
[----:B------:R-:W-:Y:S01]  /*0000*/  LDC R1, c[0x0][0x37c] ;  /* 0x0000df00ff017b82 */ /* 0x000fe20000000800 */
[----:B------:R-:W-:Y:S05]  /*0010*/  EXIT ;  /* 0x000000000000794d */ /* 0x000fea0003800000 */
.L_x_6:
        /* <DEDUP_REMOVED lines=14> */
.L_x_94:


//--------------------- .text._ZN7cutlass13device_kernelIN5flash11enable_sm90INS1_16FlashAttnBwdSm90INS1_25CollectiveMainloopBwdSm90ILi2ELi1ELi1EN4cute5tupleIJNS5_1CILi1EEES8_S8_EEENS6_IJNS7_ILi64EEENS7_ILi96EEENS7_ILi192EEEEEENS_10bfloat16_tEfNS_4arch4Sm90ELb0ELb0ELb0ELb1ELb1ELb0ELb1ELb0ELi3ELi1ELi1ELi1ELb0EEENS1_24CollectiveEpilogueBwdGQAISD_fSG_Li384ELb1ELb1EEENS1_19SingleTileSchedulerILb1ELb0ELb0ELi96EEEEEEEEEvNT_6ParamsE --------------------------
	.section	.text._ZN7cutlass13device_kernelIN5flash11enable_sm90INS1_16FlashAttnBwdSm90INS1_25CollectiveMainloopBwdSm90ILi2ELi1ELi1EN4cute5tupleIJNS5_1CILi1EEES8_S8_EEENS6_IJNS7_ILi64EEENS7_ILi96EEENS7_ILi192EEEEEENS_10bfloat16_tEfNS_4arch4Sm90ELb0ELb0ELb0ELb1ELb1ELb0ELb1ELb0ELi3ELi1ELi1ELi1ELb0EEENS1_24CollectiveEpilogueBwdGQAISD_fSG_Li384ELb1ELb1EEENS1_19SingleTileSchedulerILb1ELb0ELb0ELi96EEEEEEEEEvNT_6ParamsE,"ax",@progbits
	.align	128
.text._ZN7cutlass13device_kernelIN5flash11enable_sm90INS1_16FlashAttnBwdSm90INS1_25CollectiveMainloopBwdSm90ILi2ELi1ELi1EN4cute5tupleIJNS5_1CILi1EEES8_S8_EEENS6_IJNS7_ILi64EEENS7_ILi96EEENS7_ILi192EEEEEENS_10bfloat16_tEfNS_4arch4Sm90ELb0ELb0ELb0ELb1ELb1ELb0ELb1ELb0ELi3ELi1ELi1ELi1ELb0EEENS1_24CollectiveEpilogueBwdGQAISD_fSG_Li384ELb1ELb1EEENS1_19SingleTileSchedulerILb1ELb0ELb0ELi96EEEEEEEEEvNT_6ParamsE:
        .type           _ZN7cutlass13device_kernelIN5flash11enable_sm90INS1_16FlashAttnBwdSm90INS1_25CollectiveMainloopBwdSm90ILi2ELi1ELi1EN4cute5tupleIJNS5_1CILi1EEES8_S8_EEENS6_IJNS7_ILi64EEENS7_ILi96EEENS7_ILi192EEEEEENS_10bfloat16_tEfNS_4arch4Sm90ELb0ELb0ELb0ELb1ELb1ELb0ELb1ELb0ELi3ELi1ELi1ELi1ELb0EEENS1_24CollectiveEpilogueBwdGQAISD_fSG_Li384ELb1ELb1EEENS1_19SingleTileSchedulerILb1ELb0ELb0ELi96EEEEEEEEEvNT_6ParamsE,@function
        .size           _ZN7cutlass13device_kernelIN5flash11enable_sm90INS1_16FlashAttnBwdSm90INS1_25CollectiveMainloopBwdSm90ILi2ELi1ELi1EN4cute5tupleIJNS5_1CILi1EEES8_S8_EEENS6_IJNS7_ILi64EEENS7_ILi96EEENS7_ILi192EEEEEENS_10bfloat16_tEfNS_4arch4Sm90ELb0ELb0ELb0ELb1ELb1ELb0ELb1ELb0ELi3ELi1ELi1ELi1ELb0EEENS1_24CollectiveEpilogueBwdGQAISD_fSG_Li384ELb1ELb1EEENS1_19SingleTileSchedulerILb1ELb0ELb0ELi96EEEEEEEEEvNT_6ParamsE,(.L_x_95 - _ZN7cutlass13device_kernelIN5flash11enable_sm90INS1_16FlashAttnBwdSm90INS1_25CollectiveMainloopBwdSm90ILi2ELi1ELi1EN4cute5tupleIJNS5_1CILi1EEES8_S8_EEENS6_IJNS7_ILi64EEENS7_ILi96EEENS7_ILi192EEEEEENS_10bfloat16_tEfNS_4arch4Sm90ELb0ELb0ELb0ELb1ELb1ELb0ELb1ELb0ELi3ELi1ELi1ELi1ELb0EEENS1_24CollectiveEpilogueBwdGQAISD_fSG_Li384ELb1ELb1EEENS1_19SingleTileSchedulerILb1ELb0ELb0ELi96EEEEEEEEEvNT_6ParamsE)
        .other          _ZN7cutlass13device_kernelIN5flash11enable_sm90INS1_16FlashAttnBwdSm90INS1_25CollectiveMainloopBwdSm90ILi2ELi1ELi1EN4cute5tupleIJNS5_1CILi1EEES8_S8_EEENS6_IJNS7_ILi64EEENS7_ILi96EEENS7_ILi192EEEEEENS_10bfloat16_tEfNS_4arch4Sm90ELb0ELb0ELb0ELb1ELb1ELb0ELb1ELb0ELi3ELi1ELi1ELi1ELb0EEENS1_24CollectiveEpilogueBwdGQAISD_fSG_Li384ELb1ELb1EEENS1_19SingleTileSchedulerILb1ELb0ELb0ELi96EEEEEEEEEvNT_6ParamsE,@"STO_CUDA_ENTRY STV_DEFAULT"
_ZN7cutlass13device_kernelIN5flash11enable_sm90INS1_16FlashAttnBwdSm90INS1_25CollectiveMainloopBwdSm90ILi2ELi1ELi1EN4cute5tupleIJNS5_1CILi1EEES8_S8_EEENS6_IJNS7_ILi64EEENS7_ILi96EEENS7_ILi192EEEEEENS_10bfloat16_tEfNS_4arch4Sm90ELb0ELb0ELb0ELb1ELb1ELb0ELb1ELb0ELi3ELi1ELi1ELi1ELb0EEENS1_24CollectiveEpilogueBwdGQAISD_fSG_Li384ELb1ELb1EEENS1_19SingleTileSchedulerILb1ELb0ELb0ELi96EEEEEEEEEvNT_6ParamsE:
[----:B------:R-:W-:Y:S01]  /*0000*/  LDC R1, c[0x0][0x37c] ;  /* 0x0000df00ff017b82 */ /* 0x000fe20000000800 */
[----:B------:R-:W-:Y:S05]  /*0010*/  EXIT ;  /* 0x000000000000794d */ /* 0x000fea0003800000 */
.L_x_7:
        /* <DEDUP_REMOVED lines=14> */
.L_x_95:


//--------------------- .text._ZN7cutlass13device_kernelIN5flash11enable_sm90INS1_16FlashAttnBwdSm90INS1_25CollectiveMainloopBwdSm90ILi2ELi1ELi1EN4cute5tupleIJNS5_1CILi1EEES8_S8_EEENS6_IJNS7_ILi64EEENS7_ILi96EEENS7_ILi192EEEEEENS_10bfloat16_tEfNS_4arch4Sm90ELb0ELb1ELb0ELb0ELb0ELb0ELb1ELb0ELi3ELi1ELi1ELi1ELb0EEENS1_21CollectiveEpilogueBwdISD_SE_SG_Li384ELb0ELb1ELi3EEENS1_19SingleTileSchedulerILb0ELb0ELb0ELi96EEEEEEEEEvNT_6ParamsE --------------------------
	.section	.text._ZN7cutlass13device_kernelIN5flash11enable_sm90INS1_16FlashAttnBwdSm90INS1_25CollectiveMainloopBwdSm90ILi2ELi1ELi1EN4cute5tupleIJNS5_1CILi1EEES8_S8_EEENS6_IJNS7_ILi64EEENS7_ILi96EEENS7_ILi192EEEEEENS_10bfloat16_tEfNS_4arch4Sm90ELb0ELb1ELb0ELb0ELb0ELb0ELb1ELb0ELi3ELi1ELi1ELi1ELb0EEENS1_21CollectiveEpilogueBwdISD_SE_SG_Li384ELb0ELb1ELi3EEENS1_19SingleTileSchedulerILb0ELb0ELb0ELi96EEEEEEEEEvNT_6ParamsE,"ax",@progbits
	.align	128
.text._ZN7cutlass13device_kernelIN5flash11enable_sm90INS1_16FlashAttnBwdSm90INS1_25CollectiveMainloopBwdSm90ILi2ELi1ELi1EN4cute5tupleIJNS5_1CILi1EEES8_S8_EEENS6_IJNS7_ILi64EEENS7_ILi96EEENS7_ILi192EEEEEENS_10bfloat16_tEfNS_4arch4Sm90ELb0ELb1ELb0ELb0ELb0ELb0ELb1ELb0ELi3ELi1ELi1ELi1ELb0EEENS1_21CollectiveEpilogueBwdISD_SE_SG_Li384ELb0ELb1ELi3EEENS1_19SingleTileSchedulerILb0ELb0ELb0ELi96EEEEEEEEEvNT_6ParamsE:
        .type           _ZN7cutlass13device_kernelIN5flash11enable_sm90INS1_16FlashAttnBwdSm90INS1_25CollectiveMainloopBwdSm90ILi2ELi1ELi1EN4cute5tupleIJNS5_1CILi1EEES8_S8_EEENS6_IJNS7_ILi64EEENS7_ILi96EEENS7_ILi192EEEEEENS_10bfloat16_tEfNS_4arch4Sm90ELb0ELb1ELb0ELb0ELb0ELb0ELb1ELb0ELi3ELi1ELi1ELi1ELb0EEENS1_21CollectiveEpilogueBwdISD_SE_SG_Li384ELb0ELb1ELi3EEENS1_19SingleTileSchedulerILb0ELb0ELb0ELi96EEEEEEEEEvNT_6ParamsE,@function
        .size           _ZN7cutlass13device_kernelIN5flash11enable_sm90INS1_16FlashAttnBwdSm90INS1_25CollectiveMainloopBwdSm90ILi2ELi1ELi1EN4cute5tupleIJNS5_1CILi1EEES8_S8_EEENS6_IJNS7_ILi64EEENS7_ILi96EEENS7_ILi192EEEEEENS_10bfloat16_tEfNS_4arch4Sm90ELb0ELb1ELb0ELb0ELb0ELb0ELb1ELb0ELi3ELi1ELi1ELi1ELb0EEENS1_21CollectiveEpilogueBwdISD_SE_SG_Li384ELb0ELb1ELi3EEENS1_19SingleTileSchedulerILb0ELb0ELb0ELi96EEEEEEEEEvNT_6ParamsE,(.L_x_96 - _ZN7cutlass13device_kernelIN5flash11enable_sm90INS1_16FlashAttnBwdSm90INS1_25CollectiveMainloopBwdSm90ILi2ELi1ELi1EN4cute5tupleIJNS5_1CILi1EEES8_S8_EEENS6_IJNS7_ILi64EEENS7_ILi96EEENS7_ILi192EEEEEENS_10bfloat16_tEfNS_4arch4Sm90ELb0ELb1ELb0ELb0ELb0ELb0ELb1ELb0ELi3ELi1ELi1ELi1ELb0EEENS1_21CollectiveEpilogueBwdISD_SE_SG_Li384ELb0ELb1ELi3EEENS1_19SingleTileSchedulerILb0ELb0ELb0ELi96EEEEEEEEEvNT_6ParamsE)
        .other          _ZN7cutlass13device_kernelIN5flash11enable_sm90INS1_16FlashAttnBwdSm90INS1_25CollectiveMainloopBwdSm90ILi2ELi1ELi1EN4cute5tupleIJNS5_1CILi1EEES8_S8_EEENS6_IJNS7_ILi64EEENS7_ILi96EEENS7_ILi192EEEEEENS_10bfloat16_tEfNS_4arch4Sm90ELb0ELb1ELb0ELb0ELb0ELb0ELb1ELb0ELi3ELi1ELi1ELi1ELb0EEENS1_21CollectiveEpilogueBwdISD_SE_SG_Li384ELb0ELb1ELi3EEENS1_19SingleTileSchedulerILb0ELb0ELb0ELi96EEEEEEEEEvNT_6ParamsE,@"STO_CUDA_ENTRY STV_DEFAULT"
_ZN7cutlass13device_kernelIN5flash11enable_sm90INS1_16FlashAttnBwdSm90INS1_25CollectiveMainloopBwdSm90ILi2ELi1ELi1EN4cute5tupleIJNS5_1CILi1EEES8_S8_EEENS6_IJNS7_ILi64EEENS7_ILi96EEENS7_ILi192EEEEEENS_10bfloat16_tEfNS_4arch4Sm90ELb0ELb1ELb0ELb0ELb0ELb0ELb1ELb0ELi3ELi1ELi1ELi1ELb0EEENS1_21CollectiveEpilogueBwdISD_SE_SG_Li384ELb0ELb1ELi3EEENS1_19SingleTileSchedulerILb0ELb0ELb0ELi96EEEEEEEEEvNT_6ParamsE:
[----:B------:R-:W-:Y:S01]  /*0000*/  LDC R1, c[0x0][0x37c] ;  /* 0x0000df00ff017b82 */ /* 0x000fe20000000800 */
[----:B------:R-:W-:Y:S05]  /*0010*/  EXIT ;  /* 0x000000000000794d */ /* 0x000fea0003800000 */
.L_x_8:
        /* <DEDUP_REMOVED lines=14> */
.L_x_96:


//--------------------- .text._ZN7cutlass13device_kernelIN5flash11enable_sm90INS1_16FlashAttnBwdSm90INS1_25CollectiveMainloopBwdSm90ILi2ELi1ELi1EN4cute5tupleIJNS5_1CILi1EEES8_S8_EEENS6_IJNS7_ILi64EEENS7_ILi96EEENS7_ILi192EEEEEENS_10bfloat16_tEfNS_4arch4Sm90ELb0ELb1ELb0ELb0ELb1ELb0ELb1ELb0ELi3ELi1ELi1ELi1ELb0EEENS1_21CollectiveEpilogueBwdISD_SE_SG_Li384ELb0ELb1ELi3EEENS1_19SingleTileSchedulerILb0ELb0ELb0ELi96EEEEEEEEEvNT_6ParamsE --------------------------
	.section	.text._ZN7cutlass13device_kernelIN5flash11enable_sm90INS1_16FlashAttnBwdSm90INS1_25CollectiveMainloopBwdSm90ILi2ELi1ELi1EN4cute5tupleIJNS5_1CILi1EEES8_S8_EEENS6_IJNS7_ILi64EEENS7_ILi96EEENS7_ILi192EEEEEENS_10bfloat16_tEfNS_4arch4Sm90ELb0ELb1ELb0ELb0ELb1ELb0ELb1ELb0ELi3ELi1ELi1ELi1ELb0EEENS1_21CollectiveEpilogueBwdISD_SE_SG_Li384ELb0ELb1ELi3EEENS1_19SingleTileSchedulerILb0ELb0ELb0ELi96EEEEEEEEEvNT_6ParamsE,"ax",@progbits
	.align	128
.text._ZN7cutlass13device_kernelIN5flash11enable_sm90INS1_16FlashAttnBwdSm90INS1_25CollectiveMainloopBwdSm90ILi2ELi1ELi1EN4cute5tupleIJNS5_1CILi1EEES8_S8_EEENS6_IJNS7_ILi64EEENS7_ILi96EEENS7_ILi192EEEEEENS_10bfloat16_tEfNS_4arch4Sm90ELb0ELb1ELb0ELb0ELb1ELb0ELb1ELb0ELi3ELi1ELi1ELi1ELb0EEENS1_21CollectiveEpilogueBwdISD_SE_SG_Li384ELb0ELb1ELi3EEENS1_19SingleTileSchedulerILb0ELb0ELb0ELi96EEEEEEEEEvNT_6ParamsE:
        .type           _ZN7cutlass13device_kernelIN5flash11enable_sm90INS1_16FlashAttnBwdSm90INS1_25CollectiveMainloopBwdSm90ILi2ELi1ELi1EN4cute5tupleIJNS5_1CILi1EEES8_S8_EEENS6_IJNS7_ILi64EEENS7_ILi96EEENS7_ILi192EEEEEENS_10bfloat16_tEfNS_4arch4Sm90ELb0ELb1ELb0ELb0ELb1ELb0ELb1ELb0ELi3ELi1ELi1ELi1ELb0EEENS1_21CollectiveEpilogueBwdISD_SE_SG_Li384ELb0ELb1ELi3EEENS1_19SingleTileSchedulerILb0ELb0ELb0ELi96EEEEEEEEEvNT_6ParamsE,@function
        .size           _ZN7cutlass13device_kernelIN5flash11enable_sm90INS1_16FlashAttnBwdSm90INS1_25CollectiveMainloopBwdSm90ILi2ELi1ELi1EN4cute5tupleIJNS5_1CILi1EEES8_S8_EEENS6_IJNS7_ILi64EEENS7_ILi96EEENS7_ILi192EEEEEENS_10bfloat16_tEfNS_4arch4Sm90ELb0ELb1ELb0ELb0ELb1ELb0ELb1ELb0ELi3ELi1ELi1ELi1ELb0EEENS1_21CollectiveEpilogueBwdISD_SE_SG_Li384ELb0ELb1ELi3EEENS1_19SingleTileSchedulerILb0ELb0ELb0ELi96EEEEEEEEEvNT_6ParamsE,(.L_x_97 - _ZN7cutlass13device_kernelIN5flash11enable_sm90INS1_16FlashAttnBwdSm90INS1_25CollectiveMainloopBwdSm90ILi2ELi1ELi1EN4cute5tupleIJNS5_1CILi1EEES8_S8_EEENS6_IJNS7_ILi64EEENS7_ILi96EEENS7_ILi192EEEEEENS_10bfloat16_tEfNS_4arch4Sm90ELb0ELb1ELb0ELb0ELb1ELb0ELb1ELb0ELi3ELi1ELi1ELi1ELb0EEENS1_21CollectiveEpilogueBwdISD_SE_SG_Li384ELb0ELb1ELi3EEENS1_19SingleTileSchedulerILb0ELb0ELb0ELi96EEEEEEEEEvNT_6ParamsE)
        .other          _ZN7cutlass13device_kernelIN5flash11enable_sm90INS1_16FlashAttnBwdSm90INS1_25CollectiveMainloopBwdSm90ILi2ELi1ELi1EN4cute5tupleIJNS5_1CILi1EEES8_S8_EEENS6_IJNS7_ILi64EEENS7_ILi96EEENS7_ILi192EEEEEENS_10bfloat16_tEfNS_4arch4Sm90ELb0ELb1ELb0ELb0ELb1ELb0ELb1ELb0ELi3ELi1ELi1ELi1ELb0EEENS1_21CollectiveEpilogueBwdISD_SE_SG_Li384ELb0ELb1ELi3EEENS1_19SingleTileSchedulerILb0ELb0ELb0ELi96EEEEEEEEEvNT_6ParamsE,@"STO_CUDA_ENTRY STV_DEFAULT"
_ZN7cutlass13device_kernelIN5flash11enable_sm90INS1_16FlashAttnBwdSm90INS1_25CollectiveMainloopBwdSm90ILi2ELi1ELi1EN4cute5tupleIJNS5_1CILi1EEES8_S8_EEENS6_IJNS7_ILi64EEENS7_ILi96EEENS7_ILi192EEEEEENS_10bfloat16_tEfNS_4arch4Sm90ELb0ELb1ELb0ELb0ELb1ELb0ELb1ELb0ELi3ELi1ELi1ELi1ELb0EEENS1_21CollectiveEpilogueBwdISD_SE_SG_Li384ELb0ELb1ELi3EEENS1_19SingleTileSchedulerILb0ELb0ELb0ELi96EEEEEEEEEvNT_6ParamsE:
[----:B------:R-:W-:Y:S01]  /*0000*/  LDC R1, c[0x0][0x37c] ;  /* 0x0000df00ff017b82 */ /* 0x000fe20000000800 */
[----:B------:R-:W-:Y:S05]  /*0010*/  EXIT ;  /* 0x000000000000794d */ /* 0x000fea0003800000 */
.L_x_9:
        /* <DEDUP_REMOVED lines=14> */
.L_x_97:


//--------------------- .text._ZN7cutlass13device_kernelIN5flash11enable_sm90INS1_16FlashAttnBwdSm90INS1_25CollectiveMainloopBwdSm90ILi2ELi1ELi1EN4cute5tupleIJNS5_1CILi1EEES8_S8_EEENS6_IJNS7_ILi64EEENS7_ILi96EEENS7_ILi192EEEEEENS_10bfloat16_tEfNS_4arch4Sm90ELb0ELb1ELb0ELb0ELb0ELb0ELb1ELb0ELi3ELi1ELi1ELi1ELb0EEENS1_24CollectiveEpilogueBwdGQAISD_fSG_Li384ELb0ELb0EEENS1_19SingleTileSchedulerILb0ELb0ELb0ELi96EEEEEEEEEvNT_6ParamsE --------------------------
	.section	.text._ZN7cutlass13device_kernelIN5flash11enable_sm90INS1_16FlashAttnBwdSm90INS1_25CollectiveMainloopBwdSm90ILi2ELi1ELi1EN4cute5tupleIJNS5_1CILi1EEES8_S8_EEENS6_IJNS7_ILi64EEENS7_ILi96EEENS7_ILi192EEEEEENS_10bfloat16_tEfNS_4arch4Sm90ELb0ELb1ELb0ELb0ELb0ELb0ELb1ELb0ELi3ELi1ELi1ELi1ELb0EEENS1_24CollectiveEpilogueBwdGQAISD_fSG_Li384ELb0ELb0EEENS1_19SingleTileSchedulerILb0ELb0ELb0ELi96EEEEEEEEEvNT_6ParamsE,"ax",@progbits
	.align	128
.text._ZN7cutlass13device_kernelIN5flash11enable_sm90INS1_16FlashAttnBwdSm90INS1_25CollectiveMainloopBwdSm90ILi2ELi1ELi1EN4cute5tupleIJNS5_1CILi1EEES8_S8_EEENS6_IJNS7_ILi64EEENS7_ILi96EEENS7_ILi192EEEEEENS_10bfloat16_tEfNS_4arch4Sm90ELb0ELb1ELb0ELb0ELb0ELb0ELb1ELb0ELi3ELi1ELi1ELi1ELb0EEENS1_24CollectiveEpilogueBwdGQAISD_fSG_Li384ELb0ELb0EEENS1_19SingleTileSchedulerILb0ELb0ELb0ELi96EEEEEEEEEvNT_6ParamsE:
        .type           _ZN7cutlass13device_kernelIN5flash11enable_sm90INS1_16FlashAttnBwdSm90INS1_25CollectiveMainloopBwdSm90ILi2ELi1ELi1EN4cute5tupleIJNS5_1CILi1EEES8_S8_EEENS6_IJNS7_ILi64EEENS7_ILi96EEENS7_ILi192EEEEEENS_10bfloat16_tEfNS_4arch4Sm90ELb0ELb1ELb0ELb0ELb0ELb0ELb1ELb0ELi3ELi1ELi1ELi1ELb0EEENS1_24CollectiveEpilogueBwdGQAISD_fSG_Li384ELb0ELb0EEENS1_19SingleTileSchedulerILb0ELb0ELb0ELi96EEEEEEEEEvNT_6ParamsE,@function
        .size           _ZN7cutlass13device_kernelIN5flash11enable_sm90INS1_16FlashAttnBwdSm90INS1_25CollectiveMainloopBwdSm90ILi2ELi1ELi1EN4cute5tupleIJNS5_1CILi1EEES8_S8_EEENS6_IJNS7_ILi64EEENS7_ILi96EEENS7_ILi192EEEEEENS_10bfloat16_tEfNS_4arch4Sm90ELb0ELb1ELb0ELb0ELb0ELb0ELb1ELb0ELi3ELi1ELi1ELi1ELb0EEENS1_24CollectiveEpilogueBwdGQAISD_fSG_Li384ELb0ELb0EEENS1_19SingleTileSchedulerILb0ELb0ELb0ELi96EEEEEEEEEvNT_6ParamsE,(.L_x_98 - _ZN7cutlass13device_kernelIN5flash11enable_sm90INS1_16FlashAttnBwdSm90INS1_25CollectiveMainloopBwdSm90ILi2ELi1ELi1EN4cute5tupleIJNS5_1CILi1EEES8_S8_EEENS6_IJNS7_ILi64EEENS7_ILi96EEENS7_ILi192EEEEEENS_10bfloat16_tEfNS_4arch4Sm90ELb0ELb1ELb0ELb0ELb0ELb0ELb1ELb0ELi3ELi1ELi1ELi1ELb0EEENS1_24CollectiveEpilogueBwdGQAISD_fSG_Li384ELb0ELb0EEENS1_19SingleTileSchedulerILb0ELb0ELb0ELi96EEEEEEEEEvNT_6ParamsE)
        .other          _ZN7cutlass13device_kernelIN5flash11enable_sm90INS1_16FlashAttnBwdSm90INS1_25CollectiveMainloopBwdSm90ILi2ELi1ELi1EN4cute5tupleIJNS5_1CILi1EEES8_S8_EEENS6_IJNS7_ILi64EEENS7_ILi96EEENS7_ILi192EEEEEENS_10bfloat16_tEfNS_4arch4Sm90ELb0ELb1ELb0ELb0ELb0ELb0ELb1ELb0ELi3ELi1ELi1ELi1ELb0EEENS1_24CollectiveEpilogueBwdGQAISD_fSG_Li384ELb0ELb0EEENS1_19SingleTileSchedulerILb0ELb0ELb0ELi96EEEEEEEEEvNT_6ParamsE,@"STO_CUDA_ENTRY STV_DEFAULT"
_ZN7cutlass13device_kernelIN5flash11enable_sm90INS1_16FlashAttnBwdSm90INS1_25CollectiveMainloopBwdSm90ILi2ELi1ELi1EN4cute5tupleIJNS5_1CILi1EEES8_S8_EEENS6_IJNS7_ILi64EEENS7_ILi96EEENS7_ILi192EEEEEENS_10bfloat16_tEfNS_4arch4Sm90ELb0ELb1ELb0ELb0ELb0ELb0ELb1ELb0ELi3ELi1ELi1ELi1ELb0EEENS1_24CollectiveEpilogueBwdGQAISD_fSG_Li384ELb0ELb0EEENS1_19SingleTileSchedulerILb0ELb0ELb0ELi96EEEEEEEEEvNT_6ParamsE:
[----:B------:R-:W-:Y:S01]  /*0000*/  LDC R1, c[0x0][0x37c] ;  /* 0x0000df00ff017b82 */ /* 0x000fe20000000800 */
[----:B------:R-:W-:Y:S05]  /*0010*/  EXIT ;  /* 0x000000000000794d */ /* 0x000fea0003800000 */
.L_x_10:
        /* <DEDUP_REMOVED lines=14> */
.L_x_98:


//--------------------- .text._ZN7cutlass13device_kernelIN5flash11enable_sm90INS1_16FlashAttnBwdSm90INS1_25CollectiveMainloopBwdSm90ILi2ELi1ELi1EN4cute5tupleIJNS5_1CILi1EEES8_S8_EEENS6_IJNS7_ILi64EEENS7_ILi96EEENS7_ILi192EEEEEENS_10bfloat16_tEfNS_4arch4Sm90ELb0ELb1ELb0ELb0ELb1ELb0ELb1ELb0ELi3ELi1ELi1ELi1ELb0EEENS1_24CollectiveEpilogueBwdGQAISD_fSG_Li384ELb0ELb1EEENS1_19SingleTileSchedulerILb0ELb0ELb0ELi96EEEEEEEEEvNT_6ParamsE --------------------------
	.section	.text._ZN7cutlass13device_kernelIN5flash11enable_sm90INS1_16FlashAttnBwdSm90INS1_25CollectiveMainloopBwdSm90ILi2ELi1ELi1EN4cute5tupleIJNS5_1CILi1EEES8_S8_EEENS6_IJNS7_ILi64EEENS7_ILi96EEENS7_ILi192EEEEEENS_10bfloat16_tEfNS_4arch4Sm90ELb0ELb1ELb0ELb0ELb1ELb0ELb1ELb0ELi3ELi1ELi1ELi1ELb0EEENS1_24CollectiveEpilogueBwdGQAISD_fSG_Li384ELb0ELb1EEENS1_19SingleTileSchedulerILb0ELb0ELb0ELi96EEEEEEEEEvNT_6ParamsE,"ax",@progbits
	.align	128
.text._ZN7cutlass13device_kernelIN5flash11enable_sm90INS1_16FlashAttnBwdSm90INS1_25CollectiveMainloopBwdSm90ILi2ELi1ELi1EN4cute5tupleIJNS5_1CILi1EEES8_S8_EEENS6_IJNS7_ILi64EEENS7_ILi96EEENS7_ILi192EEEEEENS_10bfloat16_tEfNS_4arch4Sm90ELb0ELb1ELb0ELb0ELb1ELb0ELb1ELb0ELi3ELi1ELi1ELi1ELb0EEENS1_24CollectiveEpilogueBwdGQAISD_fSG_Li384ELb0ELb1EEENS1_19SingleTileSchedulerILb0ELb0ELb0ELi96EEEEEEEEEvNT_6ParamsE:
        .type           _ZN7cutlass13device_kernelIN5flash11enable_sm90INS1_16FlashAttnBwdSm90INS1_25CollectiveMainloopBwdSm90ILi2ELi1ELi1EN4cute5tupleIJNS5_1CILi1EEES8_S8_EEENS6_IJNS7_ILi64EEENS7_ILi96EEENS7_ILi192EEEEEENS_10bfloat16_tEfNS_4arch4Sm90ELb0ELb1ELb0ELb0ELb1ELb0ELb1ELb0ELi3ELi1ELi1ELi1ELb0EEENS1_24CollectiveEpilogueBwdGQAISD_fSG_Li384ELb0ELb1EEENS1_19SingleTileSchedulerILb0ELb0ELb0ELi96EEEEEEEEEvNT_6ParamsE,@function
        .size           _ZN7cutlass13device_kernelIN5flash11enable_sm90INS1_16FlashAttnBwdSm90INS1_25CollectiveMainloopBwdSm90ILi2ELi1ELi1EN4cute5tupleIJNS5_1CILi1EEES8_S8_EEENS6_IJNS7_ILi64EEENS7_ILi96EEENS7_ILi192EEEEEENS_10bfloat16_tEfNS_4arch4Sm90ELb0ELb1ELb0ELb0ELb1ELb0ELb1ELb0ELi3ELi1ELi1ELi1ELb0EEENS1_24CollectiveEpilogueBwdGQAISD_fSG_Li384ELb0ELb1EEENS1_19SingleTileSchedulerILb0ELb0ELb0ELi96EEEEEEEEEvNT_6ParamsE,(.L_x_99 - _ZN7cutlass13device_kernelIN5flash11enable_sm90INS1_16FlashAttnBwdSm90INS1_25CollectiveMainloopBwdSm90ILi2ELi1ELi1EN4cute5tupleIJNS5_1CILi1EEES8_S8_EEENS6_IJNS7_ILi64EEENS7_ILi96EEENS7_ILi192EEEEEENS_10bfloat16_tEfNS_4arch4Sm90ELb0ELb1ELb0ELb0ELb1ELb0ELb1ELb0ELi3ELi1ELi1ELi1ELb0EEENS1_24CollectiveEpilogueBwdGQAISD_fSG_Li384ELb0ELb1EEENS1_19SingleTileSchedulerILb0ELb0ELb0ELi96EEEEEEEEEvNT_6ParamsE)
        .other          _ZN7cutlass13device_kernelIN5flash11enable_sm90INS1_16FlashAttnBwdSm90INS1_25CollectiveMainloopBwdSm90ILi2ELi1ELi1EN4cute5tupleIJNS5_1CILi1EEES8_S8_EEENS6_IJNS7_ILi64EEENS7_ILi96EEENS7_ILi192EEEEEENS_10bfloat16_tEfNS_4arch4Sm90ELb0ELb1ELb0ELb0ELb1ELb0ELb1ELb0ELi3ELi1ELi1ELi1ELb0EEENS1_24CollectiveEpilogueBwdGQAISD_fSG_Li384ELb0ELb1EEENS1_19SingleTileSchedulerILb0ELb0ELb0ELi96EEEEEEEEEvNT_6ParamsE,@"STO_CUDA_ENTRY STV_DEFAULT"
_ZN7cutlass13device_kernelIN5flash11enable_sm90INS1_16FlashAttnBwdSm90INS1_25CollectiveMainloopBwdSm90ILi2ELi1ELi1EN4cute5tupleIJNS5_1CILi1EEES8_S8_EEENS6_IJNS7_ILi64EEENS7_ILi96EEENS7_ILi192EEEEEENS_10bfloat16_tEfNS_4arch4Sm90ELb0ELb1ELb0ELb0ELb1ELb0ELb1ELb0ELi3ELi1ELi1ELi1ELb0EEENS1_24CollectiveEpilogueBwdGQAISD_fSG_Li384ELb0ELb1EEENS1_19SingleTileSchedulerILb0ELb0ELb0ELi96EEEEEEEEEvNT_6ParamsE:
[----:B------:R-:W-:Y:S01]  /*0000*/  LDC R1, c[0x0][0x37c] ;  /* 0x0000df00ff017b82 */ /* 0x000fe20000000800 */
[----:B------:R-:W-:Y:S05]  /*0010*/  EXIT ;  /* 0x000000000000794d */ /* 0x000fea0003800000 */
.L_x_11:
        /* <DEDUP_REMOVED lines=14> */
.L_x_99:


//--------------------- .text._ZN7cutlass13device_kernelIN5flash11enable_sm90INS1_16FlashAttnBwdSm90INS1_25CollectiveMainloopBwdSm90ILi2ELi1ELi1EN4cute5tupleIJNS5_1CILi1EEES8_S8_EEENS6_IJNS7_ILi64EEENS7_ILi96EEENS7_ILi192EEEEEENS_10bfloat16_tEfNS_4arch4Sm90ELb0ELb1ELb0ELb1ELb0ELb0ELb1ELb0ELi3ELi1ELi1ELi1ELb0EEENS1_21CollectiveEpilogueBwdISD_SE_SG_Li384ELb1ELb1ELi3EEENS1_19SingleTileSchedulerILb1ELb0ELb0ELi96EEEEEEEEEvNT_6ParamsE --------------------------
	.section	.text._ZN7cutlass13device_kernelIN5flash11enable_sm90INS1_16FlashAttnBwdSm90INS1_25CollectiveMainloopBwdSm90ILi2ELi1ELi1EN4cute5tupleIJNS5_1CILi1EEES8_S8_EEENS6_IJNS7_ILi64EEENS7_ILi96EEENS7_ILi192EEEEEENS_10bfloat16_tEfNS_4arch4Sm90ELb0ELb1ELb0ELb1ELb0ELb0ELb1ELb0ELi3ELi1ELi1ELi1ELb0EEENS1_21CollectiveEpilogueBwdISD_SE_SG_Li384ELb1ELb1ELi3EEENS1_19SingleTileSchedulerILb1ELb0ELb0ELi96EEEEEEEEEvNT_6ParamsE,"ax",@progbits
	.align	128
.text._ZN7cutlass13device_kernelIN5flash11enable_sm90INS1_16FlashAttnBwdSm90INS1_25CollectiveMainloopBwdSm90ILi2ELi1ELi1EN4cute5tupleIJNS5_1CILi1EEES8_S8_EEENS6_IJNS7_ILi64EEENS7_ILi96EEENS7_ILi192EEEEEENS_10bfloat16_tEfNS_4arch4Sm90ELb0ELb1ELb0ELb1ELb0ELb0ELb1ELb0ELi3ELi1ELi1ELi1ELb0EEENS1_21CollectiveEpilogueBwdISD_SE_SG_Li384ELb1ELb1ELi3EEENS1_19SingleTileSchedulerILb1ELb0ELb0ELi96EEEEEEEEEvNT_6ParamsE:
        .type           _ZN7cutlass13device_kernelIN5flash11enable_sm90INS1_16FlashAttnBwdSm90INS1_25CollectiveMainloopBwdSm90ILi2ELi1ELi1EN4cute5tupleIJNS5_1CILi1EEES8_S8_EEENS6_IJNS7_ILi64EEENS7_ILi96EEENS7_ILi192EEEEEENS_10bfloat16_tEfNS_4arch4Sm90ELb0ELb1ELb0ELb1ELb0ELb0ELb1ELb0ELi3ELi1ELi1ELi1ELb0EEENS1_21CollectiveEpilogueBwdISD_SE_SG_Li384ELb1ELb1ELi3EEENS1_19SingleTileSchedulerILb1ELb0ELb0ELi96EEEEEEEEEvNT_6ParamsE,@function
        .size           _ZN7cutlass13device_kernelIN5flash11enable_sm90INS1_16FlashAttnBwdSm90INS1_25CollectiveMainloopBwdSm90ILi2ELi1ELi1EN4cute5tupleIJNS5_1CILi1EEES8_S8_EEENS6_IJNS7_ILi64EEENS7_ILi96EEENS7_ILi192EEEEEENS_10bfloat16_tEfNS_4arch4Sm90ELb0ELb1ELb0ELb1ELb0ELb0ELb1ELb0ELi3ELi1ELi1ELi1ELb0EEENS1_21CollectiveEpilogueBwdISD_SE_SG_Li384ELb1ELb1ELi3EEENS1_19SingleTileSchedulerILb1ELb0ELb0ELi96EEEEEEEEEvNT_6ParamsE,(.L_x_100 - _ZN7cutlass13device_kernelIN5flash11enable_sm90INS1_16FlashAttnBwdSm90INS1_25CollectiveMainloopBwdSm90ILi2ELi1ELi1EN4cute5tupleIJNS5_1CILi1EEES8_S8_EEENS6_IJNS7_ILi64EEENS7_ILi96EEENS7_ILi192EEEEEENS_10bfloat16_tEfNS_4arch4Sm90ELb0ELb1ELb0ELb1ELb0ELb0ELb1ELb0ELi3ELi1ELi1ELi1ELb0EEENS1_21CollectiveEpilogueBwdISD_SE_SG_Li384ELb1ELb1ELi3EEENS1_19SingleTileSchedulerILb1ELb0ELb0ELi96EEEEEEEEEvNT_6ParamsE)
        .other          _ZN7cutlass13device_kernelIN5flash11enable_sm90INS1_16FlashAttnBwdSm90INS1_25CollectiveMainloopBwdSm90ILi2ELi1ELi1EN4cute5tupleIJNS5_1CILi1EEES8_S8_EEENS6_IJNS7_ILi64EEENS7_ILi96EEENS7_ILi192EEEEEENS_10bfloat16_tEfNS_4arch4Sm90ELb0ELb1ELb0ELb1ELb0ELb0ELb1ELb0ELi3ELi1ELi1ELi1ELb0EEENS1_21CollectiveEpilogueBwdISD_SE_SG_Li384ELb1ELb1ELi3EEENS1_19SingleTileSchedulerILb1ELb0ELb0ELi96EEEEEEEEEvNT_6ParamsE,@"STO_CUDA_ENTRY STV_DEFAULT"
_ZN7cutlass13device_kernelIN5flash11enable_sm90INS1_16FlashAttnBwdSm90INS1_25CollectiveMainloopBwdSm90ILi2ELi1ELi1EN4cute5tupleIJNS5_1CILi1EEES8_S8_EEENS6_IJNS7_ILi64EEENS7_ILi96EEENS7_ILi192EEEEEENS_10bfloat16_tEfNS_4arch4Sm90ELb0ELb1ELb0ELb1ELb0ELb0ELb1ELb0ELi3ELi1ELi1ELi1ELb0EEENS1_21CollectiveEpilogueBwdISD_SE_SG_Li384ELb1ELb1ELi3EEENS1_19SingleTileSchedulerILb1ELb0ELb0ELi96EEEEEEEEEvNT_6ParamsE:
[----:B------:R-:W-:Y:S01]  /*0000*/  LDC R1, c[0x0][0x37c] ;  /* 0x0000df00ff017b82 */ /* 0x000fe20000000800 */
[----:B------:R-:W-:Y:S05]  /*0010*/  EXIT ;  /* 0x000000000000794d */ /* 0x000fea0003800000 */
.L_x_12:
        /* <DEDUP_REMOVED lines=14> */
.L_x_100:


//--------------------- .text._ZN7cutlass13device_kernelIN5flash11enable_sm90INS1_16FlashAttnBwdSm90INS1_25CollectiveMainloopBwdSm90ILi2ELi1ELi1EN4cute5tupleIJNS5_1CILi1EEES8_S8_EEENS6_IJNS7_ILi64EEENS7_ILi96EEENS7_ILi192EEEEEENS_10bfloat16_tEfNS_4arch4Sm90ELb0ELb1ELb0ELb1ELb1ELb0ELb1ELb0ELi3ELi1ELi1ELi1ELb0EEENS1_21CollectiveEpilogueBwdISD_SE_SG_Li384ELb1ELb1ELi3EEENS1_19SingleTileSchedulerILb1ELb0ELb0ELi96EEEEEEEEEvNT_6ParamsE --------------------------
	.section	.text._ZN7cutlass13device_kernelIN5flash11enable_sm90INS1_16FlashAttnBwdSm90INS1_25CollectiveMainloopBwdSm90ILi2ELi1ELi1EN4cute5tupleIJNS5_1CILi1EEES8_S8_EEENS6_IJNS7_ILi64EEENS7_ILi96EEENS7_ILi192EEEEEENS_10bfloat16_tEfNS_4arch4Sm90ELb0ELb1ELb0ELb1ELb1ELb0ELb1ELb0ELi3ELi1ELi1ELi1ELb0EEENS1_21CollectiveEpilogueBwdISD_SE_SG_Li384ELb1ELb1ELi3EEENS1_19SingleTileSchedulerILb1ELb0ELb0ELi96EEEEEEEEEvNT_6ParamsE,"ax",@progbits
	.align	128
.text._ZN7cutlass13device_kernelIN5flash11enable_sm90INS1_16FlashAttnBwdSm90INS1_25CollectiveMainloopBwdSm90ILi2ELi1ELi1EN4cute5tupleIJNS5_1CILi1EEES8_S8_EEENS6_IJNS7_ILi64EEENS7_ILi96EEENS7_ILi192EEEEEENS_10bfloat16_tEfNS_4arch4Sm90ELb0ELb1ELb0ELb1ELb1ELb0ELb1ELb0ELi3ELi1ELi1ELi1ELb0EEENS1_21CollectiveEpilogueBwdISD_SE_SG_Li384ELb1ELb1ELi3EEENS1_19SingleTileSchedulerILb1ELb0ELb0ELi96EEEEEEEEEvNT_6ParamsE:
        .type           _ZN7cutlass13device_kernelIN5flash11enable_sm90INS1_16FlashAttnBwdSm90INS1_25CollectiveMainloopBwdSm90ILi2ELi1ELi1EN4cute5tupleIJNS5_1CILi1EEES8_S8_EEENS6_IJNS7_ILi64EEENS7_ILi96EEENS7_ILi192EEEEEENS_10bfloat16_tEfNS_4arch4Sm90ELb0ELb1ELb0ELb1ELb1ELb0ELb1ELb0ELi3ELi1ELi1ELi1ELb0EEENS1_21CollectiveEpilogueBwdISD_SE_SG_Li384ELb1ELb1ELi3EEENS1_19SingleTileSchedulerILb1ELb0ELb0ELi96EEEEEEEEEvNT_6ParamsE,@function
        .size           _ZN7cutlass13device_kernelIN5flash11enable_sm90INS1_16FlashAttnBwdSm90INS1_25CollectiveMainloopBwdSm90ILi2ELi1ELi1EN4cute5tupleIJNS5_1CILi1EEES8_S8_EEENS6_IJNS7_ILi64EEENS7_ILi96EEENS7_ILi192EEEEEENS_10bfloat16_tEfNS_4arch4Sm90ELb0ELb1ELb0ELb1ELb1ELb0ELb1ELb0ELi3ELi1ELi1ELi1ELb0EEENS1_21CollectiveEpilogueBwdISD_SE_SG_Li384ELb1ELb1ELi3EEENS1_19SingleTileSchedulerILb1ELb0ELb0ELi96EEEEEEEEEvNT_6ParamsE,(.L_x_101 - _ZN7cutlass13device_kernelIN5flash11enable_sm90INS1_16FlashAttnBwdSm90INS1_25CollectiveMainloopBwdSm90ILi2ELi1ELi1EN4cute5tupleIJNS5_1CILi1EEES8_S8_EEENS6_IJNS7_ILi64EEENS7_ILi96EEENS7_ILi192EEEEEENS_10bfloat16_tEfNS_4arch4Sm90ELb0ELb1ELb0ELb1ELb1ELb0ELb1ELb0ELi3ELi1ELi1ELi1ELb0EEENS1_21CollectiveEpilogueBwdISD_SE_SG_Li384ELb1ELb1ELi3EEENS1_19SingleTileSchedulerILb1ELb0ELb0ELi96EEEEEEEEEvNT_6ParamsE)
        .other          _ZN7cutlass13device_kernelIN5flash11enable_sm90INS1_16FlashAttnBwdSm90INS1_25CollectiveMainloopBwdSm90ILi2ELi1ELi1EN4cute5tupleIJNS5_1CILi1EEES8_S8_EEENS6_IJNS7_ILi64EEENS7_ILi96EEENS7_ILi192EEEEEENS_10bfloat16_tEfNS_4arch4Sm90ELb0ELb1ELb0ELb1ELb1ELb0ELb1ELb0ELi3ELi1ELi1ELi1ELb0EEENS1_21CollectiveEpilogueBwdISD_SE_SG_Li384ELb1ELb1ELi3EEENS1_19SingleTileSchedulerILb1ELb0ELb0ELi96EEEEEEEEEvNT_6ParamsE,@"STO_CUDA_ENTRY STV_DEFAULT"
_ZN7cutlass13device_kernelIN5flash11enable_sm90INS1_16FlashAttnBwdSm90INS1_25CollectiveMainloopBwdSm90ILi2ELi1ELi1EN4cute5tupleIJNS5_1CILi1EEES8_S8_EEENS6_IJNS7_ILi64EEENS7_ILi96EEENS7_ILi192EEEEEENS_10bfloat16_tEfNS_4arch4Sm90ELb0ELb1ELb0ELb1ELb1ELb0ELb1ELb0ELi3ELi1ELi1ELi1ELb0EEENS1_21CollectiveEpilogueBwdISD_SE_SG_Li384ELb1ELb1ELi3EEENS1_19SingleTileSchedulerILb1ELb0ELb0ELi96EEEEEEEEEvNT_6ParamsE:
[----:B------:R-:W-:Y:S01]  /*0000*/  LDC R1, c[0x0][0x37c] ;  /* 0x0000df00ff017b82 */ /* 0x000fe20000000800 */
[----:B------:R-:W-:Y:S05]  /*0010*/  EXIT ;  /* 0x000000000000794d */ /* 0x000fea0003800000 */
.L_x_13:
        /* <DEDUP_REMOVED lines=14> */
.L_x_101:


//--------------------- .text._ZN7cutlass13device_kernelIN5flash11enable_sm90INS1_16FlashAttnBwdSm90INS1_25CollectiveMainloopBwdSm90ILi2ELi1ELi1EN4cute5tupleIJNS5_1CILi1EEES8_S8_EEENS6_IJNS7_ILi64EEENS7_ILi96EEENS7_ILi192EEEEEENS_10bfloat16_tEfNS_4arch4Sm90ELb0ELb1ELb0ELb1ELb0ELb0ELb1ELb0ELi3ELi1ELi1ELi1ELb0EEENS1_24CollectiveEpilogueBwdGQAISD_fSG_Li384ELb1ELb0EEENS1_19SingleTileSchedulerILb1ELb0ELb0ELi96EEEEEEEEEvNT_6ParamsE --------------------------
	.section	.text._ZN7cutlass13device_kernelIN5flash11enable_sm90INS1_16FlashAttnBwdSm90INS1_25CollectiveMainloopBwdSm90ILi2ELi1ELi1EN4cute5tupleIJNS5_1CILi1EEES8_S8_EEENS6_IJNS7_ILi64EEENS7_ILi96EEENS7_ILi192EEEEEENS_10bfloat16_tEfNS_4arch4Sm90ELb0ELb1ELb0ELb1ELb0ELb0ELb1ELb0ELi3ELi1ELi1ELi1ELb0EEENS1_24CollectiveEpilogueBwdGQAISD_fSG_Li384ELb1ELb0EEENS1_19SingleTileSchedulerILb1ELb0ELb0ELi96EEEEEEEEEvNT_6ParamsE,"ax",@progbits
	.align	128
.text._ZN7cutlass13device_kernelIN5flash11enable_sm90INS1_16FlashAttnBwdSm90INS1_25CollectiveMainloopBwdSm90ILi2ELi1ELi1EN4cute5tupleIJNS5_1CILi1EEES8_S8_EEENS6_IJNS7_ILi64EEENS7_ILi96EEENS7_ILi192EEEEEENS_10bfloat16_tEfNS_4arch4Sm90ELb0ELb1ELb0ELb1ELb0ELb0ELb1ELb0ELi3ELi1ELi1ELi1ELb0EEENS1_24CollectiveEpilogueBwdGQAISD_fSG_Li384ELb1ELb0EEENS1_19SingleTileSchedulerILb1ELb0ELb0ELi96EEEEEEEEEvNT_6ParamsE:
        .type           _ZN7cutlass13device_kernelIN5flash11enable_sm90INS1_16FlashAttnBwdSm90INS1_25CollectiveMainloopBwdSm90ILi2ELi1ELi1EN4cute5tupleIJNS5_1CILi1EEES8_S8_EEENS6_IJNS7_ILi64EEENS7_ILi96EEENS7_ILi192EEEEEENS_10bfloat16_tEfNS_4arch4Sm90ELb0ELb1ELb0ELb1ELb0ELb0ELb1ELb0ELi3ELi1ELi1ELi1ELb0EEENS1_24CollectiveEpilogueBwdGQAISD_fSG_Li384ELb1ELb0EEENS1_19SingleTileSchedulerILb1ELb0ELb0ELi96EEEEEEEEEvNT_6ParamsE,@function
        .size           _ZN7cutlass13device_kernelIN5flash11enable_sm90INS1_16FlashAttnBwdSm90INS1_25CollectiveMainloopBwdSm90ILi2ELi1ELi1EN4cute5tupleIJNS5_1CILi1EEES8_S8_EEENS6_IJNS7_ILi64EEENS7_ILi96EEENS7_ILi192EEEEEENS_10bfloat16_tEfNS_4arch4Sm90ELb0ELb1ELb0ELb1ELb0ELb0ELb1ELb0ELi3ELi1ELi1ELi1ELb0EEENS1_24CollectiveEpilogueBwdGQAISD_fSG_Li384ELb1ELb0EEENS1_19SingleTileSchedulerILb1ELb0ELb0ELi96EEEEEEEEEvNT_6ParamsE,(.L_x_102 - _ZN7cutlass13device_kernelIN5flash11enable_sm90INS1_16FlashAttnBwdSm90INS1_25CollectiveMainloopBwdSm90ILi2ELi1ELi1EN4cute5tupleIJNS5_1CILi1EEES8_S8_EEENS6_IJNS7_ILi64EEENS7_ILi96EEENS7_ILi192EEEEEENS_10bfloat16_tEfNS_4arch4Sm90ELb0ELb1ELb0ELb1ELb0ELb0ELb1ELb0ELi3ELi1ELi1ELi1ELb0EEENS1_24CollectiveEpilogueBwdGQAISD_fSG_Li384ELb1ELb0EEENS1_19SingleTileSchedulerILb1ELb0ELb0ELi96EEEEEEEEEvNT_6ParamsE)
        .other          _ZN7cutlass13device_kernelIN5flash11enable_sm90INS1_16FlashAttnBwdSm90INS1_25CollectiveMainloopBwdSm90ILi2ELi1ELi1EN4cute5tupleIJNS5_1CILi1EEES8_S8_EEENS6_IJNS7_ILi64EEENS7_ILi96EEENS7_ILi192EEEEEENS_10bfloat16_tEfNS_4arch4Sm90ELb0ELb1ELb0ELb1ELb0ELb0ELb1ELb0ELi3ELi1ELi1ELi1ELb0EEENS1_24CollectiveEpilogueBwdGQAISD_fSG_Li384ELb1ELb0EEENS1_19SingleTileSchedulerILb1ELb0ELb0ELi96EEEEEEEEEvNT_6ParamsE,@"STO_CUDA_ENTRY STV_DEFAULT"
_ZN7cutlass13device_kernelIN5flash11enable_sm90INS1_16FlashAttnBwdSm90INS1_25CollectiveMainloopBwdSm90ILi2ELi1ELi1EN4cute5tupleIJNS5_1CILi1EEES8_S8_EEENS6_IJNS7_ILi64EEENS7_ILi96EEENS7_ILi192EEEEEENS_10bfloat16_tEfNS_4arch4Sm90ELb0ELb1ELb0ELb1ELb0ELb0ELb1ELb0ELi3ELi1ELi1ELi1ELb0EEENS1_24CollectiveEpilogueBwdGQAISD_fSG_Li384ELb1ELb0EEENS1_19SingleTileSchedulerILb1ELb0ELb0ELi96EEEEEEEEEvNT_6ParamsE:
[----:B------:R-:W-:Y:S01]  /*0000*/  LDC R1, c[0x0][0x37c] ;  /* 0x0000df00ff017b82 */ /* 0x000fe20000000800 */
[----:B------:R-:W-:Y:S05]  /*0010*/  EXIT ;  /* 0x000000000000794d */ /* 0x000fea0003800000 */
.L_x_14:
        /* <DEDUP_REMOVED lines=14> */
.L_x_102:


//--------------------- .text._ZN7cutlass13device_kernelIN5flash11enable_sm90INS1_16FlashAttnBwdSm90INS1_25CollectiveMainloopBwdSm90ILi2ELi1ELi1EN4cute5tupleIJNS5_1CILi1EEES8_S8_EEENS6_IJNS7_ILi64EEENS7_ILi96EEENS7_ILi192EEEEEENS_10bfloat16_tEfNS_4arch4Sm90ELb0ELb1ELb0ELb1ELb1ELb0ELb1ELb0ELi3ELi1ELi1ELi1ELb0EEENS1_24CollectiveEpilogueBwdGQAISD_fSG_Li384ELb1ELb1EEENS1_19SingleTileSchedulerILb1ELb0ELb0ELi96EEEEEEEEEvNT_6ParamsE --------------------------
	.section	.text._ZN7cutlass13device_kernelIN5flash11enable_sm90INS1_16FlashAttnBwdSm90INS1_25CollectiveMainloopBwdSm90ILi2ELi1ELi1EN4cute5tupleIJNS5_1CILi1EEES8_S8_EEENS6_IJNS7_ILi64EEENS7_ILi96EEENS7_ILi192EEEEEENS_10bfloat16_tEfNS_4arch4Sm90ELb0ELb1ELb0ELb1ELb1ELb0ELb1ELb0ELi3ELi1ELi1ELi1ELb0EEENS1_24CollectiveEpilogueBwdGQAISD_fSG_Li384ELb1ELb1EEENS1_19SingleTileSchedulerILb1ELb0ELb0ELi96EEEEEEEEEvNT_6ParamsE,"ax",@progbits
	.align	128
.text._ZN7cutlass13device_kernelIN5flash11enable_sm90INS1_16FlashAttnBwdSm90INS1_25CollectiveMainloopBwdSm90ILi2ELi1ELi1EN4cute5tupleIJNS5_1CILi1EEES8_S8_EEENS6_IJNS7_ILi64EEENS7_ILi96EEENS7_ILi192EEEEEENS_10bfloat16_tEfNS_4arch4Sm90ELb0ELb1ELb0ELb1ELb1ELb0ELb1ELb0ELi3ELi1ELi1ELi1ELb0EEENS1_24CollectiveEpilogueBwdGQAISD_fSG_Li384ELb1ELb1EEENS1_19SingleTileSchedulerILb1ELb0ELb0ELi96EEEEEEEEEvNT_6ParamsE:
        .type           _ZN7cutlass13device_kernelIN5flash11enable_sm90INS1_16FlashAttnBwdSm90INS1_25CollectiveMainloopBwdSm90ILi2ELi1ELi1EN4cute5tupleIJNS5_1CILi1EEES8_S8_EEENS6_IJNS7_ILi64EEENS7_ILi96EEENS7_ILi192EEEEEENS_10bfloat16_tEfNS_4arch4Sm90ELb0ELb1ELb0ELb1ELb1ELb0ELb1ELb0ELi3ELi1ELi1ELi1ELb0EEENS1_24CollectiveEpilogueBwdGQAISD_fSG_Li384ELb1ELb1EEENS1_19SingleTileSchedulerILb1ELb0ELb0ELi96EEEEEEEEEvNT_6ParamsE,@function
        .size           _ZN7cutlass13device_kernelIN5flash11enable_sm90INS1_16FlashAttnBwdSm90INS1_25CollectiveMainloopBwdSm90ILi2ELi1ELi1EN4cute5tupleIJNS5_1CILi1EEES8_S8_EEENS6_IJNS7_ILi64EEENS7_ILi96EEENS7_ILi192EEEEEENS_10bfloat16_tEfNS_4arch4Sm90ELb0ELb1ELb0ELb1ELb1ELb0ELb1ELb0ELi3ELi1ELi1ELi1ELb0EEENS1_24CollectiveEpilogueBwdGQAISD_fSG_Li384ELb1ELb1EEENS1_19SingleTileSchedulerILb1ELb0ELb0ELi96EEEEEEEEEvNT_6ParamsE,(.L_x_103 - _ZN7cutlass13device_kernelIN5flash11enable_sm90INS1_16FlashAttnBwdSm90INS1_25CollectiveMainloopBwdSm90ILi2ELi1ELi1EN4cute5tupleIJNS5_1CILi1EEES8_S8_EEENS6_IJNS7_ILi64EEENS7_ILi96EEENS7_ILi192EEEEEENS_10bfloat16_tEfNS_4arch4Sm90ELb0ELb1ELb0ELb1ELb1ELb0ELb1ELb0ELi3ELi1ELi1ELi1ELb0EEENS1_24CollectiveEpilogueBwdGQAISD_fSG_Li384ELb1ELb1EEENS1_19SingleTileSchedulerILb1ELb0ELb0ELi96EEEEEEEEEvNT_6ParamsE)
        .other          _ZN7cutlass13device_kernelIN5flash11enable_sm90INS1_16FlashAttnBwdSm90INS1_25CollectiveMainloopBwdSm90ILi2ELi1ELi1EN4cute5tupleIJNS5_1CILi1EEES8_S8_EEENS6_IJNS7_ILi64EEENS7_ILi96EEENS7_ILi192EEEEEENS_10bfloat16_tEfNS_4arch4Sm90ELb0ELb1ELb0ELb1ELb1ELb0ELb1ELb0ELi3ELi1ELi1ELi1ELb0EEENS1_24CollectiveEpilogueBwdGQAISD_fSG_Li384ELb1ELb1EEENS1_19SingleTileSchedulerILb1ELb0ELb0ELi96EEEEEEEEEvNT_6ParamsE,@"STO_CUDA_ENTRY STV_DEFAULT"
_ZN7cutlass13device_kernelIN5flash11enable_sm90INS1_16FlashAttnBwdSm90INS1_25CollectiveMainloopBwdSm90ILi2ELi1ELi1EN4cute5tupleIJNS5_1CILi1EEES8_S8_EEENS6_IJNS7_ILi64EEENS7_ILi96EEENS7_ILi192EEEEEENS_10bfloat16_tEfNS_4arch4Sm90ELb0ELb1ELb0ELb1ELb1ELb0ELb1ELb0ELi3ELi1ELi1ELi1ELb0EEENS1_24CollectiveEpilogueBwdGQAISD_fSG_Li384ELb1ELb1EEENS1_19SingleTileSchedulerILb1ELb0ELb0ELi96EEEEEEEEEvNT_6ParamsE:
[----:B------:R-:W-:Y:S01]  /*0000*/  LDC R1, c[0x0][0x37c] ;  /* 0x0000df00ff017b82 */ /* 0x000fe20000000800 */
[----:B------:R-:W-:Y:S05]  /*0010*/  EXIT ;  /* 0x000000000000794d */ /* 0x000fea0003800000 */
.L_x_15:
        /* <DEDUP_REMOVED lines=14> */
.L_x_103:


//--------------------- .text._ZN7cutlass13device_kernelIN5flash11enable_sm90INS1_16FlashAttnBwdSm90INS1_25CollectiveMainloopBwdSm90ILi2ELi1ELi1EN4cute5tupleIJNS5_1CILi1EEES8_S8_EEENS6_IJNS7_ILi64EEENS7_ILi96EEENS7_ILi192EEEEEENS_10bfloat16_tEfNS_4arch4Sm90ELb1ELb0ELb0ELb0ELb0ELb0ELb1ELb0ELi3ELi1ELi1ELi1ELb0EEENS1_21CollectiveEpilogueBwdISD_SE_SG_Li384ELb0ELb1ELi3EEENS1_25SingleTileBwdLPTSchedulerILb0ELi96ELb0EEEEEEEEEvNT_6ParamsE --------------------------
	.section	.text._ZN7cutlass13device_kernelIN5flash11enable_sm90INS1_16FlashAttnBwdSm90INS1_25CollectiveMainloopBwdSm90ILi2ELi1ELi1EN4cute5tupleIJNS5_1CILi1EEES8_S8_EEENS6_IJNS7_ILi64EEENS7_ILi96EEENS7_ILi192EEEEEENS_10bfloat16_tEfNS_4arch4Sm90ELb1ELb0ELb0ELb0ELb0ELb0ELb1ELb0ELi3ELi1ELi1ELi1ELb0EEENS1_21CollectiveEpilogueBwdISD_SE_SG_Li384ELb0ELb1ELi3EEENS1_25SingleTileBwdLPTSchedulerILb0ELi96ELb0EEEEEEEEEvNT_6ParamsE,"ax",@progbits
	.align	128
.text._ZN7cutlass13device_kernelIN5flash11enable_sm90INS1_16FlashAttnBwdSm90INS1_25CollectiveMainloopBwdSm90ILi2ELi1ELi1EN4cute5tupleIJNS5_1CILi1EEES8_S8_EEENS6_IJNS7_ILi64EEENS7_ILi96EEENS7_ILi192EEEEEENS_10bfloat16_tEfNS_4arch4Sm90ELb1ELb0ELb0ELb0ELb0ELb0ELb1ELb0ELi3ELi1ELi1ELi1ELb0EEENS1_21CollectiveEpilogueBwdISD_SE_SG_Li384ELb0ELb1ELi3EEENS1_25SingleTileBwdLPTSchedulerILb0ELi96ELb0EEEEEEEEEvNT_6ParamsE:
        .type           _ZN7cutlass13device_kernelIN5flash11enable_sm90INS1_16FlashAttnBwdSm90INS1_25CollectiveMainloopBwdSm90ILi2ELi1ELi1EN4cute5tupleIJNS5_1CILi1EEES8_S8_EEENS6_IJNS7_ILi64EEENS7_ILi96EEENS7_ILi192EEEEEENS_10bfloat16_tEfNS_4arch4Sm90ELb1ELb0ELb0ELb0ELb0ELb0ELb1ELb0ELi3ELi1ELi1ELi1ELb0EEENS1_21CollectiveEpilogueBwdISD_SE_SG_Li384ELb0ELb1ELi3EEENS1_25SingleTileBwdLPTSchedulerILb0ELi96ELb0EEEEEEEEEvNT_6ParamsE,@function
        .size           _ZN7cutlass13device_kernelIN5flash11enable_sm90INS1_16FlashAttnBwdSm90INS1_25CollectiveMainloopBwdSm90ILi2ELi1ELi1EN4cute5tupleIJNS5_1CILi1EEES8_S8_EEENS6_IJNS7_ILi64EEENS7_ILi96EEENS7_ILi192EEEEEENS_10bfloat16_tEfNS_4arch4Sm90ELb1ELb0ELb0ELb0ELb0ELb0ELb1ELb0ELi3ELi1ELi1ELi1ELb0EEENS1_21CollectiveEpilogueBwdISD_SE_SG_Li384ELb0ELb1ELi3EEENS1_25SingleTileBwdLPTSchedulerILb0ELi96ELb0EEEEEEEEEvNT_6ParamsE,(.L_x_104 - _ZN7cutlass13device_kernelIN5flash11enable_sm90INS1_16FlashAttnBwdSm90INS1_25CollectiveMainloopBwdSm90ILi2ELi1ELi1EN4cute5tupleIJNS5_1CILi1EEES8_S8_EEENS6_IJNS7_ILi64EEENS7_ILi96EEENS7_ILi192EEEEEENS_10bfloat16_tEfNS_4arch4Sm90ELb1ELb0ELb0ELb0ELb0ELb0ELb1ELb0ELi3ELi1ELi1ELi1ELb0EEENS1_21CollectiveEpilogueBwdISD_SE_SG_Li384ELb0ELb1ELi3EEENS1_25SingleTileBwdLPTSchedulerILb0ELi96ELb0EEEEEEEEEvNT_6ParamsE)
        .other          _ZN7cutlass13device_kernelIN5flash11enable_sm90INS1_16FlashAttnBwdSm90INS1_25CollectiveMainloopBwdSm90ILi2ELi1ELi1EN4cute5tupleIJNS5_1CILi1EEES8_S8_EEENS6_IJNS7_ILi64EEENS7_ILi96EEENS7_ILi192EEEEEENS_10bfloat16_tEfNS_4arch4Sm90ELb1ELb0ELb0ELb0ELb0ELb0ELb1ELb0ELi3ELi1ELi1ELi1ELb0EEENS1_21CollectiveEpilogueBwdISD_SE_SG_Li384ELb0ELb1ELi3EEENS1_25SingleTileBwdLPTSchedulerILb0ELi96ELb0EEEEEEEEEvNT_6ParamsE,@"STO_CUDA_ENTRY STV_DEFAULT"
_ZN7cutlass13device_kernelIN5flash11enable_sm90INS1_16FlashAttnBwdSm90INS1_25CollectiveMainloopBwdSm90ILi2ELi1ELi1EN4cute5tupleIJNS5_1CILi1EEES8_S8_EEENS6_IJNS7_ILi64EEENS7_ILi96EEENS7_ILi192EEEEEENS_10bfloat16_tEfNS_4arch4Sm90ELb1ELb0ELb0ELb0ELb0ELb0ELb1ELb0ELi3ELi1ELi1ELi1ELb0EEENS1_21CollectiveEpilogueBwdISD_SE_SG_Li384ELb0ELb1ELi3EEENS1_25SingleTileBwdLPTSchedulerILb0ELi96ELb0EEEEEEEEEvNT_6ParamsE:
[----:B------:R-:W-:Y:S01]  /*0000*/  LDC R1, c[0x0][0x37c] ;  /* 0x0000df00ff017b82 */ /* 0x000fe20000000800 */
[----:B------:R-:W-:Y:S05]  /*0010*/  EXIT ;  /* 0x000000000000794d */ /* 0x000fea0003800000 */
.L_x_16:
        /* <DEDUP_REMOVED lines=14> */
.L_x_104:


//--------------------- .text._ZN7cutlass13device_kernelIN5flash11enable_sm90INS1_16FlashAttnBwdSm90INS1_25CollectiveMainloopBwdSm90ILi2ELi1ELi1EN4cute5tupleIJNS5_1CILi1EEES8_S8_EEENS6_IJNS7_ILi64EEENS7_ILi96EEENS7_ILi192EEEEEENS_10bfloat16_tEfNS_4arch4Sm90ELb1ELb0ELb0ELb0ELb1ELb0ELb1ELb0ELi3ELi1ELi1ELi1ELb0EEENS1_21CollectiveEpilogueBwdISD_SE_SG_Li384ELb0ELb1ELi3EEENS1_25SingleTileBwdLPTSchedulerILb0ELi96ELb1EEEEEEEEEvNT_6ParamsE --------------------------
	.section	.text._ZN7cutlass13device_kernelIN5flash11enable_sm90INS1_16FlashAttnBwdSm90INS1_25CollectiveMainloopBwdSm90ILi2ELi1ELi1EN4cute5tupleIJNS5_1CILi1EEES8_S8_EEENS6_IJNS7_ILi64EEENS7_ILi96EEENS7_ILi192EEEEEENS_10bfloat16_tEfNS_4arch4Sm90ELb1ELb0ELb0ELb0ELb1ELb0ELb1ELb0ELi3ELi1ELi1ELi1ELb0EEENS1_21CollectiveEpilogueBwdISD_SE_SG_Li384ELb0ELb1ELi3EEENS1_25SingleTileBwdLPTSchedulerILb0ELi96ELb1EEEEEEEEEvNT_6ParamsE,"ax",@progbits
	.align	128
.text._ZN7cutlass13device_kernelIN5flash11enable_sm90INS1_16FlashAttnBwdSm90INS1_25CollectiveMainloopBwdSm90ILi2ELi1ELi1EN4cute5tupleIJNS5_1CILi1EEES8_S8_EEENS6_IJNS7_ILi64EEENS7_ILi96EEENS7_ILi192EEEEEENS_10bfloat16_tEfNS_4arch4Sm90ELb1ELb0ELb0ELb0ELb1ELb0ELb1ELb0ELi3ELi1ELi1ELi1ELb0EEENS1_21CollectiveEpilogueBwdISD_SE_SG_Li384ELb0ELb1ELi3EEENS1_25SingleTileBwdLPTSchedulerILb0ELi96ELb1EEEEEEEEEvNT_6ParamsE:
        .type           _ZN7cutlass13device_kernelIN5flash11enable_sm90INS1_16FlashAttnBwdSm90INS1_25CollectiveMainloopBwdSm90ILi2ELi1ELi1EN4cute5tupleIJNS5_1CILi1EEES8_S8_EEENS6_IJNS7_ILi64EEENS7_ILi96EEENS7_ILi192EEEEEENS_10bfloat16_tEfNS_4arch4Sm90ELb1ELb0ELb0ELb0ELb1ELb0ELb1ELb0ELi3ELi1ELi1ELi1ELb0EEENS1_21CollectiveEpilogueBwdISD_SE_SG_Li384ELb0ELb1ELi3EEENS1_25SingleTileBwdLPTSchedulerILb0ELi96ELb1EEEEEEEEEvNT_6ParamsE,@function
        .size           _ZN7cutlass13device_kernelIN5flash11enable_sm90INS1_16FlashAttnBwdSm90INS1_25CollectiveMainloopBwdSm90ILi2ELi1ELi1EN4cute5tupleIJNS5_1CILi1EEES8_S8_EEENS6_IJNS7_ILi64EEENS7_ILi96EEENS7_ILi192EEEEEENS_10bfloat16_tEfNS_4arch4Sm90ELb1ELb0ELb0ELb0ELb1ELb0ELb1ELb0ELi3ELi1ELi1ELi1ELb0EEENS1_21CollectiveEpilogueBwdISD_SE_SG_Li384ELb0ELb1ELi3EEENS1_25SingleTileBwdLPTSchedulerILb0ELi96ELb1EEEEEEEEEvNT_6ParamsE,(.L_x_105 - _ZN7cutlass13device_kernelIN5flash11enable_sm90INS1_16FlashAttnBwdSm90INS1_25CollectiveMainloopBwdSm90ILi2ELi1ELi1EN4cute5tupleIJNS5_1CILi1EEES8_S8_EEENS6_IJNS7_ILi64EEENS7_ILi96EEENS7_ILi192EEEEEENS_10bfloat16_tEfNS_4arch4Sm90ELb1ELb0ELb0ELb0ELb1ELb0ELb1ELb0ELi3ELi1ELi1ELi1ELb0EEENS1_21CollectiveEpilogueBwdISD_SE_SG_Li384ELb0ELb1ELi3EEENS1_25SingleTileBwdLPTSchedulerILb0ELi96ELb1EEEEEEEEEvNT_6ParamsE)
        .other          _ZN7cutlass13device_kernelIN5flash11enable_sm90INS1_16FlashAttnBwdSm90INS1_25CollectiveMainloopBwdSm90ILi2ELi1ELi1EN4cute5tupleIJNS5_1CILi1EEES8_S8_EEENS6_IJNS7_ILi64EEENS7_ILi96EEENS7_ILi192EEEEEENS_10bfloat16_tEfNS_4arch4Sm90ELb1ELb0ELb0ELb0ELb1ELb0ELb1ELb0ELi3ELi1ELi1ELi1ELb0EEENS1_21CollectiveEpilogueBwdISD_SE_SG_Li384ELb0ELb1ELi3EEENS1_25SingleTileBwdLPTSchedulerILb0ELi96ELb1EEEEEEEEEvNT_6ParamsE,@"STO_CUDA_ENTRY STV_DEFAULT"
_ZN7cutlass13device_kernelIN5flash11enable_sm90INS1_16FlashAttnBwdSm90INS1_25CollectiveMainloopBwdSm90ILi2ELi1ELi1EN4cute5tupleIJNS5_1CILi1EEES8_S8_EEENS6_IJNS7_ILi64EEENS7_ILi96EEENS7_ILi192EEEEEENS_10bfloat16_tEfNS_4arch4Sm90ELb1ELb0ELb0ELb0ELb1ELb0ELb1ELb0ELi3ELi1ELi1ELi1ELb0EEENS1_21CollectiveEpilogueBwdISD_SE_SG_Li384ELb0ELb1ELi3EEENS1_25SingleTileBwdLPTSchedulerILb0ELi96ELb1EEEEEEEEEvNT_6ParamsE:
[----:B------:R-:W-:Y:S01]  /*0000*/  LDC R1, c[0x0][0x37c] ;  /* 0x0000df00ff017b82 */ /* 0x000fe20000000800 */
[----:B------:R-:W-:Y:S05]  /*0010*/  EXIT ;  /* 0x000000000000794d */ /* 0x000fea0003800000 */
.L_x_17:
        /* <DEDUP_REMOVED lines=14> */
.L_x_105:


//--------------------- .text._ZN7cutlass13device_kernelIN5flash11enable_sm90INS1_16FlashAttnBwdSm90INS1_25CollectiveMainloopBwdSm90ILi2ELi1ELi1EN4cute5tupleIJNS5_1CILi1EEES8_S8_EEENS6_IJNS7_ILi64EEENS7_ILi96EEENS7_ILi192EEEEEENS_10bfloat16_tEfNS_4arch4Sm90ELb1ELb0ELb0ELb0ELb0ELb0ELb1ELb0ELi3ELi1ELi1ELi1ELb0EEENS1_24CollectiveEpilogueBwdGQAISD_fSG_Li384ELb0ELb0EEENS1_25SingleTileBwdLPTSchedulerILb0ELi96ELb0EEEEEEEEEvNT_6ParamsE --------------------------
	.section	.text._ZN7cutlass13device_kernelIN5flash11enable_sm90INS1_16FlashAttnBwdSm90INS1_25CollectiveMainloopBwdSm90ILi2ELi1ELi1EN4cute5tupleIJNS5_1CILi1EEES8_S8_EEENS6_IJNS7_ILi64EEENS7_ILi96EEENS7_ILi192EEEEEENS_10bfloat16_tEfNS_4arch4Sm90ELb1ELb0ELb0ELb0ELb0ELb0ELb1ELb0ELi3ELi1ELi1ELi1ELb0EEENS1_24CollectiveEpilogueBwdGQAISD_fSG_Li384ELb0ELb0EEENS1_25SingleTileBwdLPTSchedulerILb0ELi96ELb0EEEEEEEEEvNT_6ParamsE,"ax",@progbits
	.align	128
.text._ZN7cutlass13device_kernelIN5flash11enable_sm90INS1_16FlashAttnBwdSm90INS1_25CollectiveMainloopBwdSm90ILi2ELi1ELi1EN4cute5tupleIJNS5_1CILi1EEES8_S8_EEENS6_IJNS7_ILi64EEENS7_ILi96EEENS7_ILi192EEEEEENS_10bfloat16_tEfNS_4arch4Sm90ELb1ELb0ELb0ELb0ELb0ELb0ELb1ELb0ELi3ELi1ELi1ELi1ELb0EEENS1_24CollectiveEpilogueBwdGQAISD_fSG_Li384ELb0ELb0EEENS1_25SingleTileBwdLPTSchedulerILb0ELi96ELb0EEEEEEEEEvNT_6ParamsE:
        .type           _ZN7cutlass13device_kernelIN5flash11enable_sm90INS1_16FlashAttnBwdSm90INS1_25CollectiveMainloopBwdSm90ILi2ELi1ELi1EN4cute5tupleIJNS5_1CILi1EEES8_S8_EEENS6_IJNS7_ILi64EEENS7_ILi96EEENS7_ILi192EEEEEENS_10bfloat16_tEfNS_4arch4Sm90ELb1ELb0ELb0ELb0ELb0ELb0ELb1ELb0ELi3ELi1ELi1ELi1ELb0EEENS1_24CollectiveEpilogueBwdGQAISD_fSG_Li384ELb0ELb0EEENS1_25SingleTileBwdLPTSchedulerILb0ELi96ELb0EEEEEEEEEvNT_6ParamsE,@function
        .size           _ZN7cutlass13device_kernelIN5flash11enable_sm90INS1_16FlashAttnBwdSm90INS1_25CollectiveMainloopBwdSm90ILi2ELi1ELi1EN4cute5tupleIJNS5_1CILi1EEES8_S8_EEENS6_IJNS7_ILi64EEENS7_ILi96EEENS7_ILi192EEEEEENS_10bfloat16_tEfNS_4arch4Sm90ELb1ELb0ELb0ELb0ELb0ELb0ELb1ELb0ELi3ELi1ELi1ELi1ELb0EEENS1_24CollectiveEpilogueBwdGQAISD_fSG_Li384ELb0ELb0EEENS1_25SingleTileBwdLPTSchedulerILb0ELi96ELb0EEEEEEEEEvNT_6ParamsE,(.L_x_106 - _ZN7cutlass13device_kernelIN5flash11enable_sm90INS1_16FlashAttnBwdSm90INS1_25CollectiveMainloopBwdSm90ILi2ELi1ELi1EN4cute5tupleIJNS5_1CILi1EEES8_S8_EEENS6_IJNS7_ILi64EEENS7_ILi96EEENS7_ILi192EEEEEENS_10bfloat16_tEfNS_4arch4Sm90ELb1ELb0ELb0ELb0ELb0ELb0ELb1ELb0ELi3ELi1ELi1ELi1ELb0EEENS1_24CollectiveEpilogueBwdGQAISD_fSG_Li384ELb0ELb0EEENS1_25SingleTileBwdLPTSchedulerILb0ELi96ELb0EEEEEEEEEvNT_6ParamsE)
        .other          _ZN7cutlass13device_kernelIN5flash11enable_sm90INS1_16FlashAttnBwdSm90INS1_25CollectiveMainloopBwdSm90ILi2ELi1ELi1EN4cute5tupleIJNS5_1CILi1EEES8_S8_EEENS6_IJNS7_ILi64EEENS7_ILi96EEENS7_ILi192EEEEEENS_10bfloat16_tEfNS_4arch4Sm90ELb1ELb0ELb0ELb0ELb0ELb0ELb1ELb0ELi3ELi1ELi1ELi1ELb0EEENS1_24CollectiveEpilogueBwdGQAISD_fSG_Li384ELb0ELb0EEENS1_25SingleTileBwdLPTSchedulerILb0ELi96ELb0EEEEEEEEEvNT_6ParamsE,@"STO_CUDA_ENTRY STV_DEFAULT"
_ZN7cutlass13device_kernelIN5flash11enable_sm90INS1_16FlashAttnBwdSm90INS1_25CollectiveMainloopBwdSm90ILi2ELi1ELi1EN4cute5tupleIJNS5_1CILi1EEES8_S8_EEENS6_IJNS7_ILi64EEENS7_ILi96EEENS7_ILi192EEEEEENS_10bfloat16_tEfNS_4arch4Sm90ELb1ELb0ELb0ELb0ELb0ELb0ELb1ELb0ELi3ELi1ELi1ELi1ELb0EEENS1_24CollectiveEpilogueBwdGQAISD_fSG_Li384ELb0ELb0EEENS1_25SingleTileBwdLPTSchedulerILb0ELi96ELb0EEEEEEEEEvNT_6ParamsE:
[----:B------:R-:W-:Y:S01]  /*0000*/  LDC R1, c[0x0][0x37c] ;  /* 0x0000df00ff017b82 */ /* 0x000fe20000000800 */
[----:B------:R-:W-:Y:S05]  /*0010*/  EXIT ;  /* 0x000000000000794d */ /* 0x000fea0003800000 */
.L_x_18:
        /* <DEDUP_REMOVED lines=14> */
.L_x_106:


//--------------------- .text._ZN7cutlass13device_kernelIN5flash11enable_sm90INS1_16FlashAttnBwdSm90INS1_25CollectiveMainloopBwdSm90ILi2ELi1ELi1EN4cute5tupleIJNS5_1CILi1EEES8_S8_EEENS6_IJNS7_ILi64EEENS7_ILi96EEENS7_ILi192EEEEEENS_10bfloat16_tEfNS_4arch4Sm90ELb1ELb0ELb0ELb0ELb1ELb0ELb1ELb0ELi3ELi1ELi1ELi1ELb0EEENS1_24CollectiveEpilogueBwdGQAISD_fSG_Li384ELb0ELb1EEENS1_25SingleTileBwdLPTSchedulerILb0ELi96ELb1EEEEEEEEEvNT_6ParamsE --------------------------
	.section	.text._ZN7cutlass13device_kernelIN5flash11enable_sm90INS1_16FlashAttnBwdSm90INS1_25CollectiveMainloopBwdSm90ILi2ELi1ELi1EN4cute5tupleIJNS5_1CILi1EEES8_S8_EEENS6_IJNS7_ILi64EEENS7_ILi96EEENS7_ILi192EEEEEENS_10bfloat16_tEfNS_4arch4Sm90ELb1ELb0ELb0ELb0ELb1ELb0ELb1ELb0ELi3ELi1ELi1ELi1ELb0EEENS1_24CollectiveEpilogueBwdGQAISD_fSG_Li384ELb0ELb1EEENS1_25SingleTileBwdLPTSchedulerILb0ELi96ELb1EEEEEEEEEvNT_6ParamsE,"ax",@progbits
	.align	128
.text._ZN7cutlass13device_kernelIN5flash11enable_sm90INS1_16FlashAttnBwdSm90INS1_25CollectiveMainloopBwdSm90ILi2ELi1ELi1EN4cute5tupleIJNS5_1CILi1EEES8_S8_EEENS6_IJNS7_ILi64EEENS7_ILi96EEENS7_ILi192EEEEEENS_10bfloat16_tEfNS_4arch4Sm90ELb1ELb0ELb0ELb0ELb1ELb0ELb1ELb0ELi3ELi1ELi1ELi1ELb0EEENS1_24CollectiveEpilogueBwdGQAISD_fSG_Li384ELb0ELb1EEENS1_25SingleTileBwdLPTSchedulerILb0ELi96ELb1EEEEEEEEEvNT_6ParamsE:
        .type           _ZN7cutlass13device_kernelIN5flash11enable_sm90INS1_16FlashAttnBwdSm90INS1_25CollectiveMainloopBwdSm90ILi2ELi1ELi1EN4cute5tupleIJNS5_1CILi1EEES8_S8_EEENS6_IJNS7_ILi64EEENS7_ILi96EEENS7_ILi192EEEEEENS_10bfloat16_tEfNS_4arch4Sm90ELb1ELb0ELb0ELb0ELb1ELb0ELb1ELb0ELi3ELi1ELi1ELi1ELb0EEENS1_24CollectiveEpilogueBwdGQAISD_fSG_Li384ELb0ELb1EEENS1_25SingleTileBwdLPTSchedulerILb0ELi96ELb1EEEEEEEEEvNT_6ParamsE,@function
        .size           _ZN7cutlass13device_kernelIN5flash11enable_sm90INS1_16FlashAttnBwdSm90INS1_25CollectiveMainloopBwdSm90ILi2ELi1ELi1EN4cute5tupleIJNS5_1CILi1EEES8_S8_EEENS6_IJNS7_ILi64EEENS7_ILi96EEENS7_ILi192EEEEEENS_10bfloat16_tEfNS_4arch4Sm90ELb1ELb0ELb0ELb0ELb1ELb0ELb1ELb0ELi3ELi1ELi1ELi1ELb0EEENS1_24CollectiveEpilogueBwdGQAISD_fSG_Li384ELb0ELb1EEENS1_25SingleTileBwdLPTSchedulerILb0ELi96ELb1EEEEEEEEEvNT_6ParamsE,(.L_x_107 - _ZN7cutlass13device_kernelIN5flash11enable_sm90INS1_16FlashAttnBwdSm90INS1_25CollectiveMainloopBwdSm90ILi2ELi1ELi1EN4cute5tupleIJNS5_1CILi1EEES8_S8_EEENS6_IJNS7_ILi64EEENS7_ILi96EEENS7_ILi192EEEEEENS_10bfloat16_tEfNS_4arch4Sm90ELb1ELb0ELb0ELb0ELb1ELb0ELb1ELb0ELi3ELi1ELi1ELi1ELb0EEENS1_24CollectiveEpilogueBwdGQAISD_fSG_Li384ELb0ELb1EEENS1_25SingleTileBwdLPTSchedulerILb0ELi96ELb1EEEEEEEEEvNT_6ParamsE)
        .other          _ZN7cutlass13device_kernelIN5flash11enable_sm90INS1_16FlashAttnBwdSm90INS1_25CollectiveMainloopBwdSm90ILi2ELi1ELi1EN4cute5tupleIJNS5_1CILi1EEES8_S8_EEENS6_IJNS7_ILi64EEENS7_ILi96EEENS7_ILi192EEEEEENS_10bfloat16_tEfNS_4arch4Sm90ELb1ELb0ELb0ELb0ELb1ELb0ELb1ELb0ELi3ELi1ELi1ELi1ELb0EEENS1_24CollectiveEpilogueBwdGQAISD_fSG_Li384ELb0ELb1EEENS1_25SingleTileBwdLPTSchedulerILb0ELi96ELb1EEEEEEEEEvNT_6ParamsE,@"STO_CUDA_ENTRY STV_DEFAULT"
_ZN7cutlass13device_kernelIN5flash11enable_sm90INS1_16FlashAttnBwdSm90INS1_25CollectiveMainloopBwdSm90ILi2ELi1ELi1EN4cute5tupleIJNS5_1CILi1EEES8_S8_EEENS6_IJNS7_ILi64EEENS7_ILi96EEENS7_ILi192EEEEEENS_10bfloat16_tEfNS_4arch4Sm90ELb1ELb0ELb0ELb0ELb1ELb0ELb1ELb0ELi3ELi1ELi1ELi1ELb0EEENS1_24CollectiveEpilogueBwdGQAISD_fSG_Li384ELb0ELb1EEENS1_25SingleTileBwdLPTSchedulerILb0ELi96ELb1EEEEEEEEEvNT_6ParamsE:
[----:B------:R-:W-:Y:S01]  /*0000*/  LDC R1, c[0x0][0x37c] ;  /* 0x0000df00ff017b82 */ /* 0x000fe20000000800 */
[----:B------:R-:W-:Y:S05]  /*0010*/  EXIT ;  /* 0x000000000000794d */ /* 0x000fea0003800000 */
.L_x_19:
        /* <DEDUP_REMOVED lines=14> */
.L_x_107:


//--------------------- .text._ZN7cutlass13device_kernelIN5flash22FlashAttnBwdPreprocessIN4cute5tupleIJNS3_1CILi64EEENS5_ILi192EEEEEENS_10bfloat16_tEfNS_4arch4Sm90ELb1ELb0EEEEEvNT_6ParamsE --------------------------
	.section	.text._ZN7cutlass13device_kernelIN5flash22FlashAttnBwdPreprocessIN4cute5tupleIJNS3_1CILi64EEENS5_ILi192EEEEEENS_10bfloat16_tEfNS_4arch4Sm90ELb1ELb0EEEEEvNT_6ParamsE,"ax",@progbits
	.align	128
.text._ZN7cutlass13device_kernelIN5flash22FlashAttnBwdPreprocessIN4cute5tupleIJNS3_1CILi64EEENS5_ILi192EEEEEENS_10bfloat16_tEfNS_4arch4Sm90ELb1ELb0EEEEEvNT_6ParamsE:
        .type           _ZN7cutlass13device_kernelIN5flash22FlashAttnBwdPreprocessIN4cute5tupleIJNS3_1CILi64EEENS5_ILi192EEEEEENS_10bfloat16_tEfNS_4arch4Sm90ELb1ELb0EEEEEvNT_6ParamsE,@function
        .size           _ZN7cutlass13device_kernelIN5flash22FlashAttnBwdPreprocessIN4cute5tupleIJNS3_1CILi64EEENS5_ILi192EEEEEENS_10bfloat16_tEfNS_4arch4Sm90ELb1ELb0EEEEEvNT_6ParamsE,(.L_x_108 - _ZN7cutlass13device_kernelIN5flash22FlashAttnBwdPreprocessIN4cute5tupleIJNS3_1CILi64EEENS5_ILi192EEEEEENS_10bfloat16_tEfNS_4arch4Sm90ELb1ELb0EEEEEvNT_6ParamsE)
        .other          _ZN7cutlass13device_kernelIN5flash22FlashAttnBwdPreprocessIN4cute5tupleIJNS3_1CILi64EEENS5_ILi192EEEEEENS_10bfloat16_tEfNS_4arch4Sm90ELb1ELb0EEEEEvNT_6ParamsE,@"STO_CUDA_ENTRY STV_DEFAULT"
_ZN7cutlass13device_kernelIN5flash22FlashAttnBwdPreprocessIN4cute5tupleIJNS3_1CILi64EEENS5_ILi192EEEEEENS_10bfloat16_tEfNS_4arch4Sm90ELb1ELb0EEEEEvNT_6ParamsE:
[----:B------:R-:W-:Y:S01]  /*0000*/  LDC R1, c[0x0][0x37c] ;  /* 0x0000df00ff017b82 */ /* 0x000fe20000000800 */
[----:B------:R-:W0:Y:S07]  /*0010*/  S2R R57, SR_CTAID.X ;  /* 0x0000000000397919 */ /* 0x000e2e0000002500 */
[----:B------:R-:W1:Y:S01]  /*0020*/  LDC R3, c[0x0][0x388] ;  /* 0x0000e200ff037b82 */ /* 0x000e620000000800 */
[----:B------:R-:W2:Y:S01]  /*0030*/  LDCU.64 UR4, c[0x0][0x358] ;  /* 0x00006b00ff0477ac */ /* 0x000ea20008000a00 */
[----:B------:R-:W-:Y:S01]  /*0040*/  IMAD.MOV.U32 R74, RZ, RZ, 0x7f800000 ;  /* 0x7f800000ff4a7424 */ /* 0x000fe200078e00ff */
[----:B------:R-:W3:Y:S05]  /*0050*/  S2R R59, SR_TID.X ;  /* 0x00000000003b7919 */ /* 0x000eea0000002100 */
[----:B------:R-:W4:Y:S08]  /*0060*/  S2UR UR6, SR_CTAID.Y ;  /* 0x00000000000679c3 */ /* 0x000f300000002600 */
[----:B------:R-:W4:Y:S08]  /*0070*/  LDC.64 R6, c[0x0][0x400] ;  /* 0x00010000ff067b82 */ /* 0x000f300000000a00 */
[----:B------:R-:W2:Y:S01]  /*0080*/  S2UR UR7, SR_CTAID.Z ;  /* 0x00000000000779c3 */ /* 0x000ea20000002700 */
[----:B0-----:R-:W-:-:S07]  /*0090*/  IMAD.SHL.U32 R2, R57, 0x40, RZ ;  /* 0x0000004039027824 */ /* 0x001fce00078e00ff */
[----:B------:R-:W2:Y:S01]  /*00a0*/  LDC.64 R8, c[0x0][0x408] ;  /* 0x00010200ff087b82 */ /* 0x000ea20000000a00 */
[----:B-1----:R-:W-:-:S05]  /*00b0*/  IMAD.IADD R61, R3, 0x1, -R2 ;  /* 0x00000001033d7824 */ /* 0x002fca00078e0a02 */
[C---:B---3--:R-:W-:Y:S02]  /*00c0*/  ISETP.GE.AND P0, PT, R59.reuse, R61, PT ;  /* 0x0000003d3b00720c */ /* 0x048fe40003f06270 */
[----:B------:R-:W0:Y:S02]  /*00d0*/  LDC.64 R12, c[0x0][0x3c0] ;  /* 0x0000f000ff0c7b82 */ /* 0x000e240000000a00 */
[----:B------:R-:W-:-:S06]  /*00e0*/  ISETP.GT.U32.OR P0, PT, R59, 0x3f, P0 ;  /* 0x0000003f3b00780c */ /* 0x000fcc0000704470 */
[----:B------:R-:W1:Y:S08]  /*00f0*/  LDC.64 R18, c[0x0][0x3a8] ;  /* 0x0000ea00ff127b82 */ /* 0x000e700000000a00 */
[----:B------:R-:W3:Y:S01]  /*0100*/  @!P0 LDC.64 R10, c[0x0][0x3f8] ;  /* 0x0000fe00ff0a8b82 */ /* 0x000ee20000000a00 */
[----:B------:R-:W-:Y:S01]  /*0110*/  @!P0 MOV R5, RZ ;  /* 0x000000ff00058202 */ /* 0x000fe20000000f00 */
[----:B------:R-:W-:-:S04]  /*0120*/  @!P0 IMAD.IADD R4, R2, 0x1, R59 ;  /* 0x0000000102048824 */ /* 0x000fc800078e023b */
[----:B----4-:R-:W-:Y:S02]  /*0130*/  @!P0 IMAD.WIDE.U32 R4, R6, UR6, R4 ;  /* 0x0000000606048c25 */ /* 0x010fe4000f8e0004 */
[----:B------:R-:W4:Y:S02]  /*0140*/  LDC.64 R64, c[0x0][0x3c8] ;  /* 0x0000f200ff407b82 */ /* 0x000f240000000a00 */
[----:B------:R-:W-:Y:S02]  /*0150*/  @!P0 IMAD R5, R7, UR6, R5 ;  /* 0x0000000607058c24 */ /* 0x000fe4000f8e0205 */
[----:B--2---:R-:W-:-:S04]  /*0160*/  @!P0 IMAD.WIDE.U32 R4, R8, UR7, R4 ;  /* 0x0000000708048c25 */ /* 0x004fc8000f8e0004 */
[----:B------:R-:W-:Y:S01]  /*0170*/  @!P0 IMAD R0, R9, UR7, R5 ;  /* 0x0000000709008c24 */ /* 0x000fe2000f8e0205 */
[----:B---3--:R-:W-:-:S04]  /*0180*/  @!P0 LEA R6, P1, R4, R10, 0x2 ;  /* 0x0000000a04068211 */ /* 0x008fc800078210ff */
[----:B------:R-:W-:Y:S02]  /*0190*/  @!P0 LEA.HI.X R7, R4, R11, R0, 0x2, P1 ;  /* 0x0000000b04078211 */ /* 0x000fe400008f1400 */
[----:B------:R-:W2:Y:S01]  /*01a0*/  LDC.64 R10, c[0x0][0x3a0] ;  /* 0x0000e800ff0a7b82 */ /* 0x000ea20000000a00 */
[----:B------:R-:W-:Y:S01]  /*01b0*/  IMAD.SHL.U32 R54, R59, 0x8, RZ ;  /* 0x000000083b367824 */ /* 0x000fe200078e00ff */
[----:B------:R-:W-:Y:S01]  /*01c0*/  SHF.R.U32.HI R52, RZ, 0x3, R59 ;  /* 0x00000003ff347819 */ /* 0x000fe2000001163b */
[----:B------:R1:W5:Y:S01]  /*01d0*/  @!P0 LDG.E R74, desc[UR4][R6.64] ;  /* 0x00000004064a8981 */ /* 0x000362000c1e1900 */
[----:B------:R-:W-:Y:S01]  /*01e0*/  IMAD.MOV.U32 R55, RZ, RZ, RZ ;  /* 0x000000ffff377224 */ /* 0x000fe200078e00ff */
[----:B------:R-:W-:Y:S01]  /*01f0*/  BSSY.RECONVERGENT B0, `(.L_x_20) ;  /* 0x000002e000007945 */ /* 0x000fe20003800200 */
[----:B------:R-:W-:Y:S01]  /*0200*/  LOP3.LUT R54, R54, 0x38, RZ, 0xc0, !PT ;  /* 0x0000003836367812 */ /* 0x000fe200078ec0ff */
[----:B------:R-:W-:Y:S01]  /*0210*/  IMAD.MOV.U32 R53, RZ, RZ, RZ ;  /* 0x000000ffff357224 */ /* 0x000fe200078e00ff */
[----:B------:R-:W-:-:S02]  /*0220*/  ISETP.GE.AND P0, PT, R52, R61, PT ;  /* 0x0000003d3400720c */ /* 0x000fc40003f06270 */
[----:B------:R-:W-:Y:S02]  /*0230*/  CS2R R24, SRZ ;  /* 0x0000000000187805 */ /* 0x000fe4000001ff00 */
[----:B------:R-:W-:Y:S01]  /*0240*/  IADD3 R0, PT, PT, R52, 0x20, RZ ;  /* 0x0000002034007810 */ /* 0x000fe20007ffe0ff */
[----:B0-----:R-:W-:Y:S01]  /*0250*/  IMAD.WIDE.U32 R8, R12, UR6, R54 ;  /* 0x000000060c087c25 */ /* 0x001fe2000f8e0036 */
[----:B------:R-:W-:Y:S02]  /*0260*/  CS2R R26, SRZ ;  /* 0x00000000001a7805 */ /* 0x000fe4000001ff00 */
[----:B------:R-:W-:Y:S02]  /*0270*/  CS2R R32, SRZ ;  /* 0x0000000000207805 */ /* 0x000fe4000001ff00 */
[----:B------:R-:W-:Y:S01]  /*0280*/  CS2R R34, SRZ ;  /* 0x0000000000227805 */ /* 0x000fe2000001ff00 */
[----:B------:R-:W-:Y:S01]  /*0290*/  IMAD R9, R13, UR6, R9 ;  /* 0x000000060d097c24 */ /* 0x000fe2000f8e0209 */
[----:B------:R-:W-:-:S02]  /*02a0*/  CS2R R12, SRZ ;  /* 0x00000000000c7805 */ /* 0x000fc4000001ff00 */
[----:B------:R-:W-:Y:S02]  /*02b0*/  CS2R R14, SRZ ;  /* 0x00000000000e7805 */ /* 0x000fe4000001ff00 */
[----:B------:R-:W-:Y:S01]  /*02c0*/  CS2R R48, SRZ ;  /* 0x0000000000307805 */ /* 0x000fe2000001ff00 */
[----:B----4-:R-:W-:Y:S01]  /*02d0*/  IMAD.WIDE.U32 R62, R64, UR7, R8 ;  /* 0x00000007403e7c25 */ /* 0x010fe2000f8e0008 */
[----:B------:R-:W-:Y:S02]  /*02e0*/  CS2R R50, SRZ ;  /* 0x0000000000327805 */ /* 0x000fe4000001ff00 */
[----:B------:R-:W-:Y:S02]  /*02f0*/  CS2R R28, SRZ ;  /* 0x00000000001c7805 */ /* 0x000fe4000001ff00 */
[----:B------:R-:W-:Y:S01]  /*0300*/  CS2R R30, SRZ ;  /* 0x00000000001e7805 */ /* 0x000fe2000001ff00 */
[----:B------:R-:W-:Y:S01]  /*0310*/  IMAD R65, R65, UR7, R63 ;  /* 0x0000000741417c24 */ /* 0x000fe2000f8e023f */
[----:B------:R-:W-:Y:S01]  /*0320*/  CS2R R8, SRZ ;  /* 0x0000000000087805 */ /* 0x000fe2000001ff00 */
[----:B--2---:R-:W-:Y:S01]  /*0330*/  IMAD.WIDE.U32 R4, R10, UR6, R54 ;  /* 0x000000060a047c25 */ /* 0x004fe2000f8e0036 */
[----:B------:R-:W-:-:S02]  /*0340*/  ISETP.GE.AND P1, PT, R0, R61, PT ;  /* 0x0000003d0000720c */ /* 0x000fc40003f26270 */
[C---:B------:R-:W-:Y:S01]  /*0350*/  LOP3.LUT R56, R54.reuse, 0x40, RZ, 0xfc, !PT ;  /* 0x0000004036387812 */ /* 0x040fe200078efcff */
[----:B------:R-:W-:Y:S01]  /*0360*/  IMAD R5, R11, UR6, R5 ;  /* 0x000000060b057c24 */ /* 0x000fe2000f8e0205 */
[----:B------:R-:W-:Y:S01]  /*0370*/  CS2R R10, SRZ ;  /* 0x00000000000a7805 */ /* 0x000fe2000001ff00 */
[----:B------:R-:W-:Y:S01]  /*0380*/  IMAD.WIDE.U32 R66, R57, 0x40, R52 ;  /* 0x0000004039427825 */ /* 0x000fe200078e0034 */
[----:B------:R-:W-:-:S03]  /*0390*/  LOP3.LUT R58, R54, 0x80, RZ, 0xfc, !PT ;  /* 0x00000080363a7812 */ /* 0x000fc600078efcff */
[----:B-1----:R-:W-:-:S04]  /*03a0*/  IMAD.WIDE.U32 R6, R18, UR7, R4 ;  /* 0x0000000712067c25 */ /* 0x002fc8000f8e0004 */
[----:B------:R-:W-:Y:S01]  /*03b0*/  IMAD R19, R19, UR7, R7 ;  /* 0x0000000713137c24 */ /* 0x000fe2000f8e0207 */
[----:B------:R-:W-:Y:S06]  /*03c0*/  @P0 BRA `(.L_x_21) ;  /* 0x0000000000400947 */ /* 0x000fec0003800000 */
[----:B------:R-:W0:Y:S01]  /*03d0*/  LDCU.64 UR10, c[0x0][0x398] ;  /* 0x00007300ff0a77ac */ /* 0x000e220008000a00 */
[----:B------:R-:W-:Y:S01]  /*03e0*/  IMAD.MOV.U32 R18, RZ, RZ, R6 ;  /* 0x000000ffff127224 */ /* 0x000fe200078e0006 */
[----:B------:R-:W1:Y:S01]  /*03f0*/  LDCU UR8, c[0x0][0x38c] ;  /* 0x00007180ff0877ac */ /* 0x000e620008000800 */
[----:B------:R-:W2:Y:S01]  /*0400*/  LDCU.64 UR12, c[0x0][0x380] ;  /* 0x00007000ff0c77ac */ /* 0x000ea20008000a00 */
[----:B0-----:R-:W-:Y:S02]  /*0410*/  IMAD R5, R67, UR10, RZ ;  /* 0x0000000a43057c24 */ /* 0x001fe4000f8e02ff */
[----:B------:R-:W-:Y:S01]  /*0420*/  IMAD.WIDE.U32 R16, R66, UR10, R18 ;  /* 0x0000000a42107c25 */ /* 0x000fe2000f8e0012 */
[----:B-1----:R-:W-:-:S03]  /*0430*/  ISETP.GE.AND P2, PT, R54, UR8, PT ;  /* 0x0000000836007c0c */ /* 0x002fc6000bf46270 */
[----:B------:R-:W-:Y:S01]  /*0440*/  IMAD R5, R66, UR11, R5 ;  /* 0x0000000b42057c24 */ /* 0x000fe2000f8e0205 */
[----:B------:R-:W-:Y:S02]  /*0450*/  ISETP.GE.AND P3, PT, R56, UR8, PT ;  /* 0x0000000838007c0c */ /* 0x000fe4000bf66270 */
[----:B------:R-:W-:Y:S01]  /*0460*/  ISETP.GE.AND P4, PT, R58, UR8, PT ;  /* 0x000000083a007c0c */ /* 0x000fe2000bf86270 */
[----:B------:R-:W-:Y:S01]  /*0470*/  IMAD.IADD R5, R17, 0x1, R5 ;  /* 0x0000000111057824 */ /* 0x000fe200078e0205 */
[----:B--2---:R-:W-:-:S04]  /*0480*/  LEA R4, P5, R16, UR12, 0x1 ;  /* 0x0000000c10047c11 */ /* 0x004fc8000f8a08ff */
[----:B------:R-:W-:-:S05]  /*0490*/  LEA.HI.X R5, R16, UR13, R5, 0x1, P5 ;  /* 0x0000000d10057c11 */ /* 0x000fca000a8f0c05 */
[----:B------:R0:W5:Y:S04]  /*04a0*/  @!P2 LDG.E.128 R24, desc[UR4][R4.64] ;  /* 0x000000040418a981 */ /* 0x000168000c1e1d00 */
[----:B------:R0:W5:Y:S04]  /*04b0*/  @!P3 LDG.E.128 R32, desc[UR4][R4.64+0x80] ;  /* 0x000080040420b981 */ /* 0x000168000c1e1d00 */
[----:B------:R0:W5:Y:S02]  /*04c0*/  @!P4 LDG.E.128 R12, desc[UR4][R4.64+0x100] ;  /* 0x00010004040cc981 */ /* 0x000164000c1e1d00 */
.L_x_21:
[----:B------:R-:W-:Y:S05]  /*04d0*/  BSYNC.RECONVERGENT B0 ;  /* 0x0000000000007941 */ /* 0x000fea0003800200 */
.L_x_20:
[----:B------:R-:W-:Y:S04]  /*04e0*/  BSSY.RECONVERGENT B0, `(.L_x_22) ;  /* 0x0000014000007945 */ /* 0x000fe80003800200 */
[----:B------:R-:W-:Y:S05]  /*04f0*/  @P1 BRA `(.L_x_23) ;  /* 0x0000000000481947 */ /* 0x000fea0003800000 */
[----:B------:R-:W1:Y:S01]  /*0500*/  LDCU.64 UR10, c[0x0][0x398] ;  /* 0x00007300ff0a77ac */ /* 0x000e620008000a00 */
[----:B0-----:R-:W-:Y:S01]  /*0510*/  IADD3 R5, P2, PT, R66, 0x20, RZ ;  /* 0x0000002042057810 */ /* 0x001fe20007f5e0ff */
[----:B------:R-:W-:Y:S01]  /*0520*/  IMAD.MOV.U32 R7, RZ, RZ, R19 ;  /* 0x000000ffff077224 */ /* 0x000fe200078e0013 */
[----:B------:R-:W0:Y:S02]  /*0530*/  LDCU UR8, c[0x0][0x38c] ;  /* 0x00007180ff0877ac */ /* 0x000e240008000800 */
[----:B------:R-:W-:Y:S01]  /*0540*/  IADD3.X R4, PT, PT, RZ, R67, RZ, P2, !PT ;  /* 0x00000043ff047210 */ /* 0x000fe200017fe4ff */
[----:B------:R-:W2:Y:S04]  /*0550*/  LDCU.64 UR12, c[0x0][0x380] ;  /* 0x00007000ff0c77ac */ /* 0x000ea80008000a00 */
[----:B-1----:R-:W-:-:S02]  /*0560*/  IMAD R4, R4, UR10, RZ ;  /* 0x0000000a04047c24 */ /* 0x002fc4000f8e02ff */
[----:B------:R-:W-:Y:S01]  /*0570*/  IMAD.WIDE.U32 R6, R5, UR10, R6 ;  /* 0x0000000a05067c25 */ /* 0x000fe2000f8e0006 */
[----:B0-----:R-:W-:-:S03]  /*0580*/  ISETP.GE.AND P3, PT, R54, UR8, PT ;  /* 0x0000000836007c0c */ /* 0x001fc6000bf66270 */
        /* <DEDUP_REMOVED lines=9> */
.L_x_23:
[----:B------:R-:W-:Y:S05]  /*0620*/  BSYNC.RECONVERGENT B0 ;  /* 0x0000000000007941 */ /* 0x000fea0003800200 */
.L_x_22:
[----:B------:R-:W-:Y:S01]  /*0630*/  BSSY.RECONVERGENT B0, `(.L_x_24) ;  /* 0x000001d000007945 */ /* 0x000fe20003800200 */
[----:B------:R-:W-:Y:S02]  /*0640*/  CS2R R40, SRZ ;  /* 0x0000000000287805 */ /* 0x000fe4000001ff00 */
[----:B------:R-:W-:Y:S02]  /*0650*/  CS2R R42, SRZ ;  /* 0x00000000002a7805 */ /* 0x000fe4000001ff00 */
[----:B------:R-:W-:Y:S02]  /*0660*/  CS2R R36, SRZ ;  /* 0x0000000000247805 */ /* 0x000fe4000001ff00 */
[----:B------:R-:W-:Y:S02]  /*0670*/  CS2R R38, SRZ ;  /* 0x0000000000267805 */ /* 0x000fe4000001ff00 */
[----:B------:R-:W-:Y:S02]  /*0680*/  CS2R R16, SRZ ;  /* 0x0000000000107805 */ /* 0x000fe4000001ff00 */
[----:B------:R-:W-:-:S02]  /*0690*/  CS2R R18, SRZ ;  /* 0x0000000000127805 */ /* 0x000fc4000001ff00 */
[----:B------:R-:W-:Y:S02]  /*06a0*/  CS2R R44, SRZ ;  /* 0x00000000002c7805 */ /* 0x000fe4000001ff00 */
[----:B------:R-:W-:Y:S02]  /*06b0*/  CS2R R46, SRZ ;  /* 0x00000000002e7805 */ /* 0x000fe4000001ff00 */
[----:B------:R-:W-:Y:S02]  /*06c0*/  CS2R R20, SRZ ;  /* 0x0000000000147805 */ /* 0x000fe4000001ff00 */
[----:B------:R-:W-:Y:S02]  /*06d0*/  CS2R R22, SRZ ;  /* 0x0000000000167805 */ /* 0x000fe4000001ff00 */
[----:B01----:R-:W-:Y:S02]  /*06e0*/  CS2R R4, SRZ ;  /* 0x0000000000047805 */ /* 0x003fe4000001ff00 */
[----:B------:R-:W-:Y:S01]  /*06f0*/  CS2R R6, SRZ ;  /* 0x0000000000067805 */ /* 0x000fe2000001ff00 */
[----:B------:R-:W-:Y:S06]  /*0700*/  @P0 BRA `(.L_x_25) ;  /* 0x00000000003c0947 */ /* 0x000fec0003800000 */
[----:B------:R-:W0:Y:S01]  /*0710*/  LDCU.128 UR8, c[0x0][0x3b0] ;  /* 0x00007600ff0877ac */ /* 0x000e220008000c00 */
[----:B------:R-:W-:Y:S01]  /*0720*/  IMAD.MOV.U32 R64, RZ, RZ, R62 ;  /* 0x000000ffff407224 */ /* 0x000fe200078e003e */
[----:B------:R-:W1:Y:S01]  /*0730*/  LDCU UR12, c[0x0][0x38c] ;  /* 0x00007180ff0c77ac */ /* 0x000e620008000800 */
[----:B0-----:R-:W-:Y:S02]  /*0740*/  IMAD R69, R67, UR10, RZ ;  /* 0x0000000a43457c24 */ /* 0x001fe4000f8e02ff */
[----:B------:R-:W-:Y:S01]  /*0750*/  IMAD.WIDE.U32 R70, R66, UR10, R64 ;  /* 0x0000000a42467c25 */ /* 0x000fe2000f8e0040 */
[----:B-1----:R-:W-:-:S03]  /*0760*/  ISETP.GE.AND P2, PT, R54, UR12, PT ;  /* 0x0000000c36007c0c */ /* 0x002fc6000bf46270 */
[----:B------:R-:W-:Y:S01]  /*0770*/  IMAD R69, R66, UR11, R69 ;  /* 0x0000000b42457c24 */ /* 0x000fe2000f8e0245 */
[----:B------:R-:W-:Y:S02]  /*0780*/  ISETP.GE.AND P3, PT, R56, UR12, PT ;  /* 0x0000000c38007c0c */ /* 0x000fe4000bf66270 */
[----:B------:R-:W-:Y:S02]  /*0790*/  ISETP.GE.AND P4, PT, R58, UR12, PT ;  /* 0x0000000c3a007c0c */ /* 0x000fe4000bf86270 */
[----:B------:R-:W-:Y:S02]  /*07a0*/  LEA R68, P0, R70, UR8, 0x1 ;  /* 0x0000000846447c11 */ /* 0x000fe4000f8008ff */
[----:B------:R-:W-:-:S04]  /*07b0*/  IADD3 R69, PT, PT, R71, R69, RZ ;  /* 0x0000004547457210 */ /* 0x000fc80007ffe0ff */
[----:B------:R-:W-:-:S05]  /*07c0*/  LEA.HI.X R69, R70, UR9, R69, 0x1, P0 ;  /* 0x0000000946457c11 */ /* 0x000fca00080f0c45 */
[----:B------:R0:W5:Y:S04]  /*07d0*/  @!P2 LDG.E.128 R40, desc[UR4][R68.64] ;  /* 0x000000044428a981 */ /* 0x000168000c1e1d00 */
[----:B------:R0:W5:Y:S04]  /*07e0*/  @!P3 LDG.E.128 R36, desc[UR4][R68.64+0x80] ;  /* 0x000080044424b981 */ /* 0x000168000c1e1d00 */
[----:B------:R0:W5:Y:S02]  /*07f0*/  @!P4 LDG.E.128 R16, desc[UR4][R68.64+0x100] ;  /* 0x000100044410c981 */ /* 0x000164000c1e1d00 */
.L_x_25:
[----:B------:R-:W-:Y:S05]  /*0800*/  BSYNC.RECONVERGENT B0 ;  /* 0x0000000000007941 */ /* 0x000fea0003800200 */
.L_x_24:
[----:B------:R-:W-:Y:S04]  /*0810*/  BSSY.RECONVERGENT B0, `(.L_x_26) ;  /* 0x0000013000007945 */ /* 0x000fe80003800200 */
[----:B------:R-:W-:Y:S05]  /*0820*/  @P1 BRA `(.L_x_27) ;  /* 0x0000000000441947 */ /* 0x000fea0003800000 */
[----:B------:R-:W1:Y:S01]  /*0830*/  LDCU.128 UR12, c[0x0][0x3b0] ;  /* 0x00007600ff0c77ac */ /* 0x000e620008000c00 */
[----:B------:R-:W-:Y:S01]  /*0840*/  IADD3 R63, P0, PT, R66, 0x20, RZ ;  /* 0x00000020423f7810 */ /* 0x000fe20007f1e0ff */
[----:B------:R-:W-:Y:S01]  /*0850*/  IMAD.MOV.U32 R64, RZ, RZ, R62 ;  /* 0x000000ffff407224 */ /* 0x000fe200078e003e */
[----:B------:R-:W2:Y:S03]  /*0860*/  LDCU UR8, c[0x0][0x38c] ;  /* 0x00007180ff0877ac */ /* 0x000ea60008000800 */
[----:B------:R-:W-:-:S04]  /*0870*/  IMAD.X R60, RZ, RZ, R67, P0 ;  /* 0x000000ffff3c7224 */ /* 0x000fc800000e0643 */
[----:B-1----:R-:W-:Y:S02]  /*0880*/  IMAD R60, R60, UR14, RZ ;  /* 0x0000000e3c3c7c24 */ /* 0x002fe4000f8e02ff */
[----:B------:R-:W-:Y:S01]  /*0890*/  IMAD.WIDE.U32 R64, R63, UR14, R64 ;  /* 0x0000000e3f407c25 */ /* 0x000fe2000f8e0040 */
[----:B--2---:R-:W-:-:S03]  /*08a0*/  ISETP.GE.AND P2, PT, R56, UR8, PT ;  /* 0x0000000838007c0c */ /* 0x004fc6000bf46270 */
[----:B------:R-:W-:Y:S01]  /*08b0*/  IMAD R63, R63, UR15, R60 ;  /* 0x0000000f3f3f7c24 */ /* 0x000fe2000f8e023c */
[----:B------:R-:W-:Y:S02]  /*08c0*/  ISETP.GE.AND P1, PT, R54, UR8, PT ;  /* 0x0000000836007c0c */ /* 0x000fe4000bf26270 */
[----:B------:R-:W-:Y:S01]  /*08d0*/  ISETP.GE.AND P3, PT, R58, UR8, PT ;  /* 0x000000083a007c0c */ /* 0x000fe2000bf66270 */
[----:B------:R-:W-:Y:S01]  /*08e0*/  IMAD.IADD R63, R65, 0x1, R63 ;  /* 0x00000001413f7824 */ /* 0x000fe200078e023f */
[----:B------:R-:W-:-:S04]  /*08f0*/  LEA R62, P0, R64, UR12, 0x1 ;  /* 0x0000000c403e7c11 */ /* 0x000fc8000f8008ff */
[----:B------:R-:W-:-:S05]  /*0900*/  LEA.HI.X R63, R64, UR13, R63, 0x1, P0 ;  /* 0x0000000d403f7c11 */ /* 0x000fca00080f0c3f */
[----:B------:R1:W5:Y:S04]  /*0910*/  @!P1 LDG.E.128 R44, desc[UR4][R62.64] ;  /* 0x000000043e2c9981 */ /* 0x000368000c1e1d00 */
[----:B------:R1:W5:Y:S04]  /*0920*/  @!P2 LDG.E.128 R20, desc[UR4][R62.64+0x80] ;  /* 0x000080043e14a981 */ /* 0x000368000c1e1d00 */
[----:B------:R1:W5:Y:S02]  /*0930*/  @!P3 LDG.E.128 R4, desc[UR4][R62.64+0x100] ;  /* 0x000100043e04b981 */ /* 0x000364000c1e1d00 */
.L_x_27:
[----:B------:R-:W-:Y:S05]  /*0940*/  BSYNC.RECONVERGENT B0 ;  /* 0x0000000000007941 */ /* 0x000fea0003800200 */
.L_x_26:
[----:B-----5:R-:W-:Y:S01]  /*0950*/  LOP3.LUT R56, R24, 0xffff0000, RZ, 0xc0, !PT ;  /* 0xffff000018387812 */ /* 0x020fe200078ec0ff */
[C---:B-1----:R-:W-:Y:S01]  /*0960*/  IMAD.U32 R62, R40.reuse, 0x10000, RZ ;  /* 0x00010000283e7824 */ /* 0x042fe200078e00ff */
[----:B------:R-:W-:Y:S01]  /*0970*/  LOP3.LUT R63, R40, 0xffff0000, RZ, 0xc0, !PT ;  /* 0xffff0000283f7812 */ /* 0x000fe200078ec0ff */
[----:B------:R-:W-:Y:S01]  /*0980*/  IMAD.U32 R65, R41, 0x10000, RZ ;  /* 0x0001000029417824 */ /* 0x000fe200078e00ff */
[----:B------:R-:W-:Y:S01]  /*0990*/  LOP3.LUT R82, R48, 0xffff0000, RZ, 0xc0, !PT ;  /* 0xffff000030527812 */ /* 0x000fe200078ec0ff */
[----:B------:R-:W-:Y:S01]  /*09a0*/  IMAD.U32 R80, R18, 0x10000, RZ ;  /* 0x0001000012507824 */ /* 0x000fe200078e00ff */
[----:B------:R-:W-:Y:S01]  /*09b0*/  LOP3.LUT R87, R44, 0xffff0000, RZ, 0xc0, !PT ;  /* 0xffff00002c577812 */ /* 0x000fe200078ec0ff */
[----:B------:R-:W-:Y:S01]  /*09c0*/  FMUL.FTZ R56, R56, R63 ;  /* 0x0000003f38387220 */ /* 0x000fe20000410000 */
[----:B------:R-:W-:Y:S01]  /*09d0*/  SHF.L.U32 R55, R24, 0x10, RZ ;  /* 0x0000001018377819 */ /* 0x000fe200000006ff */
[----:B------:R-:W-:Y:S01]  /*09e0*/  IMAD.U32 R63, R44, 0x10000, RZ ;  /* 0x000100002c3f7824 */ /* 0x000fe200078e00ff */
[----:B------:R-:W-:Y:S01]  /*09f0*/  SHF.L.U32 R48, R48, 0x10, RZ ;  /* 0x0000001030307819 */ /* 0x000fe200000006ff */
[----:B------:R-:W-:Y:S01]  /*0a00*/  FMUL.FTZ R87, R82, R87 ;  /* 0x0000005752577220 */ /* 0x000fe20000410000 */
[----:B------:R-:W-:Y:S01]  /*0a10*/  IMAD.U32 R24, R25, 0x10000, RZ ;  /* 0x0001000019187824 */ /* 0x000fe200078e00ff */
[----:B------:R-:W-:Y:S01]  /*0a20*/  LOP3.LUT R85, R18, 0xffff0000, RZ, 0xc0, !PT ;  /* 0xffff000012557812 */ /* 0x000fe200078ec0ff */
[----:B------:R-:W-:Y:S01]  /*0a30*/  FFMA.FTZ R55, R55, R62, R56 ;  /* 0x0000003e37377223 */ /* 0x000fe20000010038 */
[C---:B------:R-:W-:Y:S01]  /*0a40*/  IMAD.U32 R83, R19.reuse, 0x10000, RZ ;  /* 0x0001000013537824 */ /* 0x040fe200078e00ff */
[----:B------:R-:W-:Y:S01]  /*0a50*/  LOP3.LUT R18, R19, 0xffff0000, RZ, 0xc0, !PT ;  /* 0xffff000013127812 */ /* 0x000fe200078ec0ff */
[----:B------:R-:W-:Y:S01]  /*0a60*/  IMAD.U32 R19, R49, 0x10000, RZ ;  /* 0x0001000031137824 */ /* 0x000fe200078e00ff */
[----:B------:R-:W-:Y:S01]  /*0a70*/  SHF.L.U32 R44, R45, 0x10, RZ ;  /* 0x000000102d2c7819 */ /* 0x000fe200000006ff */
[----:B------:R-:W-:Y:S01]  /*0a80*/  FFMA.FTZ R48, R48, R63, R87 ;  /* 0x0000003f30307223 */ /* 0x000fe20000010057 */
[----:B------:R-:W-:Y:S01]  /*0a90*/  LOP3.LUT R58, R25, 0xffff0000, RZ, 0xc0, !PT ;  /* 0xffff0000193a7812 */ /* 0x000fe200078ec0ff */
[----:B------:R-:W-:Y:S01]  /*0aa0*/  FFMA.FTZ R55, R24, R65, R55 ;  /* 0x0000004118377223 */ /* 0x000fe20000010037 */
[----:B------:R-:W-:Y:S01]  /*0ab0*/  LOP3.LUT R41, R41, 0xffff0000, RZ, 0xc0, !PT ;  /* 0xffff000029297812 */ /* 0x000fe200078ec0ff */
[----:B------:R-:W-:Y:S01]  /*0ac0*/  FFMA.FTZ R48, R19, R44, R48 ;  /* 0x0000002c13307223 */ /* 0x000fe20000010030 */
[----:B------:R-:W-:Y:S01]  /*0ad0*/  LOP3.LUT R49, R49, 0xffff0000, RZ, 0xc0, !PT ;  /* 0xffff000031317812 */ /* 0x000fe200078ec0ff */
[----:B------:R-:W-:Y:S01]  /*0ae0*/  IMAD.U32 R25, R26, 0x10000, RZ ;  /* 0x000100001a197824 */ /* 0x000fe200078e00ff */
[----:B------:R-:W-:Y:S01]  /*0af0*/  LOP3.LUT R24, R45, 0xffff0000, RZ, 0xc0, !PT ;  /* 0xffff00002d187812 */ /* 0x000fe200078ec0ff */
[----:B------:R-:W-:Y:S01]  /*0b00*/  FFMA.FTZ R58, R58, R41, R55 ;  /* 0x000000293a3a7223 */ /* 0x000fe20000010037 */
[----:B------:R-:W-:Y:S01]  /*0b10*/  SHF.L.U32 R40, R42, 0x10, RZ ;  /* 0x000000102a287819 */ /* 0x000fe200000006ff */
[----:B------:R-:W-:Y:S01]  /*0b20*/  IMAD.U32 R19, R50, 0x10000, RZ ;  /* 0x0001000032137824 */ /* 0x000fe200078e00ff */
[----:B------:R-:W-:Y:S01]  /*0b30*/  LOP3.LUT R60, R26, 0xffff0000, RZ, 0xc0, !PT ;  /* 0xffff00001a3c7812 */ /* 0x000fe200078ec0ff */
[----:B------:R-:W-:-:S02]  /*0b40*/  IMAD.U32 R44, R46, 0x10000, RZ ;  /* 0x000100002e2c7824 */ /* 0x000fc400078e00ff */
[----:B------:R-:W-:Y:S01]  /*0b50*/  FFMA.FTZ R24, R49, R24, R48 ;  /* 0x0000001831187223 */ /* 0x000fe20000010030 */
[----:B0-----:R-:W-:Y:S01]  /*0b60*/  LOP3.LUT R69, R42, 0xffff0000, RZ, 0xc0, !PT ;  /* 0xffff00002a457812 */ /* 0x001fe200078ec0ff */
[----:B------:R-:W-:Y:S01]  /*0b70*/  FFMA.FTZ R41, R25, R40, R58 ;  /* 0x0000002819297223 */ /* 0x000fe2000001003a */
[----:B------:R-:W-:Y:S01]  /*0b80*/  LOP3.LUT R50, R50, 0xffff0000, RZ, 0xc0, !PT ;  /* 0xffff000032327812 */ /* 0x000fe200078ec0ff */
[----:B------:R-:W-:Y:S01]  /*0b90*/  FFMA.FTZ R45, R19, R44, R24 ;  /* 0x0000002c132d7223 */ /* 0x000fe20000010018 */
[----:B------:R-:W-:Y:S01]  /*0ba0*/  LOP3.LUT R25, R46, 0xffff0000, RZ, 0xc0, !PT ;  /* 0xffff00002e197812 */ /* 0x000fe200078ec0ff */
[----:B------:R-:W-:Y:S01]  /*0bb0*/  IMAD.U32 R67, R43, 0x10000, RZ ;  /* 0x000100002b437824 */ /* 0x000fe200078e00ff */
[----:B------:R-:W-:Y:S01]  /*0bc0*/  SHF.L.U32 R26, R27, 0x10, RZ ;  /* 0x000000101b1a7819 */ /* 0x000fe200000006ff */
[----:B------:R-:W-:Y:S01]  /*0bd0*/  FFMA.FTZ R41, R60, R69, R41 ;  /* 0x000000453c297223 */ /* 0x000fe20000010029 */
[----:B------:R-:W-:Y:S01]  /*0be0*/  SHF.L.U32 R19, R51, 0x10, RZ ;  /* 0x0000001033137819 */ /* 0x000fe200000006ff */
[----:B------:R-:W-:-:S02]  /*0bf0*/  IMAD.U32 R24, R47, 0x10000, RZ ;  /* 0x000100002f187824 */ /* 0x000fc400078e00ff */
        /* <DEDUP_REMOVED lines=26> */
[----:B------:R-:W-:Y:S01]  /*0da0*/  LOP3.LUT R37, R37, 0xffff0000, RZ, 0xc0, !PT ;  /* 0xffff000025257812 */ /* 0x000fe200078ec0ff */
[----:B------:R-:W-:Y:S01]  /*0db0*/  FFMA.FTZ R43, R32, R73, R43 ;  /* 0x00000049202b7223 */ /* 0x000fe2000001002b */
[----:B------:R-:W-:Y:S01]  /*0dc0*/  LOP3.LUT R29, R29, 0xffff0000, RZ, 0xc0, !PT ;  /* 0xffff00001d1d7812 */ /* 0x000fe200078ec0ff */
[----:B------:R-:W-:Y:S01]  /*0dd0*/  FFMA.FTZ R28, R19, R20, R28 ;  /* 0x00000014131c7223 */ /* 0x000fe2000001001c */
[----:B------:R-:W-:Y:S01]  /*0de0*/  LOP3.LUT R24, R21, 0xffff0000, RZ, 0xc0, !PT ;  /* 0xffff000015187812 */ /* 0x000fe200078ec0ff */
[----:B------:R-:W-:Y:S02]  /*0df0*/  IMAD.U32 R33, R34, 0x10000, RZ ;  /* 0x0001000022217824 */ /* 0x000fe400078e00ff */
[----:B------:R-:W-:Y:S01]  /*0e00*/  FFMA.FTZ R66, R66, R37, R43 ;  /* 0x0000002542427223 */ /* 0x000fe2000001002b */
[----:B------:R-:W-:Y:S01]  /*0e10*/  IMAD.U32 R70, R38, 0x10000, RZ ;  /* 0x0001000026467824 */ /* 0x000fe200078e00ff */
        /* <DEDUP_REMOVED lines=22> */
[----:B------:R-:W-:-:S02]  /*0f80*/  IMAD.U32 R79, R16, 0x10000, RZ ;  /* 0x00010000104f7824 */ /* 0x000fc400078e00ff */
[----:B------:R-:W-:Y:S01]  /*0f90*/  FFMA.FTZ R35, R35, R72, R34 ;  /* 0x0000004823237223 */ /* 0x000fe20000010022 */
[----:B------:R-:W-:Y:S01]  /*0fa0*/  IMAD.U32 R19, R8, 0x10000, RZ ;  /* 0x0001000008137824 */ /* 0x000fe200078e00ff */
[----:B------:R-:W-:Y:S01]  /*0fb0*/  LOP3.LUT R39, R12, 0xffff0000, RZ, 0xc0, !PT ;  /* 0xffff00000c277812 */ /* 0x000fe200078ec0ff */
[----:B------:R-:W-:Y:S02]  /*0fc0*/  IMAD.U32 R20, R4, 0x10000, RZ ;  /* 0x0001000004147824 */ /* 0x000fe400078e00ff */
[----:B------:R-:W-:Y:S01]  /*0fd0*/  FFMA.FTZ R22, R31, R22, R30 ;  /* 0x000000161f167223 */ /* 0x000fe2000001001e */
[----:B------:R-:W-:Y:S01]  /*0fe0*/  LOP3.LUT R16, R16, 0xffff0000, RZ, 0xc0, !PT ;  /* 0xffff000010107812 */ /* 0x000fe200078ec0ff */
        /* <DEDUP_REMOVED lines=19> */
[----:B------:R-:W-:Y:S01]  /*1120*/  BSSY.RECONVERGENT B0, `(.L_x_28) ;  /* 0x0000041000007945 */ /* 0x000fe20003800200 */
[----:B------:R-:W-:Y:S01]  /*1130*/  SHF.L.U32 R5, R6, 0x10, RZ ;  /* 0x0000001006057819 */ /* 0x000fe200000006ff */
[----:B------:R-:W-:Y:S01]  /*1140*/  FFMA.FTZ R17, R9, R8, R12 ;  /* 0x0000000809117223 */ /* 0x000fe2000001000c */
[----:B------:R-:W-:Y:S01]  /*1150*/  LOP3.LUT R78, R14, 0xffff0000, RZ, 0xc0, !PT ;  /* 0xffff00000e4e7812 */ /* 0x000fe200078ec0ff */
[----:B------:R-:W-:Y:S01]  /*1160*/  FFMA.FTZ R13, R13, R80, R76 ;  /* 0x000000500d0d7223 */ /* 0x000fe2000001004c */
[----:B------:R-:W-:Y:S01]  /*1170*/  LOP3.LUT R10, R10, 0xffff0000, RZ, 0xc0, !PT ;  /* 0xffff00000a0a7812 */ /* 0x000fe200078ec0ff */
[----:B------:R-:W-:Y:S01]  /*1180*/  FFMA.FTZ R17, R4, R5, R17 ;  /* 0x0000000504117223 */ /* 0x000fe20000010011 */
[----:B------:R-:W-:Y:S01]  /*1190*/  LOP3.LUT R9, R6, 0xffff0000, RZ, 0xc0, !PT ;  /* 0xffff000006097812 */ /* 0x000fe200078ec0ff */
[----:B------:R-:W-:-:S02]  /*11a0*/  IMAD.U32 R14, R15, 0x10000, RZ ;  /* 0x000100000f0e7824 */ /* 0x000fc400078e00ff */
[----:B------:R-:W-:Y:S01]  /*11b0*/  FFMA.FTZ R13, R78, R85, R13 ;  /* 0x000000554e0d7223 */ /* 0x000fe2000001000d */
[----:B------:R-:W-:Y:S01]  /*11c0*/  IMAD.U32 R4, R11, 0x10000, RZ ;  /* 0x000100000b047824 */ /* 0x000fe200078e00ff */
[----:B------:R-:W-:Y:S01]  /*11d0*/  LOP3.LUT R15, R15, 0xffff0000, RZ, 0xc0, !PT ;  /* 0xffff00000f0f7812 */ /* 0x000fe200078ec0ff */
[----:B------:R-:W-:Y:S02]  /*11e0*/  IMAD.U32 R5, R7, 0x10000, RZ ;  /* 0x0001000007057824 */ /* 0x000fe400078e00ff */
[----:B------:R-:W-:Y:S01]  /*11f0*/  FFMA.FTZ R9, R10, R9, R17 ;  /* 0x000000090a097223 */ /* 0x000fe20000010011 */
[----:B------:R-:W-:Y:S01]  /*1200*/  FFMA.FTZ R14, R14, R83, R13 ;  /* 0x000000530e0e7223 */ /* 0x000fe2000001000d */
[----:B------:R-:W-:Y:S02]  /*1210*/  LOP3.LUT R11, R11, 0xffff0000, RZ, 0xc0, !PT ;  /* 0xffff00000b0b7812 */ /* 0x000fe400078ec0ff */
[----:B------:R-:W-:Y:S01]  /*1220*/  LOP3.LUT R6, R7, 0xffff0000, RZ, 0xc0, !PT ;  /* 0xffff000007067812 */ /* 0x000fe200078ec0ff */
[----:B------:R-:W-:Y:S01]  /*1230*/  FFMA.FTZ R4, R4, R5, R9 ;  /* 0x0000000504047223 */ /* 0x000fe20000010009 */
[----:B------:R-:W-:Y:S01]  /*1240*/  FFMA.FTZ R14, R15, R18, R14 ;  /* 0x000000120f0e7223 */ /* 0x000fe2000001000e */
[----:B------:R-:W-:-:S02]  /*1250*/  IADD3 R13, PT, PT, R3, 0x3f, RZ ;  /* 0x0000003f030d7810 */ /* 0x000fc40007ffe0ff */
[----:B------:R-:W-:Y:S01]  /*1260*/  FFMA.FTZ R11, R11, R6, R4 ;  /* 0x000000060b0b7223 */ /* 0x000fe20000010004 */
[----:B------:R-:W-:Y:S01]  /*1270*/  ISETP.NE.AND P1, PT, R54, RZ, PT ;  /* 0x000000ff3600720c */ /* 0x000fe20003f25270 */
[----:B------:R-:W0:Y:S01]  /*1280*/  SHFL.BFLY PT, R5, R14, 0x4, 0x1f ;  /* 0x0c801f000e057f89 */ /* 0x000e2200000e0000 */
[----:B------:R-:W-:-:S03]  /*1290*/  SHF.R.S32.HI R10, RZ, 0x1f, R13 ;  /* 0x0000001fff0a7819 */ /* 0x000fc6000001140d */
[----:B------:R-:W1:Y:S01]  /*12a0*/  SHFL.BFLY PT, R4, R11, 0x4, 0x1f ;  /* 0x0c801f000b047f89 */ /* 0x000e6200000e0000 */
[----:B0-----:R-:W-:Y:S02]  /*12b0*/  FADD.FTZ R5, R14, R5 ;  /* 0x000000050e057221 */ /* 0x001fe40000010000 */
[----:B------:R-:W0:Y:S01]  /*12c0*/  LDC.64 R14, c[0x0][0x440] ;  /* 0x00011000ff0e7b82 */ /* 0x000e220000000a00 */
[----:B-1----:R-:W-:Y:S01]  /*12d0*/  FADD.FTZ R8, R11, R4 ;  /* 0x000000040b087221 */ /* 0x002fe20000010000 */
[----:B------:R-:W-:Y:S01]  /*12e0*/  IMAD.SHL.U32 R11, R59, 0x4, RZ ;  /* 0x000000043b0b7824 */ /* 0x000fe200078e00ff */
[----:B------:R-:W1:Y:S04]  /*12f0*/  SHFL.BFLY PT, R4, R5, 0x2, 0x1f ;  /* 0x0c401f0005047f89 */ /* 0x000e6800000e0000 */
[----:B------:R-:W2:Y:S01]  /*1300*/  SHFL.BFLY PT, R7, R8, 0x2, 0x1f ;  /* 0x0c401f0008077f89 */ /* 0x000ea200000e0000 */
[----:B-1----:R-:W-:Y:S01]  /*1310*/  FADD.FTZ R6, R5, R4 ;  /* 0x0000000405067221 */ /* 0x002fe20000010000 */
[----:B------:R-:W-:Y:S01]  /*1320*/  LEA.HI R4, R10, R13, RZ, 0x6 ;  /* 0x0000000d0a047211 */ /* 0x000fe200078f30ff */
[----:B--2---:R-:W-:-:S03]  /*1330*/  FADD.FTZ R9, R8, R7 ;  /* 0x0000000708097221 */ /* 0x004fc60000010000 */
[----:B------:R-:W-:Y:S01]  /*1340*/  LOP3.LUT R4, R4, 0xffffffc0, RZ, 0xc0, !PT ;  /* 0xffffffc004047812 */ /* 0x000fe200078ec0ff */
[----:B------:R-:W1:Y:S01]  /*1350*/  SHFL.BFLY PT, R7, R6, 0x1, 0x1f ;  /* 0x0c201f0006077f89 */ /* 0x000e6200000e0000 */
[----:B------:R-:W-:Y:S02]  /*1360*/  IMAD R8, R57, 0x3000, RZ ;  /* 0x0000300039087824 */ /* 0x000fe400078e02ff */
[----:B------:R-:W-:Y:S01]  /*1370*/  IADD3 R12, PT, PT, R2, R13, -R4 ;  /* 0x0000000d020c7210 */ /* 0x000fe20007ffe804 */
[----:B------:R-:W2:Y:S01]  /*1380*/  SHFL.BFLY PT, R10, R9, 0x1, 0x1f ;  /* 0x0c201f00090a7f89 */ /* 0x000ea200000e0000 */
[----:B------:R-:W3:Y:S01]  /*1390*/  LDC.64 R4, c[0x0][0x448] ;  /* 0x00011200ff047b82 */ /* 0x000ee20000000a00 */
[----:B------:R-:W-:Y:S02]  /*13a0*/  LOP3.LUT R8, R11, R8, RZ, 0xfc, !PT ;  /* 0x000000080b087212 */ /* 0x000fe400078efcff */
[----:B------:R-:W-:-:S05]  /*13b0*/  IMAD.IADD R12, R13, 0x1, -R12 ;  /* 0x000000010d0c7824 */ /* 0x000fca00078e0a0c */
[----:B------:R-:W-:-:S04]  /*13c0*/  ISETP.GE.AND P0, PT, R59, R12, PT ;  /* 0x0000000c3b00720c */ /* 0x000fc80003f06270 */
[----:B------:R-:W-:Y:S01]  /*13d0*/  ISETP.GT.U32.OR P0, PT, R59, 0x3f, P0 ;  /* 0x0000003f3b00780c */ /* 0x000fe20000704470 */
[----:B-1----:R-:W-:Y:S01]  /*13e0*/  FADD.FTZ R16, R6, R7 ;  /* 0x0000000706107221 */ /* 0x002fe20000010000 */
[----:B--2---:R-:W-:Y:S01]  /*13f0*/  FADD.FTZ R17, R9, R10 ;  /* 0x0000000a09117221 */ /* 0x004fe20000010000 */
[----:B0-----:R-:W-:Y:S10]  /*1400*/  @P1 BRA `(.L_x_29) ;  /* 0x0000000000481947 */ /* 0x001ff40003800000 */
[----:B------:R-:W0:Y:S01]  /*1410*/  LDC.64 R10, c[0x0][0x3e8] ;  /* 0x0000fa00ff0a7b82 */ /* 0x000e220000000a00 */
[----:B------:R-:W-:Y:S01]  /*1420*/  HFMA2 R3, -RZ, RZ, 0, 0 ;  /* 0x00000000ff037431 */ /* 0x000fe200000001ff */
[----:B------:R-:W1:Y:S01]  /*1430*/  LDCU.64 UR8, c[0x0][0x3d0] ;  /* 0x00007a00ff0877ac */ /* 0x000e620008000a00 */
[----:B------:R-:W-:-:S05]  /*1440*/  ISETP.GE.AND P2, PT, R52, R61, PT ;  /* 0x0000003d3400720c */ /* 0x000fca0003f46270 */
[----:B------:R-:W2:Y:S01]  /*1450*/  LDC.64 R12, c[0x0][0x3f0] ;  /* 0x0000fc00ff0c7b82 */ /* 0x000ea20000000a00 */
[----:B0-----:R-:W-:-:S04]  /*1460*/  IMAD.WIDE.U32 R6, R10, UR6, R2 ;  /* 0x000000060a067c25 */ /* 0x001fc8000f8e0002 */
[----:B------:R-:W-:Y:S01]  /*1470*/  IMAD R7, R11, UR6, R7 ;  /* 0x000000060b077c24 */ /* 0x000fe2000f8e0207 */
[----:B------:R-:W-:Y:S01]  /*1480*/  FSEL R11, R16, RZ, !P2 ;  /* 0x000000ff100b7208 */ /* 0x000fe20005000000 */
[----:B--2---:R-:W-:-:S04]  /*1490*/  IMAD.WIDE.U32 R6, R12, UR7, R6 ;  /* 0x000000070c067c25 */ /* 0x004fc8000f8e0006 */
[----:B------:R-:W-:Y:S01]  /*14a0*/  IMAD R10, R13, UR7, R7 ;  /* 0x000000070d0a7c24 */ /* 0x000fe2000f8e0207 */
[----:B------:R-:W-:-:S04]  /*14b0*/  IADD3 R7, P1, PT, R52, R6, RZ ;  /* 0x0000000634077210 */ /* 0x000fc80007f3e0ff */
[----:B-1----:R-:W-:Y:S01]  /*14c0*/  LEA R6, P3, R7, UR8, 0x2 ;  /* 0x0000000807067c11 */ /* 0x002fe2000f8610ff */
[----:B------:R-:W-:Y:S01]  /*14d0*/  IMAD.X R10, RZ, RZ, R10, P1 ;  /* 0x000000ffff0a7224 */ /* 0x000fe200008e060a */
[----:B------:R-:W-:-:S04]  /*14e0*/  ISETP.GE.AND P1, PT, R0, R61, PT ;  /* 0x0000003d0000720c */ /* 0x000fc80003f26270 */
[----:B------:R-:W-:Y:S02]  /*14f0*/  LEA.HI.X R7, R7, UR9, R10, 0x2, P3 ;  /* 0x0000000907077c11 */ /* 0x000fe400098f140a */
[----:B------:R-:W-:-:S03]  /*1500*/  FSEL R13, R17, RZ, !P1 ;  /* 0x000000ff110d7208 */ /* 0x000fc60004800000 */
[----:B------:R0:W-:Y:S04]  /*1510*/  STG.E desc[UR4][R6.64], R11 ;  /* 0x0000000b06007986 */ /* 0x0001e8000c101904 */
[----:B------:R0:W-:Y:S02]  /*1520*/  STG.E desc[UR4][R6.64+0x80], R13 ;  /* 0x0000800d06007986 */ /* 0x0001e4000c101904 */
.L_x_29:
[----:B------:R-:W-:Y:S05]  /*1530*/  BSYNC.RECONVERGENT B0 ;  /* 0x0000000000007941 */ /* 0x000fea0003800200 */
.L_x_28:
[----:B------:R-:W-:Y:S04]  /*1540*/  BSSY.RECONVERGENT B0, `(.L_x_30) ;  /* 0x0000011000007945 */ /* 0x000fe80003800200 */
[----:B------:R-:W-:Y:S05]  /*1550*/  @P0 BRA `(.L_x_31) ;  /* 0x00000000003c0947 */ /* 0x000fea0003800000 */
[----:B0-----:R-:W0:Y:S01]  /*1560*/  LDC.64 R6, c[0x0][0x418] ;  /* 0x00010600ff067b82 */ /* 0x001e220000000a00 */
[----:B------:R-:W-:Y:S01]  /*1570*/  MOV R3, RZ ;  /* 0x000000ff00037202 */ /* 0x000fe20000000f00 */
[----:B------:R-:W-:Y:S02]  /*1580*/  IMAD.IADD R2, R2, 0x1, R59 ;  /* 0x0000000102027824 */ /* 0x000fe400078e023b */
[C---:B------:R-:W-:Y:S01]  /*1590*/  FMUL.FTZ R0, R74.reuse, 1.4426950216293334961 ;  /* 0x3fb8aa3b4a007820 */ /* 0x040fe20000410000 */
[----:B------:R-:W-:-:S03]  /*15a0*/  FSETP.NEU.FTZ.AND P0, PT, R74, -INF , PT ;  /* 0xff8000004a00780b */ /* 0x000fc60003f1d000 */
[----:B------:R-:W1:Y:S08]  /*15b0*/  LDC.64 R10, c[0x0][0x420] ;  /* 0x00010800ff0a7b82 */ /* 0x000e700000000a00 */
[----:B------:R-:W2:Y:S01]  /*15c0*/  LDC.64 R12, c[0x0][0x410] ;  /* 0x00010400ff0c7b82 */ /* 0x000ea20000000a00 */
[----:B0-----:R-:W-:-:S04]  /*15d0*/  IMAD.WIDE.U32 R2, R6, UR6, R2 ;  /* 0x0000000606027c25 */ /* 0x001fc8000f8e0002 */
[----:B------:R-:W-:Y:S02]  /*15e0*/  IMAD R3, R7, UR6, R3 ;  /* 0x0000000607037c24 */ /* 0x000fe4000f8e0203 */
[----:B-1----:R-:W-:-:S04]  /*15f0*/  IMAD.WIDE.U32 R2, R10, UR7, R2 ;  /* 0x000000070a027c25 */ /* 0x002fc8000f8e0002 */
[----:B------:R-:W-:Y:S01]  /*1600*/  IMAD R3, R11, UR7, R3 ;  /* 0x000000070b037c24 */ /* 0x000fe2000f8e0203 */
[----:B--2---:R-:W-:-:S04]  /*1610*/  LEA R6, P1, R2, R12, 0x2 ;  /* 0x0000000c02067211 */ /* 0x004fc800078210ff */
[----:B------:R-:W-:Y:S02]  /*1620*/  LEA.HI.X R7, R2, R13, R3, 0x2, P1 ;  /* 0x0000000d02077211 */ /* 0x000fe400008f1403 */
[----:B------:R-:W-:-:S05]  /*1630*/  FSEL R3, R0, RZ, P0 ;  /* 0x000000ff00037208 */ /* 0x000fca0000000000 */
[----:B------:R1:W-:Y:S02]  /*1640*/  STG.E desc[UR4][R6.64], R3 ;  /* 0x0000000306007986 */ /* 0x0003e4000c101904 */
.L_x_31:
[----:B------:R-:W-:Y:S05]  /*1650*/  BSYNC.RECONVERGENT B0 ;  /* 0x0000000000007941 */ /* 0x000fea0003800200 */
.L_x_30:
[----:B------:R-:W2:Y:S01]  /*1660*/  LDCU.64 UR10, c[0x0][0x458] ;  /* 0x00008b00ff0a77ac */ /* 0x000ea20008000a00 */
[----:B------:R-:W-:Y:S01]  /*1670*/  IMAD.MOV.U32 R9, RZ, RZ, RZ ;  /* 0x000000ffff097224 */ /* 0x000fe200078e00ff */
[----:B------:R-:W4:Y:S01]  /*1680*/  LDCU.64 UR8, c[0x0][0x428] ;  /* 0x00008500ff0877ac */ /* 0x000f220008000a00 */
[----:B-1----:R-:W-:-:S04]  /*1690*/  IMAD.WIDE.U32 R2, R14, UR6, R8 ;  /* 0x000000060e027c25 */ /* 0x002fc8000f8e0008 */
[----:B------:R-:W-:Y:S02]  /*16a0*/  IMAD R3, R15, UR6, R3 ;  /* 0x000000060f037c24 */ /* 0x000fe4000f8e0203 */
[----:B---3--:R-:W-:-:S04]  /*16b0*/  IMAD.WIDE.U32 R2, R4, UR7, R2 ;  /* 0x0000000704027c25 */ /* 0x008fc8000f8e0002 */
[----:B------:R-:W-:Y:S01]  /*16c0*/  IMAD R5, R5, UR7, R3 ;  /* 0x0000000705057c24 */ /* 0x000fe2000f8e0203 */
[----:B--2---:R-:W-:-:S04]  /*16d0*/  ISETP.NE.U32.AND P0, PT, RZ, UR10, PT ;  /* 0x0000000aff007c0c */ /* 0x004fc8000bf05070 */
[----:B------:R-:W-:Y:S02]  /*16e0*/  ISETP.NE.AND.EX P0, PT, RZ, UR11, PT, P0 ;  /* 0x0000000bff007c0c */ /* 0x000fe4000bf05300 */
[C---:B----4-:R-:W-:Y:S02]  /*16f0*/  LEA R4, P1, R2.reuse, UR8, 0x2 ;  /* 0x0000000802047c11 */ /* 0x050fe4000f8210ff */
[----:B------:R-:W-:Y:S02]  /*1700*/  ISETP.NE.OR P0, PT, R59, RZ, !P0 ;  /* 0x000000ff3b00720c */ /* 0x000fe40004705670 */
[----:B------:R-:W-:-:S05]  /*1710*/  LEA.HI.X R5, R2, UR9, R5, 0x2, P1 ;  /* 0x0000000902057c11 */ /* 0x000fca00088f1405 */
[----:B------:R1:W-:Y:S04]  /*1720*/  STG.E.128 desc[UR4][R4.64], RZ ;  /* 0x000000ff04007986 */ /* 0x0003e8000c101d04 */
        /* <DEDUP_REMOVED lines=10> */
[----:B------:R1:W-:Y:S01]  /*17d0*/  STG.E.128 desc[UR4][R4.64+0xb000], RZ ;  /* 0x00b000ff04007986 */ /* 0x0003e2000c101d04 */
[----:B------:R-:W-:Y:S05]  /*17e0*/  @P0 EXIT ;  /* 0x000000000000094d */ /* 0x000fea0003800000 */
[----:B------:R-:W2:Y:S08]  /*17f0*/  LDC R0, c[0x0][0x450] ;  /* 0x00011400ff007b82 */ /* 0x000eb00000000800 */
[----:B-1----:R-:W1:Y:S08]  /*1800*/  LDC R4, c[0x0][0x390] ;  /* 0x0000e400ff047b82 */ /* 0x002e700000000800 */
[----:B------:R-:W3:Y:S01]  /*1810*/  LDC.64 R2, c[0x0][0x458] ;  /* 0x00011600ff027b82 */ /* 0x000ee20000000a00 */
[----:B--2---:R-:W-:-:S04]  /*1820*/  IMAD R57, R57, R0, UR7 ;  /* 0x0000000739397e24 */ /* 0x004fc8000f8e0200 */
[----:B-1----:R-:W-:-:S04]  /*1830*/  IMAD R57, R57, R4, UR6 ;  /* 0x0000000639397e24 */ /* 0x002fc8000f8e0204 */
[----:B---3--:R-:W-:-:S05]  /*1840*/  IMAD.WIDE R2, R57, 0x4, R2 ;  /* 0x0000000439027825 */ /* 0x008fca00078e0202 */
[----:B------:R-:W-:Y:S01]  /*1850*/  STG.E desc[UR4][R2.64], RZ ;  /* 0x000000ff02007986 */ /* 0x000fe2000c101904 */
[----:B------:R-:W-:Y:S05]  /*1860*/  EXIT ;  /* 0x000000000000794d */ /* 0x000fea0003800000 */
.L_x_32:
        /* <DEDUP_REMOVED lines=9> */
.L_x_108:


//--------------------- .text._ZN7cutlass13device_kernelIN5flash11enable_sm90INS1_16FlashAttnBwdSm90INS1_25CollectiveMainloopBwdSm90ILi2ELi1ELi1EN4cute5tupleIJNS5_1CILi1EEES8_S8_EEENS6_IJNS7_ILi64EEENS7_ILi96EEENS7_ILi192EEEEEENS_10bfloat16_tEfNS_4arch4Sm90ELb1ELb0ELb0ELb1ELb0ELb0ELb1ELb0ELi3ELi1ELi1ELi1ELb0EEENS1_21CollectiveEpilogueBwdISD_SE_SG_Li384ELb1ELb1ELi3EEENS1_25SingleTileBwdLPTSchedulerILb1ELi96ELb0EEEEEEEEEvNT_6ParamsE --------------------------
	.section	.text._ZN7cutlass13device_kernelIN5flash11enable_sm90INS1_16FlashAttnBwdSm90INS1_25CollectiveMainloopBwdSm90ILi2ELi1ELi1EN4cute5tupleIJNS5_1CILi1EEES8_S8_EEENS6_IJNS7_ILi64EEENS7_ILi96EEENS7_ILi192EEEEEENS_10bfloat16_tEfNS_4arch4Sm90ELb1ELb0ELb0ELb1ELb0ELb0ELb1ELb0ELi3ELi1ELi1ELi1ELb0EEENS1_21CollectiveEpilogueBwdISD_SE_SG_Li384ELb1ELb1ELi3EEENS1_25SingleTileBwdLPTSchedulerILb1ELi96ELb0EEEEEEEEEvNT_6ParamsE,"ax",@progbits
	.align	128
.text._ZN7cutlass13device_kernelIN5flash11enable_sm90INS1_16FlashAttnBwdSm90INS1_25CollectiveMainloopBwdSm90ILi2ELi1ELi1EN4cute5tupleIJNS5_1CILi1EEES8_S8_EEENS6_IJNS7_ILi64EEENS7_ILi96EEENS7_ILi192EEEEEENS_10bfloat16_tEfNS_4arch4Sm90ELb1ELb0ELb0ELb1ELb0ELb0ELb1ELb0ELi3ELi1ELi1ELi1ELb0EEENS1_21CollectiveEpilogueBwdISD_SE_SG_Li384ELb1ELb1ELi3EEENS1_25SingleTileBwdLPTSchedulerILb1ELi96ELb0EEEEEEEEEvNT_6ParamsE:
        .type           _ZN7cutlass13device_kernelIN5flash11enable_sm90INS1_16FlashAttnBwdSm90INS1_25CollectiveMainloopBwdSm90ILi2ELi1ELi1EN4cute5tupleIJNS5_1CILi1EEES8_S8_EEENS6_IJNS7_ILi64EEENS7_ILi96EEENS7_ILi192EEEEEENS_10bfloat16_tEfNS_4arch4Sm90ELb1ELb0ELb0ELb1ELb0ELb0ELb1ELb0ELi3ELi1ELi1ELi1ELb0EEENS1_21CollectiveEpilogueBwdISD_SE_SG_Li384ELb1ELb1ELi3EEENS1_25SingleTileBwdLPTSchedulerILb1ELi96ELb0EEEEEEEEEvNT_6ParamsE,@function
        .size           _ZN7cutlass13device_kernelIN5flash11enable_sm90INS1_16FlashAttnBwdSm90INS1_25CollectiveMainloopBwdSm90ILi2ELi1ELi1EN4cute5tupleIJNS5_1CILi1EEES8_S8_EEENS6_IJNS7_ILi64EEENS7_ILi96EEENS7_ILi192EEEEEENS_10bfloat16_tEfNS_4arch4Sm90ELb1ELb0ELb0ELb1ELb0ELb0ELb1ELb0ELi3ELi1ELi1ELi1ELb0EEENS1_21CollectiveEpilogueBwdISD_SE_SG_Li384ELb1ELb1ELi3EEENS1_25SingleTileBwdLPTSchedulerILb1ELi96ELb0EEEEEEEEEvNT_6ParamsE,(.L_x_109 - _ZN7cutlass13device_kernelIN5flash11enable_sm90INS1_16FlashAttnBwdSm90INS1_25CollectiveMainloopBwdSm90ILi2ELi1ELi1EN4cute5tupleIJNS5_1CILi1EEES8_S8_EEENS6_IJNS7_ILi64EEENS7_ILi96EEENS7_ILi192EEEEEENS_10bfloat16_tEfNS_4arch4Sm90ELb1ELb0ELb0ELb1ELb0ELb0ELb1ELb0ELi3ELi1ELi1ELi1ELb0EEENS1_21CollectiveEpilogueBwdISD_SE_SG_Li384ELb1ELb1ELi3EEENS1_25SingleTileBwdLPTSchedulerILb1ELi96ELb0EEEEEEEEEvNT_6ParamsE)
        .other          _ZN7cutlass13device_kernelIN5flash11enable_sm90INS1_16FlashAttnBwdSm90INS1_25CollectiveMainloopBwdSm90ILi2ELi1ELi1EN4cute5tupleIJNS5_1CILi1EEES8_S8_EEENS6_IJNS7_ILi64EEENS7_ILi96EEENS7_ILi192EEEEEENS_10bfloat16_tEfNS_4arch4Sm90ELb1ELb0ELb0ELb1ELb0ELb0ELb1ELb0ELi3ELi1ELi1ELi1ELb0EEENS1_21CollectiveEpilogueBwdISD_SE_SG_Li384ELb1ELb1ELi3EEENS1_25SingleTileBwdLPTSchedulerILb1ELi96ELb0EEEEEEEEEvNT_6ParamsE,@"STO_CUDA_ENTRY STV_DEFAULT"
_ZN7cutlass13device_kernelIN5flash11enable_sm90INS1_16FlashAttnBwdSm90INS1_25CollectiveMainloopBwdSm90ILi2ELi1ELi1EN4cute5tupleIJNS5_1CILi1EEES8_S8_EEENS6_IJNS7_ILi64EEENS7_ILi96EEENS7_ILi192EEEEEENS_10bfloat16_tEfNS_4arch4Sm90ELb1ELb0ELb0ELb1ELb0ELb0ELb1ELb0ELi3ELi1ELi1ELi1ELb0EEENS1_21CollectiveEpilogueBwdISD_SE_SG_Li384ELb1ELb1ELi3EEENS1_25SingleTileBwdLPTSchedulerILb1ELi96ELb0EEEEEEEEEvNT_6ParamsE:
[----:B------:R-:W-:Y:S01]  /*0000*/  LDC R1, c[0x0][0x37c] ;  /* 0x0000df00ff017b82 */ /* 0x000fe20000000800 */
[----:B------:R-:W-:Y:S05]  /*0010*/  EXIT ;  /* 0x000000000000794d */ /* 0x000fea0003800000 */
.L_x_33:
        /* <DEDUP_REMOVED lines=14> */
.L_x_109:


//--------------------- .text._ZN7cutlass13device_kernelIN5flash11enable_sm90INS1_16FlashAttnBwdSm90INS1_25CollectiveMainloopBwdSm90ILi2ELi1ELi1EN4cute5tupleIJNS5_1CILi1EEES8_S8_EEENS6_IJNS7_ILi64EEENS7_ILi96EEENS7_ILi192EEEEEENS_10bfloat16_tEfNS_4arch4Sm90ELb1ELb0ELb0ELb1ELb1ELb0ELb1ELb0ELi3ELi1ELi1ELi1ELb0EEENS1_21CollectiveEpilogueBwdISD_SE_SG_Li384ELb1ELb1ELi3EEENS1_25SingleTileBwdLPTSchedulerILb1ELi96ELb1EEEEEEEEEvNT_6ParamsE --------------------------
	.section	.text._ZN7cutlass13device_kernelIN5flash11enable_sm90INS1_16FlashAttnBwdSm90INS1_25CollectiveMainloopBwdSm90ILi2ELi1ELi1EN4cute5tupleIJNS5_1CILi1EEES8_S8_EEENS6_IJNS7_ILi64EEENS7_ILi96EEENS7_ILi192EEEEEENS_10bfloat16_tEfNS_4arch4Sm90ELb1ELb0ELb0ELb1ELb1ELb0ELb1ELb0ELi3ELi1ELi1ELi1ELb0EEENS1_21CollectiveEpilogueBwdISD_SE_SG_Li384ELb1ELb1ELi3EEENS1_25SingleTileBwdLPTSchedulerILb1ELi96ELb1EEEEEEEEEvNT_6ParamsE,"ax",@progbits
	.align	128
.text._ZN7cutlass13device_kernelIN5flash11enable_sm90INS1_16FlashAttnBwdSm90INS1_25CollectiveMainloopBwdSm90ILi2ELi1ELi1EN4cute5tupleIJNS5_1CILi1EEES8_S8_EEENS6_IJNS7_ILi64EEENS7_ILi96EEENS7_ILi192EEEEEENS_10bfloat16_tEfNS_4arch4Sm90ELb1ELb0ELb0ELb1ELb1ELb0ELb1ELb0ELi3ELi1ELi1ELi1ELb0EEENS1_21CollectiveEpilogueBwdISD_SE_SG_Li384ELb1ELb1ELi3EEENS1_25SingleTileBwdLPTSchedulerILb1ELi96ELb1EEEEEEEEEvNT_6ParamsE:
        .type           _ZN7cutlass13device_kernelIN5flash11enable_sm90INS1_16FlashAttnBwdSm90INS1_25CollectiveMainloopBwdSm90ILi2ELi1ELi1EN4cute5tupleIJNS5_1CILi1EEES8_S8_EEENS6_IJNS7_ILi64EEENS7_ILi96EEENS7_ILi192EEEEEENS_10bfloat16_tEfNS_4arch4Sm90ELb1ELb0ELb0ELb1ELb1ELb0ELb1ELb0ELi3ELi1ELi1ELi1ELb0EEENS1_21CollectiveEpilogueBwdISD_SE_SG_Li384ELb1ELb1ELi3EEENS1_25SingleTileBwdLPTSchedulerILb1ELi96ELb1EEEEEEEEEvNT_6ParamsE,@function
        .size           _ZN7cutlass13device_kernelIN5flash11enable_sm90INS1_16FlashAttnBwdSm90INS1_25CollectiveMainloopBwdSm90ILi2ELi1ELi1EN4cute5tupleIJNS5_1CILi1EEES8_S8_EEENS6_IJNS7_ILi64EEENS7_ILi96EEENS7_ILi192EEEEEENS_10bfloat16_tEfNS_4arch4Sm90ELb1ELb0ELb0ELb1ELb1ELb0ELb1ELb0ELi3ELi1ELi1ELi1ELb0EEENS1_21CollectiveEpilogueBwdISD_SE_SG_Li384ELb1ELb1ELi3EEENS1_25SingleTileBwdLPTSchedulerILb1ELi96ELb1EEEEEEEEEvNT_6ParamsE,(.L_x_110 - _ZN7cutlass13device_kernelIN5flash11enable_sm90INS1_16FlashAttnBwdSm90INS1_25CollectiveMainloopBwdSm90ILi2ELi1ELi1EN4cute5tupleIJNS5_1CILi1EEES8_S8_EEENS6_IJNS7_ILi64EEENS7_ILi96EEENS7_ILi192EEEEEENS_10bfloat16_tEfNS_4arch4Sm90ELb1ELb0ELb0ELb1ELb1ELb0ELb1ELb0ELi3ELi1ELi1ELi1ELb0EEENS1_21CollectiveEpilogueBwdISD_SE_SG_Li384ELb1ELb1ELi3EEENS1_25SingleTileBwdLPTSchedulerILb1ELi96ELb1EEEEEEEEEvNT_6ParamsE)
        .other          _ZN7cutlass13device_kernelIN5flash11enable_sm90INS1_16FlashAttnBwdSm90INS1_25CollectiveMainloopBwdSm90ILi2ELi1ELi1EN4cute5tupleIJNS5_1CILi1EEES8_S8_EEENS6_IJNS7_ILi64EEENS7_ILi96EEENS7_ILi192EEEEEENS_10bfloat16_tEfNS_4arch4Sm90ELb1ELb0ELb0ELb1ELb1ELb0ELb1ELb0ELi3ELi1ELi1ELi1ELb0EEENS1_21CollectiveEpilogueBwdISD_SE_SG_Li384ELb1ELb1ELi3EEENS1_25SingleTileBwdLPTSchedulerILb1ELi96ELb1EEEEEEEEEvNT_6ParamsE,@"STO_CUDA_ENTRY STV_DEFAULT"
_ZN7cutlass13device_kernelIN5flash11enable_sm90INS1_16FlashAttnBwdSm90INS1_25CollectiveMainloopBwdSm90ILi2ELi1ELi1EN4cute5tupleIJNS5_1CILi1EEES8_S8_EEENS6_IJNS7_ILi64EEENS7_ILi96EEENS7_ILi192EEEEEENS_10bfloat16_tEfNS_4arch4Sm90ELb1ELb0ELb0ELb1ELb1ELb0ELb1ELb0ELi3ELi1ELi1ELi1ELb0EEENS1_21CollectiveEpilogueBwdISD_SE_SG_Li384ELb1ELb1ELi3EEENS1_25SingleTileBwdLPTSchedulerILb1ELi96ELb1EEEEEEEEEvNT_6ParamsE:
[----:B------:R-:W-:Y:S01]  /*0000*/  LDC R1, c[0x0][0x37c] ;  /* 0x0000df00ff017b82 */ /* 0x000fe20000000800 */
[----:B------:R-:W-:Y:S05]  /*0010*/  EXIT ;  /* 0x000000000000794d */ /* 0x000fea0003800000 */
.L_x_34:
        /* <DEDUP_REMOVED lines=14> */
.L_x_110:


//--------------------- .text._ZN7cutlass13device_kernelIN5flash11enable_sm90INS1_16FlashAttnBwdSm90INS1_25CollectiveMainloopBwdSm90ILi2ELi1ELi1EN4cute5tupleIJNS5_1CILi1EEES8_S8_EEENS6_IJNS7_ILi64EEENS7_ILi96EEENS7_ILi192EEEEEENS_10bfloat16_tEfNS_4arch4Sm90ELb1ELb0ELb0ELb1ELb0ELb0ELb1ELb0ELi3ELi1ELi1ELi1ELb0EEENS1_24CollectiveEpilogueBwdGQAISD_fSG_Li384ELb1ELb0EEENS1_25SingleTileBwdLPTSchedulerILb1ELi96ELb0EEEEEEEEEvNT_6ParamsE --------------------------
	.section	.text._ZN7cutlass13device_kernelIN5flash11enable_sm90INS1_16FlashAttnBwdSm90INS1_25CollectiveMainloopBwdSm90ILi2ELi1ELi1EN4cute5tupleIJNS5_1CILi1EEES8_S8_EEENS6_IJNS7_ILi64EEENS7_ILi96EEENS7_ILi192EEEEEENS_10bfloat16_tEfNS_4arch4Sm90ELb1ELb0ELb0ELb1ELb0ELb0ELb1ELb0ELi3ELi1ELi1ELi1ELb0EEENS1_24CollectiveEpilogueBwdGQAISD_fSG_Li384ELb1ELb0EEENS1_25SingleTileBwdLPTSchedulerILb1ELi96ELb0EEEEEEEEEvNT_6ParamsE,"ax",@progbits
	.align	128
.text._ZN7cutlass13device_kernelIN5flash11enable_sm90INS1_16FlashAttnBwdSm90INS1_25CollectiveMainloopBwdSm90ILi2ELi1ELi1EN4cute5tupleIJNS5_1CILi1EEES8_S8_EEENS6_IJNS7_ILi64EEENS7_ILi96EEENS7_ILi192EEEEEENS_10bfloat16_tEfNS_4arch4Sm90ELb1ELb0ELb0ELb1ELb0ELb0ELb1ELb0ELi3ELi1ELi1ELi1ELb0EEENS1_24CollectiveEpilogueBwdGQAISD_fSG_Li384ELb1ELb0EEENS1_25SingleTileBwdLPTSchedulerILb1ELi96ELb0EEEEEEEEEvNT_6ParamsE:
        .type           _ZN7cutlass13device_kernelIN5flash11enable_sm90INS1_16FlashAttnBwdSm90INS1_25CollectiveMainloopBwdSm90ILi2ELi1ELi1EN4cute5tupleIJNS5_1CILi1EEES8_S8_EEENS6_IJNS7_ILi64EEENS7_ILi96EEENS7_ILi192EEEEEENS_10bfloat16_tEfNS_4arch4Sm90ELb1ELb0ELb0ELb1ELb0ELb0ELb1ELb0ELi3ELi1ELi1ELi1ELb0EEENS1_24CollectiveEpilogueBwdGQAISD_fSG_Li384ELb1ELb0EEENS1_25SingleTileBwdLPTSchedulerILb1ELi96ELb0EEEEEEEEEvNT_6ParamsE,@function
        .size           _ZN7cutlass13device_kernelIN5flash11enable_sm90INS1_16FlashAttnBwdSm90INS1_25CollectiveMainloopBwdSm90ILi2ELi1ELi1EN4cute5tupleIJNS5_1CILi1EEES8_S8_EEENS6_IJNS7_ILi64EEENS7_ILi96EEENS7_ILi192EEEEEENS_10bfloat16_tEfNS_4arch4Sm90ELb1ELb0ELb0ELb1ELb0ELb0ELb1ELb0ELi3ELi1ELi1ELi1ELb0EEENS1_24CollectiveEpilogueBwdGQAISD_fSG_Li384ELb1ELb0EEENS1_25SingleTileBwdLPTSchedulerILb1ELi96ELb0EEEEEEEEEvNT_6ParamsE,(.L_x_111 - _ZN7cutlass13device_kernelIN5flash11enable_sm90INS1_16FlashAttnBwdSm90INS1_25CollectiveMainloopBwdSm90ILi2ELi1ELi1EN4cute5tupleIJNS5_1CILi1EEES8_S8_EEENS6_IJNS7_ILi64EEENS7_ILi96EEENS7_ILi192EEEEEENS_10bfloat16_tEfNS_4arch4Sm90ELb1ELb0ELb0ELb1ELb0ELb0ELb1ELb0ELi3ELi1ELi1ELi1ELb0EEENS1_24CollectiveEpilogueBwdGQAISD_fSG_Li384ELb1ELb0EEENS1_25SingleTileBwdLPTSchedulerILb1ELi96ELb0EEEEEEEEEvNT_6ParamsE)
        .other          _ZN7cutlass13device_kernelIN5flash11enable_sm90INS1_16FlashAttnBwdSm90INS1_25CollectiveMainloopBwdSm90ILi2ELi1ELi1EN4cute5tupleIJNS5_1CILi1EEES8_S8_EEENS6_IJNS7_ILi64EEENS7_ILi96EEENS7_ILi192EEEEEENS_10bfloat16_tEfNS_4arch4Sm90ELb1ELb0ELb0ELb1ELb0ELb0ELb1ELb0ELi3ELi1ELi1ELi1ELb0EEENS1_24CollectiveEpilogueBwdGQAISD_fSG_Li384ELb1ELb0EEENS1_25SingleTileBwdLPTSchedulerILb1ELi96ELb0EEEEEEEEEvNT_6ParamsE,@"STO_CUDA_ENTRY STV_DEFAULT"
_ZN7cutlass13device_kernelIN5flash11enable_sm90INS1_16FlashAttnBwdSm90INS1_25CollectiveMainloopBwdSm90ILi2ELi1ELi1EN4cute5tupleIJNS5_1CILi1EEES8_S8_EEENS6_IJNS7_ILi64EEENS7_ILi96EEENS7_ILi192EEEEEENS_10bfloat16_tEfNS_4arch4Sm90ELb1ELb0ELb0ELb1ELb0ELb0ELb1ELb0ELi3ELi1ELi1ELi1ELb0EEENS1_24CollectiveEpilogueBwdGQAISD_fSG_Li384ELb1ELb0EEENS1_25SingleTileBwdLPTSchedulerILb1ELi96ELb0EEEEEEEEEvNT_6ParamsE:
[----:B------:R-:W-:Y:S01]  /*0000*/  LDC R1, c[0x0][0x37c] ;  /* 0x0000df00ff017b82 */ /* 0x000fe20000000800 */
[----:B------:R-:W-:Y:S05]  /*0010*/  EXIT ;  /* 0x000000000000794d */ /* 0x000fea0003800000 */
.L_x_35:
        /* <DEDUP_REMOVED lines=14> */
.L_x_111:


//--------------------- .text._ZN7cutlass13device_kernelIN5flash32FlashAttnBwdPostprocessConvertdQIN4cute5tupleIJNS3_1CILi96EEENS5_ILi192EEEEEENS_10bfloat16_tEfNS_4arch4Sm90ELi384ENS3_8TiledMMAINS3_8MMA_AtomIJNS3_4SM904GMMA27MMA_64x96x16_F32BF16BF16_SSILNSF_5MajorE1ELSH_1ELNSF_7ScaleInE1ELSI_1EEEEEENS3_6LayoutINS4_IJNS5_ILi3EEENS5_ILi1EEESN_EEENS4_IJSN_NS5_ILi0EEESP_EEEEENS4_IJNS3_10UnderscoreESS_SS_EEEEELb1EEEEEvNT_6ParamsE --------------------------
	.section	.text._ZN7cutlass13device_kernelIN5flash32FlashAttnBwdPostprocessConvertdQIN4cute5tupleIJNS3_1CILi96EEENS5_ILi192EEEEEENS_10bfloat16_tEfNS_4arch4Sm90ELi384ENS3_8TiledMMAINS3_8MMA_AtomIJNS3_4SM904GMMA27MMA_64x96x16_F32BF16BF16_SSILNSF_5MajorE1ELSH_1ELNSF_7ScaleInE1ELSI_1EEEEEENS3_6LayoutINS4_IJNS5_ILi3EEENS5_ILi1EEESN_EEENS4_IJSN_NS5_ILi0EEESP_EEEEENS4_IJNS3_10UnderscoreESS_SS_EEEEELb1EEEEEvNT_6ParamsE,"ax",@progbits
	.align	128
.text._ZN7cutlass13device_kernelIN5flash32FlashAttnBwdPostprocessConvertdQIN4cute5tupleIJNS3_1CILi96EEENS5_ILi192EEEEEENS_10bfloat16_tEfNS_4arch4Sm90ELi384ENS3_8TiledMMAINS3_8MMA_AtomIJNS3_4SM904GMMA27MMA_64x96x16_F32BF16BF16_SSILNSF_5MajorE1ELSH_1ELNSF_7ScaleInE1ELSI_1EEEEEENS3_6LayoutINS4_IJNS5_ILi3EEENS5_ILi1EEESN_EEENS4_IJSN_NS5_ILi0EEESP_EEEEENS4_IJNS3_10UnderscoreESS_SS_EEEEELb1EEEEEvNT_6ParamsE:
        .type           _ZN7cutlass13device_kernelIN5flash32FlashAttnBwdPostprocessConvertdQIN4cute5tupleIJNS3_1CILi96EEENS5_ILi192EEEEEENS_10bfloat16_tEfNS_4arch4Sm90ELi384ENS3_8TiledMMAINS3_8MMA_AtomIJNS3_4SM904GMMA27MMA_64x96x16_F32BF16BF16_SSILNSF_5MajorE1ELSH_1ELNSF_7ScaleInE1ELSI_1EEEEEENS3_6LayoutINS4_IJNS5_ILi3EEENS5_ILi1EEESN_EEENS4_IJSN_NS5_ILi0EEESP_EEEEENS4_IJNS3_10UnderscoreESS_SS_EEEEELb1EEEEEvNT_6ParamsE,@function
        .size           _ZN7cutlass13device_kernelIN5flash32FlashAttnBwdPostprocessConvertdQIN4cute5tupleIJNS3_1CILi96EEENS5_ILi192EEEEEENS_10bfloat16_tEfNS_4arch4Sm90ELi384ENS3_8TiledMMAINS3_8MMA_AtomIJNS3_4SM904GMMA27MMA_64x96x16_F32BF16BF16_SSILNSF_5MajorE1ELSH_1ELNSF_7ScaleInE1ELSI_1EEEEEENS3_6LayoutINS4_IJNS5_ILi3EEENS5_ILi1EEESN_EEENS4_IJSN_NS5_ILi0EEESP_EEEEENS4_IJNS3_10UnderscoreESS_SS_EEEEELb1EEEEEvNT_6ParamsE,(.L_x_112 - _ZN7cutlass13device_kernelIN5flash32FlashAttnBwdPostprocessConvertdQIN4cute5tupleIJNS3_1CILi96EEENS5_ILi192EEEEEENS_10bfloat16_tEfNS_4arch4Sm90ELi384ENS3_8TiledMMAINS3_8MMA_AtomIJNS3_4SM904GMMA27MMA_64x96x16_F32BF16BF16_SSILNSF_5MajorE1ELSH_1ELNSF_7ScaleInE1ELSI_1EEEEEENS3_6LayoutINS4_IJNS5_ILi3EEENS5_ILi1EEESN_EEENS4_IJSN_NS5_ILi0EEESP_EEEEENS4_IJNS3_10UnderscoreESS_SS_EEEEELb1EEEEEvNT_6ParamsE)
        .other          _ZN7cutlass13device_kernelIN5flash32FlashAttnBwdPostprocessConvertdQIN4cute5tupleIJNS3_1CILi96EEENS5_ILi192EEEEEENS_10bfloat16_tEfNS_4arch4Sm90ELi384ENS3_8TiledMMAINS3_8MMA_AtomIJNS3_4SM904GMMA27MMA_64x96x16_F32BF16BF16_SSILNSF_5MajorE1ELSH_1ELNSF_7ScaleInE1ELSI_1EEEEEENS3_6LayoutINS4_IJNS5_ILi3EEENS5_ILi1EEESN_EEENS4_IJSN_NS5_ILi0EEESP_EEEEENS4_IJNS3_10UnderscoreESS_SS_EEEEELb1EEEEEvNT_6ParamsE,@"STO_CUDA_ENTRY STV_DEFAULT"
_ZN7cutlass13device_kernelIN5flash32FlashAttnBwdPostprocessConvertdQIN4cute5tupleIJNS3_1CILi96EEENS5_ILi192EEEEEENS_10bfloat16_tEfNS_4arch4Sm90ELi384ENS3_8TiledMMAINS3_8MMA_AtomIJNS3_4SM904GMMA27MMA_64x96x16_F32BF16BF16_SSILNSF_5MajorE1ELSH_1ELNSF_7ScaleInE1ELSI_1EEEEEENS3_6LayoutINS4_IJNS5_ILi3EEENS5_ILi1EEESN_EEENS4_IJSN_NS5_ILi0EEESP_EEEEENS4_IJNS3_10UnderscoreESS_SS_EEEEELb1EEEEEvNT_6ParamsE:
[----:B------:R-:W-:Y:S08]  /*0000*/  LDC R1, c[0x0][0x37c] ;  /* 0x0000df00ff017b82 */ /* 0x000ff00000000800 */
[----:B------:R-:W0:Y:S01]  /*0010*/  LDC.64 R10, c[0x0][0x3e0] ;  /* 0x0000f800ff0a7b82 */ /* 0x000e220000000a00 */
[----:B------:R-:W1:Y:S01]  /*0020*/  S2R R5, SR_CTAID.X ;  /* 0x0000000000057919 */ /* 0x000e620000002500 */
[----:B------:R-:W2:Y:S01]  /*0030*/  LDCU.64 UR8, c[0x0][0x358] ;  /* 0x00006b00ff0877ac */ /* 0x000ea20008000a00 */
[----:B------:R-:W3:Y:S01]  /*0040*/  S2R R9, SR_CTAID.Z ;  /* 0x0000000000097919 */ /* 0x000ee20000002700 */
[----:B0-----:R-:W-:-:S04]  /*0050*/  ISETP.NE.U32.AND P0, PT, R10, RZ, PT ;  /* 0x000000ff0a00720c */ /* 0x001fc80003f05070 */
[----:B------:R-:W-:-:S13]  /*0060*/  ISETP.NE.AND.EX P2, PT, R11, RZ, PT, P0 ;  /* 0x000000ff0b00720c */ /* 0x000fda0003f45300 */
[----:B-123--:R-:W-:Y:S05]  /*0070*/  @P2 BRA `(.L_x_36) ;  /* 0x0000000000202947 */ /* 0x00efea0003800000 */
[----:B------:R-:W0:Y:S01]  /*0080*/  LDCU.64 UR4, c[0x0][0x3e8] ;  /* 0x00007d00ff0477ac */ /* 0x000e220008000a00 */
[----:B------:R-:W1:Y:S01]  /*0090*/  LDC R0, c[0x0][0x3b0] ;  /* 0x0000ec00ff007b82 */ /* 0x000e620000000800 */
[----:B------:R-:W-:Y:S02]  /*00a0*/  CS2R R2, SRZ ;  /* 0x0000000000027805 */ /* 0x000fe4000001ff00 */
[----:B------:R-:W-:Y:S01]  /*00b0*/  CS2R R64, SRZ ;  /* 0x0000000000407805 */ /* 0x000fe2000001ff00 */
[----:B0-----:R-:W-:-:S04]  /*00c0*/  UISETP.NE.U32.AND UP0, UPT, UR4, URZ, UPT ;  /* 0x000000ff0400728c */ /* 0x001fc8000bf05070 */
[----:B------:R-:W-:-:S09]  /*00d0*/  UISETP.NE.AND.EX UP0, UPT, UR5, URZ, UPT, UP0 ;  /* 0x000000ff0500728c */ /* 0x000fd2000bf05300 */
[----:B------:R-:W-:Y:S05]  /*00e0*/  BRA.U !UP0, `(.L_x_37) ;  /* 0x0000000108547547 */ /* 0x000fea000b800000 */
[----:B------:R-:W-:Y:S05]  /*00f0*/  BRA `(.L_x_38) ;  /* 0x0000000000387947 */ /* 0x000fea0003800000 */
.L_x_36:
[----:B------:R-:W0:Y:S01]  /*0100*/  LDC.64 R6, c[0x0][0x3e0] ;  /* 0x0000f800ff067b82 */ /* 0x000e220000000a00 */
[----:B------:R-:W1:Y:S01]  /*0110*/  LDCU.64 UR4, c[0x0][0x3e8] ;  /* 0x00007d00ff0477ac */ /* 0x000e620008000a00 */
[----:B0-----:R-:W-:-:S05]  /*0120*/  IMAD.WIDE.U32 R6, R9, 0x4, R6 ;  /* 0x0000000409067825 */ /* 0x001fca00078e0006 */
[----:B------:R-:W2:Y:S01]  /*0130*/  LDG.E R64, desc[UR8][R6.64] ;  /* 0x0000000806407981 */ /* 0x000ea2000c1e1900 */
[----:B-1----:R-:W-:-:S04]  /*0140*/  UISETP.NE.U32.AND UP0, UPT, UR4, URZ, UPT ;  /* 0x000000ff0400728c */ /* 0x002fc8000bf05070 */
[----:B------:R-:W-:Y:S01]  /*0150*/  UISETP.NE.AND.EX UP0, UPT, UR5, URZ, UPT, UP0 ;  /* 0x000000ff0500728c */ /* 0x000fe2000bf05300 */
[--C-:B--2---:R-:W-:Y:S01]  /*0160*/  IMAD R0, R9, 0x60, R64.reuse ;  /* 0x0000006009007824 */ /* 0x104fe200078e0240 */
[----:B------:R-:W-:-:S03]  /*0170*/  SHF.R.S32.HI R65, RZ, 0x1f, R64 ;  /* 0x0000001fff417819 */ /* 0x000fc60000011440 */
[----:B------:R-:W-:-:S05]  /*0180*/  IMAD.HI R0, R0, 0x2aaaaaab, RZ ;  /* 0x2aaaaaab00007827 */ /* 0x000fca00078e02ff */
[----:B------:R-:W-:-:S04]  /*0190*/  SHF.R.U32.HI R3, RZ, 0x1f, R0 ;  /* 0x0000001fff037819 */ /* 0x000fc80000011600 */
[----:B------:R-:W-:-:S05]  /*01a0*/  LEA.HI R3, R0, R3, RZ, 0x1c ;  /* 0x0000000300037211 */ /* 0x000fca00078fe0ff */
[----:B------:R-:W-:-:S05]  /*01b0*/  IMAD R2, R3, 0x4800, RZ ;  /* 0x0000480003027824 */ /* 0x000fca00078e02ff */
[----:B------:R-:W-:Y:S01]  /*01c0*/  SHF.R.S32.HI R3, RZ, 0x1f, R2 ;  /* 0x0000001fff037819 */ /* 0x000fe20000011402 */
[----:B------:R-:W-:Y:S06]  /*01d0*/  BRA.U !UP0, `(.L_x_39) ;  /* 0x0000000108107547 */ /* 0x000fec000b800000 */
.L_x_38:
[----:B------:R-:W0:Y:S02]  /*01e0*/  LDC.64 R6, c[0x0][0x3e8] ;  /* 0x0000fa00ff067b82 */ /* 0x000e240000000a00 */
[----:B0-----:R-:W-:-:S05]  /*01f0*/  IMAD.WIDE.U32 R6, R9, 0x4, R6 ;  /* 0x0000000409067825 */ /* 0x001fca00078e0006 */
[----:B-1----:R0:W5:Y:S01]  /*0200*/  LDG.E R0, desc[UR8][R6.64] ;  /* 0x0000000806007981 */ /* 0x002162000c1e1900 */
[----:B------:R-:W-:Y:S05]  /*0210*/  BRA `(.L_x_37) ;  /* 0x0000000000087947 */ /* 0x000fea0003800000 */
.L_x_39:
[----:B------:R-:W2:Y:S02]  /*0220*/  LDG.E R7, desc[UR8][R6.64+0x4] ;  /* 0x0000040806077981 */ /* 0x000ea4000c1e1900 */
[----:B--2---:R-:W-:-:S07]  /*0230*/  IMAD.IADD R0, R7, 0x1, -R64 ;  /* 0x0000000107007824 */ /* 0x004fce00078e0a40 */
.L_x_37:
[----:B0-----:R-:W-:Y:S01]  /*0240*/  IMAD R7, R5, 0x60, RZ ;  /* 0x0000006005077824 */ /* 0x001fe200078e02ff */
[----:B------:R-:W-:-:S04]  /*0250*/  ISETP.NE.AND.EX P0, PT, R11, RZ, PT, P0 ;  /* 0x000000ff0b00720c */ /* 0x000fc80003f05300 */
[----:B-1---5:R-:W-:-:S13]  /*0260*/  ISETP.GE.AND P1, PT, R7, R0, PT ;  /* 0x000000000700720c */ /* 0x022fda0003f26270 */
[----:B------:R-:W-:Y:S05]  /*0270*/  @P1 EXIT P0 ;  /* 0x000000000000194d */ /* 0x000fea0000000000 */
[----:B------:R-:W0:Y:S01]  /*0280*/  S2R R6, SR_CTAID.Y ;  /* 0x0000000000067919 */ /* 0x000e220000002600 */
[----:B------:R-:W0:Y:S01]  /*0290*/  LDC.64 R10, c[0x0][0x398] ;  /* 0x0000e600ff0a7b82 */ /* 0x000e220000000a00 */
[----:B------:R-:W-:Y:S01]  /*02a0*/  IMAD R15, R5, 0x4800, RZ ;  /* 0x00004800050f7824 */ /* 0x000fe200078e02ff */
[----:B------:R-:W-:Y:S01]  /*02b0*/  SEL R4, R9, RZ, !P2 ;  /* 0x000000ff09047207 */ /* 0x000fe20005000000 */
[----:B------:R-:W1:Y:S01]  /*02c0*/  S2R R7, SR_TID.X ;  /* 0x0000000000077919 */ /* 0x000e620000002100 */
[----:B------:R-:W-:Y:S02]  /*02d0*/  BSSY.RECONVERGENT B0, `(.L_x_40) ;  /* 0x0000023000007945 */ /* 0x000fe40003800200 */
[----:B------:R-:W-:Y:S01]  /*02e0*/  IADD3 R2, P0, PT, R15, R2, RZ ;  /* 0x000000020f027210 */ /* 0x000fe20007f1e0ff */
[----:B------:R-:W2:Y:S01]  /*02f0*/  S2R R8, SR_CgaCtaId ;  /* 0x0000000000087919 */ /* 0x000ea20000008800 */
[----:B------:R-:W3:Y:S03]  /*0300*/  LDC.64 R12, c[0x0][0x3a0] ;  /* 0x0000e800ff0c7b82 */ /* 0x000ee60000000a00 */
[----:B------:R-:W-:-:S05]  /*0310*/  IMAD.X R3, RZ, RZ, R3, P0 ;  /* 0x000000ffff037224 */ /* 0x000fca00000e0603 */
[----:B------:R-:W4:Y:S01]  /*0320*/  LDC.64 R14, c[0x0][0x380] ;  /* 0x0000e000ff0e7b82 */ /* 0x000f220000000a00 */
[----:B0-----:R-:W-:Y:S01]  /*0330*/  IMAD.WIDE.U32 R2, R6, R10, R2 ;  /* 0x0000000a06027225 */ /* 0x001fe200078e0002 */
[----:B-1----:R-:W-:-:S03]  /*0340*/  ISETP.NE.AND P0, PT, R7, RZ, PT ;  /* 0x000000ff0700720c */ /* 0x002fc60003f05270 */
[----:B------:R-:W-:Y:S02]  /*0350*/  IMAD R3, R6, R11, R3 ;  /* 0x0000000b06037224 */ /* 0x000fe400078e0203 */
[----:B---3--:R-:W-:-:S04]  /*0360*/  IMAD.WIDE.U32 R2, R4, R12, R2 ;  /* 0x0000000c04027225 */ /* 0x008fc800078e0002 */
[----:B------:R-:W-:Y:S01]  /*0370*/  IMAD R3, R4, R13, R3 ;  /* 0x0000000d04037224 */ /* 0x000fe200078e0203 */
[----:B----4-:R-:W-:-:S04]  /*0380*/  LEA R14, P1, R2, R14, 0x2 ;  /* 0x0000000e020e7211 */ /* 0x010fc800078210ff */
[----:B------:R-:W-:Y:S01]  /*0390*/  LEA.HI.X R3, R2, R15, R3, 0x2, P1 ;  /* 0x0000000f02037211 */ /* 0x000fe200008f1403 */
[----:B--2---:R-:W-:Y:S08]  /*03a0*/  @P0 BRA `(.L_x_41) ;  /* 0x0000000000540947 */ /* 0x004ff00003800000 */
[----:B------:R-:W0:Y:S01]  /*03b0*/  S2UR UR7, SR_CgaCtaId ;  /* 0x00000000000779c3 */ /* 0x000e220000008800 */
[----:B------:R-:W-:Y:S01]  /*03c0*/  UMOV UR6, 0x400 ;  /* 0x0000040000067882 */ /* 0x000fe20000000000 */
[----:B------:R-:W-:Y:S01]  /*03d0*/  UMOV UR4, 0x1 ;  /* 0x0000000100047882 */ /* 0x000fe20000000000 */
[----:B------:R-:W-:Y:S01]  /*03e0*/  HFMA2 R2, -RZ, RZ, 5.9604644775390625e-08, 0.0078125 ;  /* 0x00012000ff027431 */ /* 0x000fe200000001ff */
[----:B------:R-:W-:-:S04]  /*03f0*/  UIADD3 UR4, UPT, UPT, -UR4, 0x100000, URZ ;  /* 0x0010000004047890 */ /* 0x000fc8000fffe1ff */
[----:B------:R-:W-:Y:S02]  /*0400*/  USHF.L.U32 UR5, UR4, 0xb, URZ ;  /* 0x0000000b04057899 */ /* 0x000fe400080006ff */
[----:B------:R-:W-:Y:S01]  /*0410*/  USHF.L.U32 UR4, UR4, 0x1, URZ ;  /* 0x0000000104047899 */ /* 0x000fe200080006ff */
[----:B------:R-:W-:Y:S01]  /*0420*/  PLOP3.LUT P0, PT, PT, PT, PT, 0x80, 0x8 ;  /* 0x000000000008781c */ /* 0x000fe20003f0f070 */
[----:B------:R-:W-:Y:S01]  /*0430*/  UMOV UR10, 0x1200 ;  /* 0x00001200000a7882 */ /* 0x000fe20000000000 */
[----:B0-----:R-:W-:-:S04]  /*0440*/  ULEA UR6, UR7, UR6, 0x18 ;  /* 0x0000000607067291 */ /* 0x001fc8000f8ec0ff */
[----:B------:R-:W-:Y:S01]  /*0450*/  UIADD3 UR7, UPT, UPT, UR6, 0x1b000, URZ ;  /* 0x0001b00006077890 */ /* 0x000fe2000fffe0ff */
[----:B------:R-:W0:Y:S07]  /*0460*/  FENCE.VIEW.ASYNC.S ;  /* 0x00000000000073c6 */ /* 0x000e2e0000000000 */
[----:B0-----:R0:W1:Y:S02]  /*0470*/  SYNCS.EXCH.64 URZ, [UR6+0x1b000], UR4 ;  /* 0x01b0000406ff75b2 */ /* 0x0010640008000100 */
[----:B0-----:R-:W-:-:S02]  /*0480*/  R2UR UR4, R14 ;  /* 0x000000000e0472ca */ /* 0x001fc400000e0000 */
[----:B------:R-:W-:Y:S01]  /*0490*/  R2UR UR5, R3 ;  /* 0x00000000030572ca */ /* 0x000fe200000e0000 */
[----:B-1----:R0:W-:-:S14]  /*04a0*/  SYNCS.ARRIVE.TRANS64 RZ, [UR6+0x1b000], R2 ;  /* 0x01b00002ffff79a7 */ /* 0x0021dc0008000006 */
.L_x_42:
[----:B------:R-:W-:Y:S01]  /*04b0*/  @P0 ELECT P1, URZ, PT ;  /* 0x0000000000ff082f */ /* 0x000fe20003820000 */
[----:B------:R1:W-:-:S12]  /*04c0*/  UBLKCP.S.G [UR6], [UR4], UR10 ;  /* 0x00000006040073ba */ /* 0x0003d8000800020a */
[----:B------:R-:W-:Y:S02]  /*04d0*/  @P1 PLOP3.LUT P0, PT, P1, PT, PT, 0x8, 0x80 ;  /* 0x000000000080181c */ /* 0x000fe40000f0e170 */
[----:B------:R-:W-:-:S11]  /*04e0*/  PLOP3.LUT P1, PT, PT, PT, PT, 0x8, 0x80 ;  /* 0x000000000080781c */ /* 0x000fd60003f2e170 */
[----:B-1----:R-:W-:Y:S05]  /*04f0*/  @P0 BRA.U.ANY `(.L_x_42) ;  /* 0xfffffffd00ec0947 */ /* 0x002fea000393ffff */
.L_x_41:
[----:B------:R-:W-:Y:S05]  /*0500*/  BSYNC.RECONVERGENT B0 ;  /* 0x0000000000007941 */ /* 0x000fea0003800200 */
.L_x_40:
[----:B------:R-:W-:Y:S01]  /*0510*/  BAR.SYNC.DEFER_BLOCKING 0x0 ;  /* 0x0000000000007b1d */ /* 0x000fe20000010000 */
[----:B------:R-:W-:Y:S02]  /*0520*/  MOV R3, 0x400 ;  /* 0x0000040000037802 */ /* 0x000fe40000000f00 */
[----:B0-----:R-:W-:Y:S02]  /*0530*/  SHF.L.U32 R2, RZ, 0x1f, RZ ;  /* 0x0000001fff027819 */ /* 0x001fe400000006ff */
[----:B------:R-:W-:-:S07]  /*0540*/  LEA R3, R8, R3, 0x18 ;  /* 0x0000000308037211 */ /* 0x000fce00078ec0ff */
.L_x_43:
[----:B0-----:R0:W1:Y:S02]  /*0550*/  SYNCS.PHASECHK.TRANS64.TRYWAIT P0, [R3+URZ+0x1b000], R2 ;  /* 0x01b00002030075a7 */ /* 0x00106400080011ff */
[----:B-1----:R-:W-:Y:S05]  /*0560*/  @!P0 NANOSLEEP.SYNCS 0x989680 ;  /* 0x009896800000895d */ /* 0x002fea0003900000 */
[----:B------:R-:W1:Y:S02]  /*0570*/  @!P0 SYNCS.PHASECHK.TRANS64 P0, [R3+URZ+0x1b000], R2 ;  /* 0x01b00002030085a7 */ /* 0x000e6400080010ff */
[----:B-1----:R-:W-:Y:S05]  /*0580*/  @!P0 BRA `(.L_x_43) ;  /* 0xfffffffc00f08947 */ /* 0x002fea000383ffff */
[C---:B------:R-:W-:Y:S01]  /*0590*/  IMAD.SHL.U32 R32, R7.reuse, 0x10, RZ ;  /* 0x0000001007207824 */ /* 0x040fe200078e00ff */
[C---:B------:R-:W-:Y:S01]  /*05a0*/  LOP3.LUT R30, R7.reuse, 0xffff, RZ, 0xc0, !PT ;  /* 0x0000ffff071e7812 */ /* 0x040fe200078ec0ff */
[C---:B------:R-:W-:Y:S01]  /*05b0*/  IMAD.SHL.U32 R28, R7.reuse, 0x4, RZ ;  /* 0x00000004071c7824 */ /* 0x040fe200078e00ff */
[--C-:B0-----:R-:W-:Y:S01]  /*05c0*/  SHF.R.U32.HI R2, RZ, 0x7, R7.reuse ;  /* 0x00000007ff027819 */ /* 0x101fe20000011607 */
[----:B------:R-:W0:Y:S01]  /*05d0*/  LDCU UR4, c[0x0][0x3d8] ;  /* 0x00007b00ff0477ac */ /* 0x000e220008000800 */
[----:B------:R-:W-:Y:S01]  /*05e0*/  LOP3.LUT R9, R32, 0x7f0, RZ, 0xc0, !PT ;  /* 0x000007f020097812 */ /* 0x000fe200078ec0ff */
[C---:B------:R-:W-:Y:S01]  /*05f0*/  IMAD R10, R30.reuse, 0xaab, RZ ;  /* 0x00000aab1e0a7824 */ /* 0x040fe200078e02ff */
[----:B------:R-:W-:Y:S01]  /*0600*/  SHF.R.U32.HI R12, RZ, 0x1, R7 ;  /* 0x00000001ff0c7819 */ /* 0x000fe20000011607 */
[----:B------:R-:W-:Y:S01]  /*0610*/  IMAD R42, R30, 0x556, RZ ;  /* 0x000005561e2a7824 */ /* 0x000fe200078e02ff */
[----:B------:R-:W-:Y:S01]  /*0620*/  SHF.L.U32 R20, R7, 0x5, RZ ;  /* 0x0000000507147819 */ /* 0x000fe200000006ff */
[----:B------:R-:W-:Y:S01]  /*0630*/  IMAD R8, R2, 0x6000, R9 ;  /* 0x0000600002087824 */ /* 0x000fe200078e0209 */
[----:B------:R-:W-:Y:S01]  /*0640*/  SHF.R.U32.HI R2, RZ, 0x10, R10 ;  /* 0x00000010ff027819 */ /* 0x000fe2000001160a */
[----:B------:R-:W1:Y:S01]  /*0650*/  LDCU.64 UR6, c[0x0][0x3c8] ;  /* 0x00007900ff0677ac */ /* 0x000e620008000a00 */
[----:B------:R-:W-:Y:S01]  /*0660*/  LOP3.LUT R16, R12, 0x10, RZ, 0xc0, !PT ;  /* 0x000000100c107812 */ /* 0x000fe200078ec0ff */
[----:B------:R-:W-:Y:S01]  /*0670*/  IMAD.IADD R45, R3, 0x1, R8 ;  /* 0x00000001032d7824 */ /* 0x000fe200078e0208 */
[----:B------:R-:W-:Y:S01]  /*0680*/  PRMT R17, R2, 0x9910, RZ ;  /* 0x0000991002117816 */ /* 0x000fe200000000ff */
[----:B------:R-:W-:Y:S01]  /*0690*/  IMAD R0, R5, -0x60, R0 ;  /* 0xffffffa005007824 */ /* 0x000fe200078e0200 */
[--C-:B------:R-:W-:Y:S01]  /*06a0*/  LOP3.LUT R21, R16, 0x8, R7.reuse, 0xf8, !PT ;  /* 0x0000000810157812 */ /* 0x100fe200078ef807 */
[----:B------:R-:W2:Y:S01]  /*06b0*/  LDCU.64 UR10, c[0x0][0x3d0] ;  /* 0x00007a00ff0a77ac */ /* 0x000ea20008000a00 */
[----:B------:R-:W-:Y:S01]  /*06c0*/  SHF.R.U32.HI R23, RZ, 0x6, R7 ;  /* 0x00000006ff177819 */ /* 0x000fe20000011607 */
[----:B------:R-:W-:Y:S01]  /*06d0*/  IMAD R17, R17, 0x18, RZ ;  /* 0x0000001811117824 */ /* 0x000fe200078e02ff */
[----:B------:R-:W-:Y:S01]  /*06e0*/  LOP3.LUT R22, R20, 0x20, RZ, 0xc0, !PT ;  /* 0x0000002014167812 */ /* 0x000fe200078ec0ff */
[----:B------:R-:W0:Y:S01]  /*06f0*/  LDS.128 R8, [R45+0x800] ;  /* 0x000800002d087984 */ /* 0x000e220000000c00 */
[----:B------:R-:W-:Y:S01]  /*0700*/  LOP3.LUT R29, R21, 0xc0, R20, 0xf8, !PT ;  /* 0x000000c0151d7812 */ /* 0x000fe200078ef814 */
[----:B------:R-:W-:Y:S01]  /*0710*/  IMAD.MOV R36, RZ, RZ, -R17 ;  /* 0x000000ffff247224 */ /* 0x000fe200078e0a11 */
[----:B------:R-:W-:Y:S01]  /*0720*/  SHF.R.U32.HI R42, RZ, 0x10, R42 ;  /* 0x00000010ff2a7819 */ /* 0x000fe2000001162a */
[----:B------:R-:W3:Y:S01]  /*0730*/  LDS.128 R16, [R45+0x1800] ;  /* 0x001800002d107984 */ /* 0x000ee20000000c00 */
[----:B------:R-:W-:Y:S01]  /*0740*/  IMAD R34, R23, 0xc00, R22 ;  /* 0x00000c0017227824 */ /* 0x000fe200078e0216 */
[----:B------:R-:W-:Y:S01]  /*0750*/  LOP3.LUT R33, R29, 0x18, R28, 0x78, !PT ;  /* 0x000000181d217812 */ /* 0x000fe200078e781c */
[----:B------:R-:W-:Y:S01]  /*0760*/  IMAD.MOV.U32 R63, RZ, RZ, RZ ;  /* 0x000000ffff3f7224 */ /* 0x000fe200078e00ff */
[----:B------:R-:W-:Y:S01]  /*0770*/  PRMT R36, R36, 0x7710, RZ ;  /* 0x0000771024247816 */ /* 0x000fe200000000ff */
[----:B------:R-:W4:Y:S01]  /*0780*/  LDS.128 R12, [R45+0x1000] ;  /* 0x001000002d0c7984 */ /* 0x000f220000000c00 */
[----:B------:R-:W-:Y:S01]  /*0790*/  LOP3.LUT R46, R32, 0x100, RZ, 0xc0, !PT ;  /* 0x00000100202e7812 */ /* 0x000fe200078ec0ff */
[----:B------:R-:W-:Y:S01]  /*07a0*/  IMAD.SHL.U32 R35, R42, 0x40, RZ ;  /* 0x000000402a237824 */ /* 0x000fe200078e00ff */
[----:B------:R-:W-:Y:S01]  /*07b0*/  IADD3 R43, PT, PT, R36, R7, RZ ;  /* 0x00000007242b7210 */ /* 0x000fe20007ffe0ff */
[----:B------:R-:W5:Y:S01]  /*07c0*/  LDS.128 R20, [R45+0x2000] ;  /* 0x002000002d147984 */ /* 0x000f620000000c00 */
[----:B------:R-:W-:Y:S01]  /*07d0*/  IMAD R7, R30, 0x2ab, RZ ;  /* 0x000002ab1e077824 */ /* 0x000fe200078e02ff */
[----:B------:R-:W-:Y:S01]  /*07e0*/  IADD3 R46, PT, PT, R33, R34, R46 ;  /* 0x00000022212e7210 */ /* 0x000fe20007ffe02e */
[----:B------:R-:W-:Y:S01]  /*07f0*/  BSSY.RECONVERGENT B0, `(.L_x_44) ;  /* 0x000008c000007945 */ /* 0x000fe20003800200 */
[----:B------:R-:W1:Y:S01]  /*0800*/  LDS.128 R24, [R45] ;  /* 0x000000002d187984 */ /* 0x000e620000000c00 */
[----:B------:R-:W-:-:S02]  /*0810*/  LOP3.LUT R43, R43, 0xffff, RZ, 0xc0, !PT ;  /* 0x0000ffff2b2b7812 */ /* 0x000fc400078ec0ff */
[----:B------:R-:W-:Y:S01]  /*0820*/  SHF.R.U32.HI R32, RZ, 0x10, R7 ;  /* 0x00000010ff207819 */ /* 0x000fe20000011607 */
[----:B------:R-:W2:Y:S01]  /*0830*/  LDS.128 R28, [R45+0x2800] ;  /* 0x002800002d1c7984 */ /* 0x000ea20000000c00 */
[----:B------:R-:W-:Y:S01]  /*0840*/  IMAD.SHL.U32 R7, R2, 0x20, RZ ;  /* 0x0000002002077824 */ /* 0x000fe200078e00ff */
[----:B------:R-:W-:Y:S01]  /*0850*/  LEA R46, R46, R3, 0x1 ;  /* 0x000000032e2e7211 */ /* 0x000fe200078e08ff */
[----:B------:R-:W-:Y:S01]  /*0860*/  IMAD.SHL.U32 R62, R43, 0x8, RZ ;  /* 0x000000082b3e7824 */ /* 0x000fe200078e00ff */
[----:B------:R-:W-:Y:S02]  /*0870*/  SHF.L.U32 R32, R32, 0x7, RZ ;  /* 0x0000000720207819 */ /* 0x000fe400000006ff */
[----:B------:R-:W-:Y:S02]  /*0880*/  LOP3.LUT R7, R7, 0x20, RZ, 0xc0, !PT ;  /* 0x0000002007077812 */ /* 0x000fe400078ec0ff */
[----:B------:R-:W-:Y:S02]  /*0890*/  LOP3.LUT R44, R62, 0x18, RZ, 0xc0, !PT ;  /* 0x000000183e2c7812 */ /* 0x000fe400078ec0ff */
[----:B------:R-:W-:-:S02]  /*08a0*/  LOP3.LUT R7, R7, 0x700, R32, 0xf8, !PT ;  /* 0x0000070007077812 */ /* 0x000fc400078ef820 */
[----:B------:R-:W-:Y:S01]  /*08b0*/  LOP3.LUT R44, R44, 0xc0, R35, 0xf8, !PT ;  /* 0x000000c02c2c7812 */ /* 0x000fe200078ef823 */
[----:B0-----:R-:W-:Y:S01]  /*08c0*/  FMUL.FTZ R34, R8, UR4 ;  /* 0x0000000408227c20 */ /* 0x001fe20008410000 */
[----:B------:R-:W-:Y:S01]  /*08d0*/  FMUL.FTZ R35, R9, UR4 ;  /* 0x0000000409237c20 */ /* 0x000fe20008410000 */
[----:B------:R-:W-:Y:S01]  /*08e0*/  FMUL.FTZ R36, R10, UR4 ;  /* 0x000000040a247c20 */ /* 0x000fe20008410000 */
[----:B------:R-:W-:Y:S01]  /*08f0*/  FMUL.FTZ R39, R11, UR4 ;  /* 0x000000040b277c20 */ /* 0x000fe20008410000 */
[----:B---3--:R-:W-:Y:S01]  /*0900*/  FMUL.FTZ R47, R16, UR4 ;  /* 0x00000004102f7c20 */ /* 0x008fe20008410000 */
[----:B------:R-:W-:Y:S01]  /*0910*/  FMUL.FTZ R52, R17, UR4 ;  /* 0x0000000411347c20 */ /* 0x000fe20008410000 */
[----:B------:R-:W-:Y:S01]  /*0920*/  FMUL.FTZ R50, R18, UR4 ;  /* 0x0000000412327c20 */ /* 0x000fe20008410000 */
[----:B------:R-:W-:Y:S01]  /*0930*/  FMUL.FTZ R53, R19, UR4 ;  /* 0x0000000413357c20 */ /* 0x000fe20008410000 */
[----:B------:R-:W0:Y:S01]  /*0940*/  LDS.128 R8, [R45+0x3000] ;  /* 0x003000002d087984 */ /* 0x000e220000000c00 */
[----:B----4-:R-:W-:Y:S01]  /*0950*/  FMUL.FTZ R37, R12, UR4 ;  /* 0x000000040c257c20 */ /* 0x010fe20008410000 */
[----:B------:R-:W-:Y:S01]  /*0960*/  FMUL.FTZ R40, R13, UR4 ;  /* 0x000000040d287c20 */ /* 0x000fe20008410000 */
[----:B------:R-:W-:Y:S01]  /*0970*/  FMUL.FTZ R38, R14, UR4 ;  /* 0x000000040e267c20 */ /* 0x000fe20008410000 */
[----:B------:R-:W-:Y:S01]  /*0980*/  FMUL.FTZ R49, R15, UR4 ;  /* 0x000000040f317c20 */ /* 0x000fe20008410000 */
[----:B------:R-:W3:Y:S01]  /*0990*/  LDS.128 R16, [R45+0x4000] ;  /* 0x004000002d107984 */ /* 0x000ee20000000c00 */
[----:B-----5:R-:W-:Y:S01]  /*09a0*/  FMUL.FTZ R51, R20, UR4 ;  /* 0x0000000414337c20 */ /* 0x020fe20008410000 */
[----:B------:R-:W-:Y:S01]  /*09b0*/  FMUL.FTZ R56, R21, UR4 ;  /* 0x0000000415387c20 */ /* 0x000fe20008410000 */
[----:B------:R-:W-:Y:S01]  /*09c0*/  FMUL.FTZ R54, R22, UR4 ;  /* 0x0000000416367c20 */ /* 0x000fe20008410000 */
[----:B------:R-:W4:Y:S01]  /*09d0*/  LDS.128 R12, [R45+0x3800] ;  /* 0x003800002d0c7984 */ /* 0x000f220000000c00 */
[----:B------:R-:W-:Y:S01]  /*09e0*/  FMUL.FTZ R57, R23, UR4 ;  /* 0x0000000417397c20 */ /* 0x000fe20008410000 */
[----:B-1----:R-:W-:Y:S01]  /*09f0*/  FMUL.FTZ R32, R24, UR4 ;  /* 0x0000000418207c20 */ /* 0x002fe20008410000 */
[----:B------:R-:W-:Y:S01]  /*0a00*/  FMUL.FTZ R41, R25, UR4 ;  /* 0x0000000419297c20 */ /* 0x000fe20008410000 */
[----:B------:R-:W-:Y:S01]  /*0a10*/  FMUL.FTZ R33, R26, UR4 ;  /* 0x000000041a217c20 */ /* 0x000fe20008410000 */
[----:B------:R-:W-:Y:S01]  /*0a20*/  FMUL.FTZ R48, R27, UR4 ;  /* 0x000000041b307c20 */ /* 0x000fe20008410000 */
[----:B------:R-:W1:Y:S01]  /*0a30*/  LDS.128 R20, [R45+0x4800] ;  /* 0x004800002d147984 */ /* 0x000e620000000c00 */
[----:B--2---:R-:W-:Y:S01]  /*0a40*/  FMUL.FTZ R55, R28, UR4 ;  /* 0x000000041c377c20 */ /* 0x004fe20008410000 */
[----:B------:R-:W-:Y:S01]  /*0a50*/  FMUL.FTZ R60, R29, UR4 ;  /* 0x000000041d3c7c20 */ /* 0x000fe20008410000 */
[----:B------:R-:W-:Y:S01]  /*0a60*/  FMUL.FTZ R58, R30, UR4 ;  /* 0x000000041e3a7c20 */ /* 0x000fe20008410000 */
[----:B------:R-:W-:Y:S01]  /*0a70*/  FMUL.FTZ R59, R31, UR4 ;  /* 0x000000041f3b7c20 */ /* 0x000fe20008410000 */
[----:B------:R-:W2:Y:S01]  /*0a80*/  LDS.128 R24, [R45+0x5000] ;  /* 0x005000002d187984 */ /* 0x000ea20000000c00 */
[----:B------:R-:W-:-:S02]  /*0a90*/  F2FP.BF16.F32.PACK_AB R34, R35, R34 ;  /* 0x000000222322723e */ /* 0x000fc400000010ff */
[----:B------:R-:W-:Y:S01]  /*0aa0*/  F2FP.BF16.F32.PACK_AB R35, R39, R36 ;  /* 0x000000242723723e */ /* 0x000fe200000010ff */
[----:B------:R5:W2:Y:S01]  /*0ab0*/  LDS.128 R28, [R45+0x5800] ;  /* 0x005800002d1c7984 */ /* 0x000aa20000000c00 */
[----:B------:R-:W-:Y:S02]  /*0ac0*/  F2FP.BF16.F32.PACK_AB R36, R40, R37 ;  /* 0x000000252824723e */ /* 0x000fe400000010ff */
[----:B------:R-:W-:Y:S02]  /*0ad0*/  F2FP.BF16.F32.PACK_AB R37, R49, R38 ;  /* 0x000000263125723e */ /* 0x000fe400000010ff */
[----:B------:R-:W-:Y:S01]  /*0ae0*/  F2FP.BF16.F32.PACK_AB R38, R52, R47 ;  /* 0x0000002f3426723e */ /* 0x000fe200000010ff */
[----:B------:R-:W-:Y:S01]  /*0af0*/  IMAD.SHL.U32 R47, R42, 0x8, RZ ;  /* 0x000000082a2f7824 */ /* 0x000fe200078e00ff */
[----:B------:R-:W-:Y:S02]  /*0b00*/  F2FP.BF16.F32.PACK_AB R33, R48, R33 ;  /* 0x000000213021723e */ /* 0x000fe400000010ff */
[----:B------:R-:W-:-:S02]  /*0b10*/  SHF.R.U32.HI R48, RZ, 0x2, R43 ;  /* 0x00000002ff307819 */ /* 0x000fc4000001162b */
[----:B------:R-:W-:Y:S02]  /*0b20*/  F2FP.BF16.F32.PACK_AB R32, R41, R32 ;  /* 0x000000202920723e */ /* 0x000fe400000010ff */
[----:B------:R-:W-:Y:S01]  /*0b30*/  LOP3.LUT R44, R44, 0x18, R47, 0x78, !PT ;  /* 0x000000182c2c7812 */ /* 0x000fe200078e782f */
[----:B------:R-:W-:Y:S01]  /*0b40*/  IMAD R7, R48, 0xc00, R7 ;  /* 0x00000c0030077824 */ /* 0x000fe200078e0207 */
[----:B------:R-:W-:Y:S01]  /*0b50*/  F2FP.BF16.F32.PACK_AB R39, R53, R50 ;  /* 0x000000323527723e */ /* 0x000fe200000010ff */
[----:B------:R1:W-:Y:S01]  /*0b60*/  STSM.16.MT88.4 [R46+0x12000], R32 ;  /* 0x012000202e007844 */ /* 0x0003e20000004200 */
[----:B0-----:R-:W-:Y:S01]  /*0b70*/  FMUL.FTZ R8, R8, UR4 ;  /* 0x0000000408087c20 */ /* 0x001fe20008410000 */
[----:B------:R-:W-:Y:S02]  /*0b80*/  IMAD.IADD R44, R7, 0x1, R44 ;  /* 0x00000001072c7824 */ /* 0x000fe400078e022c */
[----:B------:R-:W-:Y:S01]  /*0b90*/  FMUL.FTZ R9, R9, UR4 ;  /* 0x0000000409097c20 */ /* 0x000fe20008410000 */
[----:B------:R-:W-:Y:S01]  /*0ba0*/  FMUL.FTZ R10, R10, UR4 ;  /* 0x000000040a0a7c20 */ /* 0x000fe20008410000 */
[----:B---3--:R-:W-:Y:S01]  /*0bb0*/  FMUL.FTZ R16, R16, UR4 ;  /* 0x0000000410107c20 */ /* 0x008fe20008410000 */
[----:B------:R-:W-:Y:S01]  /*0bc0*/  FMUL.FTZ R17, R17, UR4 ;  /* 0x0000000411117c20 */ /* 0x000fe20008410000 */
[----:B------:R-:W-:Y:S01]  /*0bd0*/  FMUL.FTZ R11, R11, UR4 ;  /* 0x000000040b0b7c20 */ /* 0x000fe20008410000 */
[----:B------:R-:W-:Y:S01]  /*0be0*/  FMUL.FTZ R18, R18, UR4 ;  /* 0x0000000412127c20 */ /* 0x000fe20008410000 */
[----:B----4-:R-:W-:Y:S01]  /*0bf0*/  FMUL.FTZ R7, R12, UR4 ;  /* 0x000000040c077c20 */ /* 0x010fe20008410000 */
[----:B------:R-:W-:Y:S01]  /*0c00*/  FMUL.FTZ R48, R13, UR4 ;  /* 0x000000040d307c20 */ /* 0x000fe20008410000 */
[----:B-----5:R-:W-:Y:S01]  /*0c10*/  FMUL.FTZ R45, R14, UR4 ;  /* 0x000000040e2d7c20 */ /* 0x020fe20008410000 */
[----:B------:R-:W-:Y:S01]  /*0c20*/  FMUL.FTZ R19, R19, UR4 ;  /* 0x0000000413137c20 */ /* 0x000fe20008410000 */
[----:B------:R-:W-:Y:S01]  /*0c30*/  F2FP.BF16.F32.PACK_AB R40, R56, R51 ;  /* 0x000000333828723e */ /* 0x000fe200000010ff */
[----:B------:R-:W-:Y:S01]  /*0c40*/  STSM.16.MT88.4 [R46+0x12400], R36 ;  /* 0x012400242e007844 */ /* 0x000fe20000004200 */
[----:B-1----:R-:W-:Y:S01]  /*0c50*/  FMUL.FTZ R20, R20, UR4 ;  /* 0x0000000414147c20 */ /* 0x002fe20008410000 */
[----:B------:R-:W-:Y:S01]  /*0c60*/  FMUL.FTZ R32, R15, UR4 ;  /* 0x000000040f207c20 */ /* 0x000fe20008410000 */
[----:B------:R-:W-:Y:S01]  /*0c70*/  FMUL.FTZ R21, R21, UR4 ;  /* 0x0000000415157c20 */ /* 0x000fe20008410000 */
[----:B------:R-:W-:Y:S01]  /*0c80*/  FMUL.FTZ R22, R22, UR4 ;  /* 0x0000000416167c20 */ /* 0x000fe20008410000 */
[----:B------:R-:W-:Y:S01]  /*0c90*/  FMUL.FTZ R23, R23, UR4 ;  /* 0x0000000417177c20 */ /* 0x000fe20008410000 */
[----:B--2---:R-:W-:Y:S01]  /*0ca0*/  FMUL.FTZ R24, R24, UR4 ;  /* 0x0000000418187c20 */ /* 0x004fe20008410000 */
[----:B------:R-:W-:Y:S01]  /*0cb0*/  FMUL.FTZ R25, R25, UR4 ;  /* 0x0000000419197c20 */ /* 0x000fe20008410000 */
[----:B------:R-:W-:Y:S01]  /*0cc0*/  FMUL.FTZ R26, R26, UR4 ;  /* 0x000000041a1a7c20 */ /* 0x000fe20008410000 */
[----:B------:R-:W-:Y:S01]  /*0cd0*/  FMUL.FTZ R27, R27, UR4 ;  /* 0x000000041b1b7c20 */ /* 0x000fe20008410000 */
[----:B------:R-:W-:Y:S01]  /*0ce0*/  FMUL.FTZ R28, R28, UR4 ;  /* 0x000000041c1c7c20 */ /* 0x000fe20008410000 */
[----:B------:R-:W-:Y:S01]  /*0cf0*/  FMUL.FTZ R29, R29, UR4 ;  /* 0x000000041d1d7c20 */ /* 0x000fe20008410000 */
[----:B------:R-:W-:Y:S01]  /*0d00*/  FMUL.FTZ R30, R30, UR4 ;  /* 0x000000041e1e7c20 */ /* 0x000fe20008410000 */
[----:B------:R-:W-:Y:S01]  /*0d10*/  FMUL.FTZ R31, R31, UR4 ;  /* 0x000000041f1f7c20 */ /* 0x000fe20008410000 */
[----:B------:R-:W-:Y:S01]  /*0d20*/  F2FP.BF16.F32.PACK_AB R41, R57, R54 ;  /* 0x000000363929723e */ /* 0x000fe200000010ff */
[----:B------:R-:W0:Y:S01]  /*0d30*/  LDCU UR4, c[0x0][0x3b4] ;  /* 0x00007680ff0477ac */ /* 0x000e220008000800 */
[----:B------:R-:W-:-:S02]  /*0d40*/  F2FP.BF16.F32.PACK_AB R42, R60, R55 ;  /* 0x000000373c2a723e */ /* 0x000fc400000010ff */
[----:B------:R-:W-:Y:S02]  /*0d50*/  F2FP.BF16.F32.PACK_AB R43, R59, R58 ;  /* 0x0000003a3b2b723e */ /* 0x000fe400000010ff */
[----:B------:R-:W-:Y:S02]  /*0d60*/  F2FP.BF16.F32.PACK_AB R16, R17, R16 ;  /* 0x000000101110723e */ /* 0x000fe400000010ff */
[----:B------:R-:W-:Y:S01]  /*0d70*/  F2FP.BF16.F32.PACK_AB R12, R9, R8 ;  /* 0x00000008090c723e */ /* 0x000fe200000010ff */
[----:B------:R-:W-:Y:S01]  /*0d80*/  STSM.16.MT88.4 [R46+0x12800], R40 ;  /* 0x012800282e007844 */ /* 0x000fe20000004200 */
[----:B------:R-:W-:Y:S02]  /*0d90*/  F2FP.BF16.F32.PACK_AB R13, R11, R10 ;  /* 0x0000000a0b0d723e */ /* 0x000fe400000010ff */
[----:B------:R-:W-:Y:S01]  /*0da0*/  F2FP.BF16.F32.PACK_AB R14, R48, R7 ;  /* 0x00000007300e723e */ /* 0x000fe200000010ff */
[----:B------:R-:W-:Y:S01]  /*0db0*/  IMAD R7, R44, 0x2, R3 ;  /* 0x000000022c077824 */ /* 0x000fe200078e0203 */
[----:B------:R-:W-:-:S02]  /*0dc0*/  F2FP.BF16.F32.PACK_AB R15, R32, R45 ;  /* 0x0000002d200f723e */ /* 0x000fc400000010ff */
[----:B------:R-:W-:Y:S02]  /*0dd0*/  F2FP.BF16.F32.PACK_AB R17, R19, R18 ;  /* 0x000000121311723e */ /* 0x000fe400000010ff */
[----:B------:R-:W-:Y:S01]  /*0de0*/  F2FP.BF16.F32.PACK_AB R18, R21, R20 ;  /* 0x000000141512723e */ /* 0x000fe200000010ff */
[----:B------:R1:W-:Y:S01]  /*0df0*/  STSM.16.MT88.4 [R46+0x12c00], R12 ;  /* 0x012c000c2e007844 */ /* 0x0003e20000004200 */
[----:B------:R-:W-:Y:S02]  /*0e00*/  F2FP.BF16.F32.PACK_AB R19, R23, R22 ;  /* 0x000000161713723e */ /* 0x000fe400000010ff */
[----:B------:R-:W-:Y:S02]  /*0e10*/  F2FP.BF16.F32.PACK_AB R20, R25, R24 ;  /* 0x000000181914723e */ /* 0x000fe400000010ff */
[----:B------:R-:W-:Y:S01]  /*0e20*/  F2FP.BF16.F32.PACK_AB R21, R27, R26 ;  /* 0x0000001a1b15723e */ /* 0x000fe200000010ff */
[----:B------:R2:W-:Y:S01]  /*0e30*/  STSM.16.MT88.4 [R46+0x13000], R16 ;  /* 0x013000102e007844 */ /* 0x0005e20000004200 */
[----:B------:R-:W-:-:S02]  /*0e40*/  F2FP.BF16.F32.PACK_AB R22, R29, R28 ;  /* 0x0000001c1d16723e */ /* 0x000fc400000010ff */
[----:B------:R-:W-:Y:S02]  /*0e50*/  F2FP.BF16.F32.PACK_AB R23, R31, R30 ;  /* 0x0000001e1f17723e */ /* 0x000fe400000010ff */
[----:B------:R-:W-:Y:S02]  /*0e60*/  VIMNMX R27, PT, PT, R0, 0x60, PT ;  /* 0x00000060001b7848 */ /* 0x000fe40003fe0100 */
[----:B0-----:R-:W-:Y:S01]  /*0e70*/  ISETP.GE.AND P0, PT, R62, UR4, PT ;  /* 0x000000043e007c0c */ /* 0x001fe2000bf06270 */
[----:B------:R0:W-:Y:S01]  /*0e80*/  STSM.16.MT88.4 [R46+0x13400], R20 ;  /* 0x013400142e007844 */ /* 0x0001e20000004200 */
[----:B------:R-:W-:Y:S01]  /*0e90*/  IADD3 R0, PT, PT, R2, 0x10, RZ ;  /* 0x0000001002007810 */ /* 0x000fe20007ffe0ff */
[----:B------:R-:W-:Y:S01]  /*0ea0*/  IMAD.WIDE.U32 R62, R6, UR6, R62 ;  /* 0x00000006063e7c25 */ /* 0x000fe2000f8e003e */
[----:B------:R-:W-:Y:S02]  /*0eb0*/  BAR.SYNC.DEFER_BLOCKING 0x0 ;  /* 0x0000000000007b1d */ /* 0x000fe40000010000 */
[----:B------:R-:W-:Y:S01]  /*0ec0*/  ISETP.GE.OR P4, PT, R0, R27, P0 ;  /* 0x0000001b0000720c */ /* 0x000fe20000786670 */
[----:B------:R-:W-:Y:S01]  /*0ed0*/  IMAD R63, R6, UR7, R63 ;  /* 0x00000007063f7c24 */ /* 0x000fe2000f8e023f */
[----:B------:R-:W-:Y:S01]  /*0ee0*/  ISETP.LE.OR P5, PT, R27, R2, P0 ;  /* 0x000000021b00720c */ /* 0x000fe200007a3670 */
[C---:B------:R-:W-:Y:S01]  /*0ef0*/  VIADD R0, R2.reuse, 0x20 ;  /* 0x0000002002007836 */ /* 0x040fe20000000000 */
[----:B------:R-:W-:-:S02]  /*0f00*/  IADD3 R24, P1, PT, R2, R64, RZ ;  /* 0x0000004002187210 */ /* 0x000fc40007f3e0ff */
[C---:B------:R-:W-:Y:S02]  /*0f10*/  IADD3 R6, PT, PT, R2.reuse, 0x30, RZ ;  /* 0x0000003002067810 */ /* 0x040fe40007ffe0ff */
[C---:B-1----:R-:W-:Y:S01]  /*0f20*/  LOP3.LUT R12, R2.reuse, 0x40, RZ, 0xfc, !PT ;  /* 0x00000040020c7812 */ /* 0x042fe200078efcff */
[----:B------:R-:W-:Y:S01]  /*0f30*/  VIADD R2, R2, 0x50 ;  /* 0x0000005002027836 */ /* 0x000fe20000000000 */
[----:B------:R-:W-:Y:S02]  /*0f40*/  IADD3.X R25, PT, PT, RZ, R65, RZ, P1, !PT ;  /* 0x00000041ff197210 */ /* 0x000fe40000ffe4ff */
[-C--:B------:R-:W-:Y:S02]  /*0f50*/  ISETP.GE.OR P3, PT, R0, R27.reuse, P0 ;  /* 0x0000001b0000720c */ /* 0x080fe40000766670 */
[-C--:B------:R-:W-:Y:S02]  /*0f60*/  ISETP.GE.OR P2, PT, R6, R27.reuse, P0 ;  /* 0x0000001b0600720c */ /* 0x080fe40000746670 */
[-C--:B------:R-:W-:Y:S01]  /*0f70*/  ISETP.GE.OR P1, PT, R12, R27.reuse, P0 ;  /* 0x0000001b0c00720c */ /* 0x080fe20000726670 */
[----:B------:R-:W-:Y:S01]  /*0f80*/  IMAD.WIDE.U32 R12, R5, 0x60, R24 ;  /* 0x00000060050c7825 */ /* 0x000fe200078e0018 */
[----:B------:R-:W-:-:S02]  /*0f90*/  ISETP.GE.OR P0, PT, R2, R27, P0 ;  /* 0x0000001b0200720c */ /* 0x000fc40000706670 */
[----:B------:R-:W-:Y:S01]  /*0fa0*/  IADD3 R15, PT, PT, R3, 0x12000, RZ ;  /* 0x00012000030f7810 */ /* 0x000fe20007ffe0ff */
[C---:B------:R-:W-:Y:S01]  /*0fb0*/  IMAD.WIDE.U32 R2, R4.reuse, UR10, R62 ;  /* 0x0000000a04027c25 */ /* 0x040fe2000f8e003e */
[----:B------:R0:W1:Y:S03]  /*0fc0*/  LDS.128 R8, [R7+0x13400] ;  /* 0x0134000007087984 */ /* 0x0000660000000c00 */
[----:B------:R-:W-:Y:S02]  /*0fd0*/  IMAD R5, R4, UR11, R3 ;  /* 0x0000000b04057c24 */ /* 0x000fe4000f8e0203 */
[----:B--2---:R-:W-:Y:S01]  /*0fe0*/  IMAD R16, R44, 0x2, R15 ;  /* 0x000000022c107824 */ /* 0x004fe200078e020f */
[----:B------:R-:W-:Y:S06]  /*0ff0*/  @P5 BRA `(.L_x_45) ;  /* 0x00000000002c5947 */ /* 0x000fec0003800000 */
[----:B------:R-:W2:Y:S01]  /*1000*/  LDS.128 R16, [R16] ;  /* 0x0000000010107984 */ /* 0x000ea20000000c00 */
[----:B------:R-:W0:Y:S01]  /*1010*/  LDCU.64 UR4, c[0x0][0x3c0] ;  /* 0x00007800ff0477ac */ /* 0x000e220008000a00 */
[----:B------:R-:W-:Y:S01]  /*1020*/  MOV R4, R2 ;  /* 0x0000000200047202 */ /* 0x000fe20000000f00 */
[----:B------:R-:W3:Y:S01]  /*1030*/  LDCU.64 UR6, c[0x0][0x3a8] ;  /* 0x00007500ff0677ac */ /* 0x000ee20008000a00 */
[----:B0-----:R-:W-:-:S03]  /*1040*/  IMAD R21, R13, UR4, RZ ;  /* 0x000000040d157c24 */ /* 0x001fc6000f8e02ff */
[----:B------:R-:W-:-:S04]  /*1050*/  IMAD.WIDE.U32 R14, R12, UR4, R4 ;  /* 0x000000040c0e7c25 */ /* 0x000fc8000f8e0004 */
[----:B------:R-:W-:Y:S01]  /*1060*/  IMAD R21, R12, UR5, R21 ;  /* 0x000000050c157c24 */ /* 0x000fe2000f8e0215 */
[----:B---3--:R-:W-:-:S03]  /*1070*/  LEA R20, P5, R14, UR6, 0x1 ;  /* 0x000000060e147c11 */ /* 0x008fc6000f8a08ff */
[----:B------:R-:W-:-:S05]  /*1080*/  IMAD.IADD R15, R15, 0x1, R21 ;  /* 0x000000010f0f7824 */ /* 0x000fca00078e0215 */
[----:B------:R-:W-:-:S05]  /*1090*/  LEA.HI.X R21, R14, UR7, R15, 0x1, P5 ;  /* 0x000000070e157c11 */ /* 0x000fca000a8f0c0f */
[----:B--2---:R2:W-:Y:S02]  /*10a0*/  STG.E.128 desc[UR8][R20.64], R16 ;  /* 0x0000001014007986 */ /* 0x0045e4000c101d08 */
.L_x_45:
[----:B------:R-:W-:Y:S05]  /*10b0*/  BSYNC.RECONVERGENT B0 ;  /* 0x0000000000007941 */ /* 0x000fea0003800200 */
.L_x_44:
[----:B--2---:R2:W3:Y:S01]  /*10c0*/  LDS.128 R16, [R7+0x12400] ;  /* 0x0124000007107984 */ /* 0x0044e20000000c00 */
[----:B------:R-:W-:Y:S04]  /*10d0*/  BSSY.RECONVERGENT B0, `(.L_x_46) ;  /* 0x000000f000007945 */ /* 0x000fe80003800200 */
[----:B------:R-:W-:Y:S05]  /*10e0*/  @P4 BRA `(.L_x_47) ;  /* 0x0000000000344947 */ /* 0x000fea0003800000 */
[----:B------:R-:W4:Y:S01]  /*10f0*/  LDCU.64 UR4, c[0x0][0x3c0] ;  /* 0x00007800ff0477ac */ /* 0x000f220008000a00 */
[----:B0-----:R-:W-:Y:S01]  /*1100*/  IADD3 R21, P4, PT, R12, 0x10, RZ ;  /* 0x000000100c157810 */ /* 0x001fe20007f9e0ff */
[----:B------:R-:W-:Y:S01]  /*1110*/  IMAD.MOV.U32 R14, RZ, RZ, R2 ;  /* 0x000000ffff0e7224 */ /* 0x000fe200078e0002 */
[----:B------:R-:W-:Y:S01]  /*1120*/  MOV R15, R5 ;  /* 0x00000005000f7202 */ /* 0x000fe20000000f00 */
[----:B------:R-:W0:Y:S01]  /*1130*/  LDCU.64 UR6, c[0x0][0x3a8] ;  /* 0x00007500ff0677ac */ /* 0x000e220008000a00 */
[----:B------:R-:W-:-:S05]  /*1140*/  IADD3.X R0, PT, PT, RZ, R13, RZ, P4, !PT ;  /* 0x0000000dff007210 */ /* 0x000fca00027fe4ff */
[----:B----4-:R-:W-:Y:S02]  /*1150*/  IMAD R0, R0, UR4, RZ ;  /* 0x0000000400007c24 */ /* 0x010fe4000f8e02ff */
[----:B------:R-:W-:-:S04]  /*1160*/  IMAD.WIDE.U32 R14, R21, UR4, R14 ;  /* 0x00000004150e7c25 */ /* 0x000fc8000f8e000e */
[----:B------:R-:W-:Y:S01]  /*1170*/  IMAD R21, R21, UR5, R0 ;  /* 0x0000000515157c24 */ /* 0x000fe2000f8e0200 */
[----:B0-----:R-:W-:-:S03]  /*1180*/  LEA R20, P4, R14, UR6, 0x1 ;  /* 0x000000060e147c11 */ /* 0x001fc6000f8808ff */
[----:B------:R-:W-:-:S05]  /*1190*/  IMAD.IADD R15, R15, 0x1, R21 ;  /* 0x000000010f0f7824 */ /* 0x000fca00078e0215 */
[----:B------:R-:W-:-:S05]  /*11a0*/  LEA.HI.X R21, R14, UR7, R15, 0x1, P4 ;  /* 0x000000070e157c11 */ /* 0x000fca000a0f0c0f */
[----:B---3--:R4:W-:Y:S02]  /*11b0*/  STG.E.128 desc[UR8][R20.64], R16 ;  /* 0x0000001014007986 */ /* 0x0089e4000c101d08 */
.L_x_47:
[----:B------:R-:W-:Y:S05]  /*11c0*/  BSYNC.RECONVERGENT B0 ;  /* 0x0000000000007941 */ /* 0x000fea0003800200 */
.L_x_46:
[----:B---34-:R3:W4:Y:S01]  /*11d0*/  LDS.128 R16, [R7+0x12800] ;  /* 0x0128000007107984 */ /* 0x0187220000000c00 */
[----:B------:R-:W-:Y:S04]  /*11e0*/  BSSY.RECONVERGENT B0, `(.L_x_48) ;  /* 0x000000f000007945 */ /* 0x000fe80003800200 */
[----:B------:R-:W-:Y:S05]  /*11f0*/  @P3 BRA `(.L_x_49) ;  /* 0x0000000000343947 */ /* 0x000fea0003800000 */
[----:B------:R-:W5:Y:S01]  /*1200*/  LDCU.64 UR4, c[0x0][0x3c0] ;  /* 0x00007800ff0477ac */ /* 0x000f620008000a00 */
[----:B0-----:R-:W-:Y:S01]  /*1210*/  IADD3 R21, P3, PT, R12, 0x20, RZ ;  /* 0x000000200c157810 */ /* 0x001fe20007f7e0ff */
[----:B------:R-:W-:Y:S01]  /*1220*/  IMAD.MOV.U32 R14, RZ, RZ, R2 ;  /* 0x000000ffff0e7224 */ /* 0x000fe200078e0002 */
[----:B------:R-:W-:Y:S01]  /*1230*/  MOV R15, R5 ;  /* 0x00000005000f7202 */ /* 0x000fe20000000f00 */
[----:B------:R-:W0:Y:S01]  /*1240*/  LDCU.64 UR6, c[0x0][0x3a8] ;  /* 0x00007500ff0677ac */ /* 0x000e220008000a00 */
[----:B------:R-:W-:-:S05]  /*1250*/  IADD3.X R0, PT, PT, RZ, R13, RZ, P3, !PT ;  /* 0x0000000dff007210 */ /* 0x000fca0001ffe4ff */
[----:B-----5:R-:W-:Y:S02]  /*1260*/  IMAD R0, R0, UR4, RZ ;  /* 0x0000000400007c24 */ /* 0x020fe4000f8e02ff */
[----:B------:R-:W-:-:S04]  /*1270*/  IMAD.WIDE.U32 R14, R21, UR4, R14 ;  /* 0x00000004150e7c25 */ /* 0x000fc8000f8e000e */
[----:B------:R-:W-:Y:S01]  /*1280*/  IMAD R21, R21, UR5, R0 ;  /* 0x0000000515157c24 */ /* 0x000fe2000f8e0200 */
[----:B0-----:R-:W-:-:S03]  /*1290*/  LEA R20, P3, R14, UR6, 0x1 ;  /* 0x000000060e147c11 */ /* 0x001fc6000f8608ff */
[----:B------:R-:W-:-:S05]  /*12a0*/  IMAD.IADD R15, R15, 0x1, R21 ;  /* 0x000000010f0f7824 */ /* 0x000fca00078e0215 */
[----:B------:R-:W-:-:S05]  /*12b0*/  LEA.HI.X R21, R14, UR7, R15, 0x1, P3 ;  /* 0x000000070e157c11 */ /* 0x000fca00098f0c0f */
[----:B----4-:R0:W-:Y:S02]  /*12c0*/  STG.E.128 desc[UR8][R20.64], R16 ;  /* 0x0000001014007986 */ /* 0x0101e4000c101d08 */
.L_x_49:
[----:B------:R-:W-:Y:S05]  /*12d0*/  BSYNC.RECONVERGENT B0 ;  /* 0x0000000000007941 */ /* 0x000fea0003800200 */
.L_x_48:
[----:B0---4-:R0:W4:Y:S01]  /*12e0*/  LDS.128 R16, [R7+0x12c00] ;  /* 0x012c000007107984 */ /* 0x0111220000000c00 */
[----:B------:R-:W-:Y:S04]  /*12f0*/  BSSY.RECONVERGENT B0, `(.L_x_50) ;  /* 0x000000f000007945 */ /* 0x000fe80003800200 */
[----:B------:R-:W-:Y:S05]  /*1300*/  @P2 BRA `(.L_x_51) ;  /* 0x0000000000342947 */ /* 0x000fea0003800000 */
[----:B------:R-:W5:Y:S01]  /*1310*/  LDCU.64 UR4, c[0x0][0x3c0] ;  /* 0x00007800ff0477ac */ /* 0x000f620008000a00 */
[----:B------:R-:W-:Y:S01]  /*1320*/  IADD3 R21, P2, PT, R12, 0x30, RZ ;  /* 0x000000300c157810 */ /* 0x000fe20007f5e0ff */
[----:B------:R-:W-:Y:S01]  /*1330*/  IMAD.MOV.U32 R14, RZ, RZ, R2 ;  /* 0x000000ffff0e7224 */ /* 0x000fe200078e0002 */
[----:B------:R-:W-:Y:S01]  /*1340*/  MOV R15, R5 ;  /* 0x00000005000f7202 */ /* 0x000fe20000000f00 */
[----:B------:R-:W1:Y:S01]  /*1350*/  LDCU.64 UR6, c[0x0][0x3a8] ;  /* 0x00007500ff0677ac */ /* 0x000e620008000a00 */
[----:B------:R-:W-:-:S05]  /*1360*/  IADD3.X R0, PT, PT, RZ, R13, RZ, P2, !PT ;  /* 0x0000000dff007210 */ /* 0x000fca00017fe4ff */
[----:B-----5:R-:W-:Y:S02]  /*1370*/  IMAD R0, R0, UR4, RZ ;  /* 0x0000000400007c24 */ /* 0x020fe4000f8e02ff */
[----:B------:R-:W-:-:S04]  /*1380*/  IMAD.WIDE.U32 R14, R21, UR4, R14 ;  /* 0x00000004150e7c25 */ /* 0x000fc8000f8e000e */
[----:B------:R-:W-:Y:S01]  /*1390*/  IMAD R21, R21, UR5, R0 ;  /* 0x0000000515157c24 */ /* 0x000fe2000f8e0200 */
[----:B-1----:R-:W-:-:S03]  /*13a0*/  LEA R20, P2, R14, UR6, 0x1 ;  /* 0x000000060e147c11 */ /* 0x002fc6000f8408ff */
[----:B------:R-:W-:-:S05]  /*13b0*/  IMAD.IADD R15, R15, 0x1, R21 ;  /* 0x000000010f0f7824 */ /* 0x000fca00078e0215 */
[----:B------:R-:W-:-:S05]  /*13c0*/  LEA.HI.X R21, R14, UR7, R15, 0x1, P2 ;  /* 0x000000070e157c11 */ /* 0x000fca00090f0c0f */
[----:B----4-:R1:W-:Y:S02]  /*13d0*/  STG.E.128 desc[UR8][R20.64], R16 ;  /* 0x0000001014007986 */ /* 0x0103e4000c101d08 */
.L_x_51:
[----:B------:R-:W-:Y:S05]  /*13e0*/  BSYNC.RECONVERGENT B0 ;  /* 0x0000000000007941 */ /* 0x000fea0003800200 */
.L_x_50:
[----:B-1--4-:R1:W4:Y:S01]  /*13f0*/  LDS.128 R16, [R7+0x13000] ;  /* 0x0130000007107984 */ /* 0x0123220000000c00 */
[----:B------:R-:W-:Y:S04]  /*1400*/  BSSY.RECONVERGENT B0, `(.L_x_52) ;  /* 0x000000f000007945 */ /* 0x000fe80003800200 */
[----:B------:R-:W-:Y:S05]  /*1410*/  @P1 BRA `(.L_x_53) ;  /* 0x0000000000341947 */ /* 0x000fea0003800000 */
[----:B------:R-:W5:Y:S01]  /*1420*/  LDCU.64 UR4, c[0x0][0x3c0] ;  /* 0x00007800ff0477ac */ /* 0x000f620008000a00 */
[----:B------:R-:W-:Y:S01]  /*1430*/  IADD3 R15, P1, PT, R12, 0x40, RZ ;  /* 0x000000400c0f7810 */ /* 0x000fe20007f3e0ff */
[----:B------:R-:W-:Y:S01]  /*1440*/  IMAD.MOV.U32 R6, RZ, RZ, R2 ;  /* 0x000000ffff067224 */ /* 0x000fe200078e0002 */
[----:B0123--:R-:W-:Y:S01]  /*1450*/  MOV R7, R5 ;  /* 0x0000000500077202 */ /* 0x00ffe20000000f00 */
        /* <DEDUP_REMOVED lines=9> */
.L_x_53:
[----:B------:R-:W-:Y:S05]  /*14f0*/  BSYNC.RECONVERGENT B0 ;  /* 0x0000000000007941 */ /* 0x000fea0003800200 */
.L_x_52:
[----:B------:R-:W-:Y:S05]  /*1500*/  @P0 EXIT ;  /* 0x000000000000094d */ /* 0x000fea0003800000 */
[----:B------:R-:W5:Y:S01]  /*1510*/  LDCU.64 UR4, c[0x0][0x3c0] ;  /* 0x00007800ff0477ac */ /* 0x000f620008000a00 */
[----:B0123--:R-:W-:Y:S01]  /*1520*/  IADD3 R7, P0, PT, R12, 0x50, RZ ;  /* 0x000000500c077810 */ /* 0x00ffe20007f1e0ff */
[----:B------:R-:W-:Y:S01]  /*1530*/  IMAD.MOV.U32 R3, RZ, RZ, R5 ;  /* 0x000000ffff037224 */ /* 0x000fe200078e0005 */
[----:B------:R-:W0:Y:S02]  /*1540*/  LDCU.64 UR6, c[0x0][0x3a8] ;  /* 0x00007500ff0677ac */ /* 0x000e240008000a00 */
[----:B------:R-:W-:-:S05]  /*1550*/  IADD3.X R12, PT, PT, RZ, R13, RZ, P0, !PT ;  /* 0x0000000dff0c7210 */ /* 0x000fca00007fe4ff */
[----:B-----5:R-:W-:Y:S02]  /*1560*/  IMAD R12, R12, UR4, RZ ;  /* 0x000000040c0c7c24 */ /* 0x020fe4000f8e02ff */
[----:B------:R-:W-:-:S04]  /*1570*/  IMAD.WIDE.U32 R2, R7, UR4, R2 ;  /* 0x0000000407027c25 */ /* 0x000fc8000f8e0002 */
[----:B------:R-:W-:Y:S01]  /*1580*/  IMAD R7, R7, UR5, R12 ;  /* 0x0000000507077c24 */ /* 0x000fe2000f8e020c */
[----:B0-----:R-:W-:-:S04]  /*1590*/  LEA R4, P0, R2, UR6, 0x1 ;  /* 0x0000000602047c11 */ /* 0x001fc8000f8008ff */
[----:B------:R-:W-:-:S04]  /*15a0*/  IADD3 R3, PT, PT, R3, R7, RZ ;  /* 0x0000000703037210 */ /* 0x000fc80007ffe0ff */
[----:B------:R-:W-:-:S05]  /*15b0*/  LEA.HI.X R5, R2, UR7, R3, 0x1, P0 ;  /* 0x0000000702057c11 */ /* 0x000fca00080f0c03 */
[----:B------:R-:W-:Y:S01]  /*15c0*/  STG.E.128 desc[UR8][R4.64], R8 ;  /* 0x0000000804007986 */ /* 0x000fe2000c101d08 */
[----:B------:R-:W-:Y:S05]  /*15d0*/  EXIT ;  /* 0x000000000000794d */ /* 0x000fea0003800000 */
.L_x_54:
        /* <DEDUP_REMOVED lines=10> */
.L_x_112:


//--------------------- .text._ZN7cutlass13device_kernelIN5flash32FlashAttnBwdPostprocessConvertdQIN4cute5tupleIJNS3_1CILi64EEENS5_ILi192EEEEEENS_10bfloat16_tEfNS_4arch4Sm90ELi384ENS3_8TiledMMAINS3_8MMA_AtomIJNS3_4SM904GMMA27MMA_64x64x16_F32BF16BF16_SSILNSF_5MajorE0ELSH_1ELNSF_7ScaleInE1ELSI_1EEEEEENS3_6LayoutINS4_IJNS5_ILi1EEENS5_ILi3EEESM_EEENS4_IJNS5_ILi0EEESM_SP_EEEEENS4_IJNS3_10UnderscoreESS_SS_EEEEELb0EEEEEvNT_6ParamsE --------------------------
	.section	.text._ZN7cutlass13device_kernelIN5flash32FlashAttnBwdPostprocessConvertdQIN4cute5tupleIJNS3_1CILi64EEENS5_ILi192EEEEEENS_10bfloat16_tEfNS_4arch4Sm90ELi384ENS3_8TiledMMAINS3_8MMA_AtomIJNS3_4SM904GMMA27MMA_64x64x16_F32BF16BF16_SSILNSF_5MajorE0ELSH_1ELNSF_7ScaleInE1ELSI_1EEEEEENS3_6LayoutINS4_IJNS5_ILi1EEENS5_ILi3EEESM_EEENS4_IJNS5_ILi0EEESM_SP_EEEEENS4_IJNS3_10UnderscoreESS_SS_EEEEELb0EEEEEvNT_6ParamsE,"ax",@progbits
	.align	128
.text._ZN7cutlass13device_kernelIN5flash32FlashAttnBwdPostprocessConvertdQIN4cute5tupleIJNS3_1CILi64EEENS5_ILi192EEEEEENS_10bfloat16_tEfNS_4arch4Sm90ELi384ENS3_8TiledMMAINS3_8MMA_AtomIJNS3_4SM904GMMA27MMA_64x64x16_F32BF16BF16_SSILNSF_5MajorE0ELSH_1ELNSF_7ScaleInE1ELSI_1EEEEEENS3_6LayoutINS4_IJNS5_ILi1EEENS5_ILi3EEESM_EEENS4_IJNS5_ILi0EEESM_SP_EEEEENS4_IJNS3_10UnderscoreESS_SS_EEEEELb0EEEEEvNT_6ParamsE:
        .type           _ZN7cutlass13device_kernelIN5flash32FlashAttnBwdPostprocessConvertdQIN4cute5tupleIJNS3_1CILi64EEENS5_ILi192EEEEEENS_10bfloat16_tEfNS_4arch4Sm90ELi384ENS3_8TiledMMAINS3_8MMA_AtomIJNS3_4SM904GMMA27MMA_64x64x16_F32BF16BF16_SSILNSF_5MajorE0ELSH_1ELNSF_7ScaleInE1ELSI_1EEEEEENS3_6LayoutINS4_IJNS5_ILi1EEENS5_ILi3EEESM_EEENS4_IJNS5_ILi0EEESM_SP_EEEEENS4_IJNS3_10UnderscoreESS_SS_EEEEELb0EEEEEvNT_6ParamsE,@function
        .size           _ZN7cutlass13device_kernelIN5flash32FlashAttnBwdPostprocessConvertdQIN4cute5tupleIJNS3_1CILi64EEENS5_ILi192EEEEEENS_10bfloat16_tEfNS_4arch4Sm90ELi384ENS3_8TiledMMAINS3_8MMA_AtomIJNS3_4SM904GMMA27MMA_64x64x16_F32BF16BF16_SSILNSF_5MajorE0ELSH_1ELNSF_7ScaleInE1ELSI_1EEEEEENS3_6LayoutINS4_IJNS5_ILi1EEENS5_ILi3EEESM_EEENS4_IJNS5_ILi0EEESM_SP_EEEEENS4_IJNS3_10UnderscoreESS_SS_EEEEELb0EEEEEvNT_6ParamsE,(.L_x_113 - _ZN7cutlass13device_kernelIN5flash32FlashAttnBwdPostprocessConvertdQIN4cute5tupleIJNS3_1CILi64EEENS5_ILi192EEEEEENS_10bfloat16_tEfNS_4arch4Sm90ELi384ENS3_8TiledMMAINS3_8MMA_AtomIJNS3_4SM904GMMA27MMA_64x64x16_F32BF16BF16_SSILNSF_5MajorE0ELSH_1ELNSF_7ScaleInE1ELSI_1EEEEEENS3_6LayoutINS4_IJNS5_ILi1EEENS5_ILi3EEESM_EEENS4_IJNS5_ILi0EEESM_SP_EEEEENS4_IJNS3_10UnderscoreESS_SS_EEEEELb0EEEEEvNT_6ParamsE)
        .other          _ZN7cutlass13device_kernelIN5flash32FlashAttnBwdPostprocessConvertdQIN4cute5tupleIJNS3_1CILi64EEENS5_ILi192EEEEEENS_10bfloat16_tEfNS_4arch4Sm90ELi384ENS3_8TiledMMAINS3_8MMA_AtomIJNS3_4SM904GMMA27MMA_64x64x16_F32BF16BF16_SSILNSF_5MajorE0ELSH_1ELNSF_7ScaleInE1ELSI_1EEEEEENS3_6LayoutINS4_IJNS5_ILi1EEENS5_ILi3EEESM_EEENS4_IJNS5_ILi0EEESM_SP_EEEEENS4_IJNS3_10UnderscoreESS_SS_EEEEELb0EEEEEvNT_6ParamsE,@"STO_CUDA_ENTRY STV_DEFAULT"
_ZN7cutlass13device_kernelIN5flash32FlashAttnBwdPostprocessConvertdQIN4cute5tupleIJNS3_1CILi64EEENS5_ILi192EEEEEENS_10bfloat16_tEfNS_4arch4Sm90ELi384ENS3_8TiledMMAINS3_8MMA_AtomIJNS3_4SM904GMMA27MMA_64x64x16_F32BF16BF16_SSILNSF_5MajorE0ELSH_1ELNSF_7ScaleInE1ELSI_1EEEEEENS3_6LayoutINS4_IJNS5_ILi1EEENS5_ILi3EEESM_EEENS4_IJNS5_ILi0EEESM_SP_EEEEENS4_IJNS3_10UnderscoreESS_SS_EEEEELb0EEEEEvNT_6ParamsE:
        /* <DEDUP_REMOVED lines=9> */
[----:B------:R-:W-:Y:S02]  /*0090*/  CS2R R8, SRZ ;  /* 0x0000000000087805 */ /* 0x000fe4000001ff00 */
[----:B------:R-:W-:Y:S01]  /*00a0*/  CS2R R44, SRZ ;  /* 0x00000000002c7805 */ /* 0x000fe2000001ff00 */
[----:B------:R-:W1:Y:S01]  /*00b0*/  LDCU UR6, c[0x0][0x3b0] ;  /* 0x00007600ff0677ac */ /* 0x000e620008000800 */
[----:B0-----:R-:W-:-:S04]  /*00c0*/  UISETP.NE.U32.AND UP0, UPT, UR4, URZ, UPT ;  /* 0x000000ff0400728c */ /* 0x001fc8000bf05070 */
[----:B------:R-:W-:Y:S01]  /*00d0*/  UISETP.NE.AND.EX UP0, UPT, UR5, URZ, UPT, UP0 ;  /* 0x000000ff0500728c */ /* 0x000fe2000bf05300 */
[----:B-1----:R-:W-:-:S08]  /*00e0*/  IMAD.U32 R3, RZ, RZ, UR6 ;  /* 0x00000006ff037e24 */ /* 0x002fd0000f8e00ff */
[----:B------:R-:W-:Y:S05]  /*00f0*/  BRA.U !UP0, `(.L_x_56) ;  /* 0x0000000108547547 */ /* 0x000fea000b800000 */
[----:B------:R-:W-:Y:S05]  /*0100*/  BRA `(.L_x_57) ;  /* 0x0000000000387947 */ /* 0x000fea0003800000 */
.L_x_55:
[----:B------:R-:W0:Y:S01]  /*0110*/  LDC.64 R4, c[0x0][0x3e0] ;  /* 0x0000f800ff047b82 */ /* 0x000e220000000a00 */
[----:B------:R-:W1:Y:S01]  /*0120*/  LDCU.64 UR4, c[0x0][0x3e8] ;  /* 0x00007d00ff0477ac */ /* 0x000e620008000a00 */
[----:B0-----:R-:W-:-:S05]  /*0130*/  IMAD.WIDE.U32 R4, R7, 0x4, R4 ;  /* 0x0000000407047825 */ /* 0x001fca00078e0004 */
[----:B------:R-:W2:Y:S01]  /*0140*/  LDG.E R44, desc[UR8][R4.64] ;  /* 0x00000008042c7981 */ /* 0x000ea2000c1e1900 */
[----:B-1----:R-:W-:-:S04]  /*0150*/  UISETP.NE.U32.AND UP0, UPT, UR4, URZ, UPT ;  /* 0x000000ff0400728c */ /* 0x002fc8000bf05070 */
[----:B------:R-:W-:Y:S01]  /*0160*/  UISETP.NE.AND.EX UP0, UPT, UR5, URZ, UPT, UP0 ;  /* 0x000000ff0500728c */ /* 0x000fe2000bf05300 */
[--C-:B--2---:R-:W-:Y:S01]  /*0170*/  IMAD R0, R7, 0x40, R44.reuse ;  /* 0x0000004007007824 */ /* 0x104fe200078e022c */
[----:B------:R-:W-:-:S04]  /*0180*/  SHF.R.S32.HI R45, RZ, 0x1f, R44 ;  /* 0x0000001fff2d7819 */ /* 0x000fc8000001142c */
[----:B------:R-:W-:-:S04]  /*0190*/  SHF.R.S32.HI R3, RZ, 0x1f, R0 ;  /* 0x0000001fff037819 */ /* 0x000fc80000011400 */
[----:B------:R-:W-:-:S04]  /*01a0*/  LEA.HI R3, R3, R0, RZ, 0x6 ;  /* 0x0000000003037211 */ /* 0x000fc800078f30ff */
[----:B------:R-:W-:-:S05]  /*01b0*/  SHF.R.U32.HI R3, RZ, 0x6, R3 ;  /* 0x00000006ff037819 */ /* 0x000fca0000011603 */
[----:B------:R-:W-:-:S05]  /*01c0*/  IMAD R8, R3, 0x3000, RZ ;  /* 0x0000300003087824 */ /* 0x000fca00078e02ff */
[----:B------:R-:W-:Y:S01]  /*01d0*/  SHF.R.S32.HI R9, RZ, 0x1f, R8 ;  /* 0x0000001fff097819 */ /* 0x000fe20000011408 */
[----:B------:R-:W-:Y:S06]  /*01e0*/  BRA.U !UP0, `(.L_x_58) ;  /* 0x0000000108107547 */ /* 0x000fec000b800000 */
.L_x_57:
[----:B------:R-:W0:Y:S02]  /*01f0*/  LDC.64 R2, c[0x0][0x3e8] ;  /* 0x0000fa00ff027b82 */ /* 0x000e240000000a00 */
[----:B0-----:R-:W-:-:S06]  /*0200*/  IMAD.WIDE.U32 R2, R7, 0x4, R2 ;  /* 0x0000000407027825 */ /* 0x001fcc00078e0002 */
[----:B------:R0:W5:Y:S01]  /*0210*/  LDG.E R3, desc[UR8][R2.64] ;  /* 0x0000000802037981 */ /* 0x000162000c1e1900 */
[----:B------:R-:W-:Y:S05]  /*0220*/  BRA `(.L_x_56) ;  /* 0x0000000000087947 */ /* 0x000fea0003800000 */
.L_x_58:
[----:B------:R-:W2:Y:S02]  /*0230*/  LDG.E R3, desc[UR8][R4.64+0x4] ;  /* 0x0000040804037981 */ /* 0x000ea4000c1e1900 */
[----:B--2---:R-:W-:-:S07]  /*0240*/  IMAD.IADD R3, R3, 0x1, -R44 ;  /* 0x0000000103037824 */ /* 0x004fce00078e0a2c */
.L_x_56:
[----:B------:R-:W-:Y:S02]  /*0250*/  SHF.L.U32 R4, R6, 0x6, RZ ;  /* 0x0000000606047819 */ /* 0x000fe400000006ff */
[----:B------:R-:W-:Y:S02]  /*0260*/  ISETP.NE.AND.EX P0, PT, R11, RZ, PT, P0 ;  /* 0x000000ff0b00720c */ /* 0x000fe40003f05300 */
[----:B-----5:R-:W-:-:S13]  /*0270*/  ISETP.GT.AND P2, PT, R3, R4, PT ;  /* 0x000000040300720c */ /* 0x020fda0003f44270 */
[----:B------:R-:W-:Y:S05]  /*0280*/  @!P2 EXIT P0 ;  /* 0x000000000000a94d */ /* 0x000fea0000000000 */
[----:B0-----:R-:W0:Y:S01]  /*0290*/  S2R R2, SR_CTAID.Y ;  /* 0x0000000000027919 */ /* 0x001e220000002600 */
[----:B------:R-:W0:Y:S01]  /*02a0*/  LDC.64 R10, c[0x0][0x398] ;  /* 0x0000e600ff0a7b82 */ /* 0x000e220000000a00 */
[----:B------:R-:W-:Y:S01]  /*02b0*/  IMAD R5, R6, 0x3000, RZ ;  /* 0x0000300006057824 */ /* 0x000fe200078e02ff */
[----:B------:R-:W-:Y:S01]  /*02c0*/  BSSY.RECONVERGENT B0, `(.L_x_59) ;  /* 0x0000025000007945 */ /* 0x000fe20003800200 */
[----:B------:R-:W1:Y:S03]  /*02d0*/  S2R R0, SR_TID.X ;  /* 0x0000000000007919 */ /* 0x000e660000002100 */
[----:B------:R-:W-:Y:S01]  /*02e0*/  IADD3 R8, P0, PT, R5, R8, RZ ;  /* 0x0000000805087210 */ /* 0x000fe20007f1e0ff */
[----:B------:R-:W2:Y:S01]  /*02f0*/  S2R R16, SR_CgaCtaId ;  /* 0x0000000000107919 */ /* 0x000ea20000008800 */
[----:B------:R-:W3:Y:S01]  /*0300*/  LDC.64 R12, c[0x0][0x3a0] ;  /* 0x0000e800ff0c7b82 */ /* 0x000ee20000000a00 */
[----:B------:R-:W-:-:S02]  /*0310*/  SEL R5, R7, RZ, !P1 ;  /* 0x000000ff07057207 */ /* 0x000fc40004800000 */
        /* <DEDUP_REMOVED lines=13> */
[----:B------:R-:W-:Y:S01]  /*03f0*/  IMAD.MOV.U32 R8, RZ, RZ, 0xc000 ;  /* 0x0000c000ff087424 */ /* 0x000fe200078e00ff */
        /* <DEDUP_REMOVED lines=12> */
.L_x_61:
[----:B------:R-:W-:Y:S01]  /*04c0*/  @P0 ELECT P1, URZ, PT ;  /* 0x0000000000ff082f */ /* 0x000fe20003820000 */
[----:B------:R1:W-:-:S12]  /*04d0*/  UBLKCP.S.G [UR6], [UR4], UR10 ;  /* 0x00000006040073ba */ /* 0x0003d8000800020a */
[----:B------:R-:W-:Y:S02]  /*04e0*/  @P1 PLOP3.LUT P0, PT, P1, PT, PT, 0x8, 0x80 ;  /* 0x000000000080181c */ /* 0x000fe40000f0e170 */
[----:B------:R-:W-:-:S11]  /*04f0*/  PLOP3.LUT P1, PT, PT, PT, PT, 0x8, 0x80 ;  /* 0x000000000080781c */ /* 0x000fd60003f2e170 */
[----:B-1----:R-:W-:Y:S05]  /*0500*/  @P0 BRA.U.ANY `(.L_x_61) ;  /* 0xfffffffd00ec0947 */ /* 0x002fea000393ffff */
.L_x_60:
[----:B------:R-:W-:Y:S05]  /*0510*/  BSYNC.RECONVERGENT B0 ;  /* 0x0000000000007941 */ /* 0x000fea0003800200 */
.L_x_59:
[----:B------:R-:W-:Y:S01]  /*0520*/  BAR.SYNC.DEFER_BLOCKING 0x0 ;  /* 0x0000000000007b1d */ /* 0x000fe20000010000 */
[----:B------:R-:W-:Y:S02]  /*0530*/  MOV R43, 0x400 ;  /* 0x00000400002b7802 */ /* 0x000fe40000000f00 */
[----:B0-----:R-:W-:Y:S02]  /*0540*/  SHF.L.U32 R8, RZ, 0x1f, RZ ;  /* 0x0000001fff087819 */ /* 0x001fe400000006ff */
[----:B------:R-:W-:-:S07]  /*0550*/  LEA R43, R16, R43, 0x18 ;  /* 0x0000002b102b7211 */ /* 0x000fce00078ec0ff */
.L_x_62:
[----:B0-----:R0:W1:Y:S02]  /*0560*/  SYNCS.PHASECHK.TRANS64.TRYWAIT P0, [R43+URZ+0x12000], R8 ;  /* 0x012000082b0075a7 */ /* 0x00106400080011ff */
[----:B-1----:R-:W-:Y:S05]  /*0570*/  @!P0 NANOSLEEP.SYNCS 0x989680 ;  /* 0x009896800000895d */ /* 0x002fea0003900000 */
[----:B------:R-:W1:Y:S02]  /*0580*/  @!P0 SYNCS.PHASECHK.TRANS64 P0, [R43+URZ+0x12000], R8 ;  /* 0x012000082b0085a7 */ /* 0x000e6400080010ff */
[----:B-1----:R-:W-:Y:S05]  /*0590*/  @!P0 BRA `(.L_x_62) ;  /* 0xfffffffc00f08947 */ /* 0x002fea000383ffff */
[C---:B------:R-:W-:Y:S01]  /*05a0*/  LOP3.LUT R28, R0.reuse, 0xffff, RZ, 0xc0, !PT ;  /* 0x0000ffff001c7812 */ /* 0x040fe200078ec0ff */
[C---:B------:R-:W-:Y:S01]  /*05b0*/  IMAD.SHL.U32 R9, R0.reuse, 0x10, RZ ;  /* 0x0000001000097824 */ /* 0x040fe200078e00ff */
[C---:B0-----:R-:W-:Y:S01]  /*05c0*/  SHF.L.U32 R8, R0.reuse, 0x7, RZ ;  /* 0x0000000700087819 */ /* 0x041fe200000006ff */
[C---:B------:R-:W-:Y:S01]  /*05d0*/  IMAD.SHL.U32 R20, R0.reuse, 0x20, RZ ;  /* 0x0000002000147824 */ /* 0x040fe200078e00ff */
[----:B------:R-:W-:Y:S01]  /*05e0*/  SHF.L.U32 R41, R0, 0x6, RZ ;  /* 0x0000000600297819 */ /* 0x000fe200000006ff */
[----:B------:R-:W-:Y:S01]  /*05f0*/  IMAD R7, R28, 0xaab, RZ ;  /* 0x00000aab1c077824 */ /* 0x000fe200078e02ff */
[----:B------:R-:W-:Y:S01]  /*0600*/  LOP3.LUT R9, R9, 0x7f0, RZ, 0xc0, !PT ;  /* 0x000007f009097812 */ /* 0x000fe200078ec0ff */
[----:B------:R-:W-:Y:S01]  /*0610*/  IMAD.SHL.U32 R22, R0, 0x8, RZ ;  /* 0x0000000800167824 */ /* 0x000fe200078e00ff */
[----:B------:R-:W-:Y:S01]  /*0620*/  LOP3.LUT R24, R20, 0x7c00, RZ, 0xc0, !PT ;  /* 0x00007c0014187812 */ /* 0x000fe200078ec0ff */
[----:B------:R-:W-:Y:S01]  /*0630*/  IMAD R49, R28, 0x2ab, RZ ;  /* 0x000002ab1c317824 */ /* 0x000fe200078e02ff */
[----:B------:R-:W-:Y:S01]  /*0640*/  SHF.R.U32.HI R7, RZ, 0x10, R7 ;  /* 0x00000010ff077819 */ /* 0x000fe20000011607 */
[----:B------:R-:W0:Y:S01]  /*0650*/  LDCU UR4, c[0x0][0x3d8] ;  /* 0x00007b00ff0477ac */ /* 0x000e220008000800 */
[----:B------:R-:W-:Y:S01]  /*0660*/  LOP3.LUT R8, R9, 0x1c000, R8, 0xf8, !PT ;  /* 0x0001c00009087812 */ /* 0x000fe200078ef808 */
[----:B------:R-:W-:Y:S01]  /*0670*/  BSSY.RECONVERGENT B0, `(.L_x_63) ;  /* 0x0000081000007945 */ /* 0x000fe20003800200 */
[C---:B------:R-:W-:Y:S01]  /*0680*/  PRMT R12, R7.reuse, 0x9910, RZ ;  /* 0x00009910070c7816 */ /* 0x040fe200000000ff */
[----:B------:R-:W-:Y:S01]  /*0690*/  IMAD.SHL.U32 R37, R7, 0x40, RZ ;  /* 0x0000004007257824 */ /* 0x000fe200078e00ff */
[----:B------:R-:W-:Y:S01]  /*06a0*/  LOP3.LUT R21, R41, 0x1c0, RZ, 0xc0, !PT ;  /* 0x000001c029157812 */ /* 0x000fe200078ec0ff */
[----:B------:R-:W-:Y:S01]  /*06b0*/  IMAD.IADD R46, R43, 0x1, R8 ;  /* 0x000000012b2e7824 */ /* 0x000fe200078e0208 */
[----:B------:R-:W-:Y:S01]  /*06c0*/  LOP3.LUT R41, R24, 0x200, R41, 0xf8, !PT ;  /* 0x0000020018297812 */ /* 0x000fe200078ef829 */
[----:B------:R-:W-:Y:S01]  /*06d0*/  IMAD R12, R12, 0x18, RZ ;  /* 0x000000180c0c7824 */ /* 0x000fe200078e02ff */
[----:B------:R-:W-:Y:S01]  /*06e0*/  LOP3.LUT R33, R21, 0x38, R22, 0xf8, !PT ;  /* 0x0000003815217812 */ /* 0x000fe200078ef816 */
[----:B------:R-:W1:Y:S01]  /*06f0*/  LDCU.64 UR6, c[0x0][0x3c8] ;  /* 0x00007900ff0677ac */ /* 0x000e620008000a00 */
[----:B------:R-:W0:Y:S01]  /*0700*/  LDS.128 R8, [R46] ;  /* 0x000000002e087984 */ /* 0x000e220000000c00 */
[----:B------:R-:W-:Y:S01]  /*0710*/  IMAD.MOV R23, RZ, RZ, -R12 ;  /* 0x000000ffff177224 */ /* 0x000fe200078e0a0c */
[----:B------:R-:W-:Y:S01]  /*0720*/  SHF.R.U32.HI R48, RZ, 0x1, R0 ;  /* 0x00000001ff307819 */ /* 0x000fe20000011600 */
[----:B------:R-:W2:Y:S01]  /*0730*/  LDCU.64 UR10, c[0x0][0x3d0] ;  /* 0x00007a00ff0a77ac */ /* 0x000ea20008000a00 */
[----:B------:R-:W3:Y:S01]  /*0740*/  LDS.128 R12, [R46+0x800] ;  /* 0x000800002e0c7984 */ /* 0x000ee20000000c00 */
[----:B------:R-:W-:-:S02]  /*0750*/  SHF.R.U32.HI R49, RZ, 0x11, R49 ;  /* 0x00000011ff317819 */ /* 0x000fc40000011631 */
[----:B------:R-:W-:Y:S01]  /*0760*/  PRMT R23, R23, 0x7710, RZ ;  /* 0x0000771017177816 */ /* 0x000fe200000000ff */
[----:B------:R-:W4:Y:S01]  /*0770*/  LDS.128 R16, [R46+0x1000] ;  /* 0x001000002e107984 */ /* 0x000f220000000c00 */
[----:B------:R-:W-:Y:S02]  /*0780*/  LOP3.LUT R48, R33, 0x8, R48, 0x78, !PT ;  /* 0x0000000821307812 */ /* 0x000fe400078e7830 */
[----:B------:R-:W-:Y:S01]  /*0790*/  IADD3 R40, PT, PT, R23, R0, RZ ;  /* 0x0000000017287210 */ /* 0x000fe20007ffe0ff */
[----:B------:R-:W5:Y:S01]  /*07a0*/  LDS.128 R24, [R46+0x2000] ;  /* 0x002000002e187984 */ /* 0x000f620000000c00 */
[----:B------:R-:W-:Y:S02]  /*07b0*/  SHF.L.U32 R50, R7, 0x3, RZ ;  /* 0x0000000307327819 */ /* 0x000fe400000006ff */
[----:B------:R-:W-:Y:S01]  /*07c0*/  LOP3.LUT R40, R40, 0xffff, RZ, 0xc0, !PT ;  /* 0x0000ffff28287812 */ /* 0x000fe200078ec0ff */
[----:B------:R-:W1:Y:S01]  /*07d0*/  LDS.128 R20, [R46+0x1800] ;  /* 0x001800002e147984 */ /* 0x000e620000000c00 */
[----:B------:R-:W-:-:S02]  /*07e0*/  R2P PR, R0, 0x6 ;  /* 0x0000000600007804 */ /* 0x000fc40000000000 */
[----:B------:R-:W-:Y:S01]  /*07f0*/  LOP3.LUT R48, R41, R48, RZ, 0xfc, !PT ;  /* 0x0000003029307212 */ /* 0x000fe200078efcff */
[----:B------:R-:W-:Y:S01]  /*0800*/  IMAD.SHL.U32 R42, R40, 0x8, RZ ;  /* 0x00000008282a7824 */ /* 0x000fe200078e00ff */
[----:B------:R-:W2:Y:S01]  /*0810*/  LDS.128 R28, [R46+0x2800] ;  /* 0x002800002e1c7984 */ /* 0x000ea20000000c00 */
[----:B------:R-:W-:Y:S01]  /*0820*/  LOP3.LUT R49, R49, 0x18, R40, 0xf8, !PT ;  /* 0x0000001831317812 */ /* 0x000fe200078ef828 */
[----:B------:R-:W-:Y:S02]  /*0830*/  VIADD R41, R43, 0xc000 ;  /* 0x0000c0002b297836 */ /* 0x000fe40000000000 */
[----:B------:R-:W-:Y:S01]  /*0840*/  LOP3.LUT R36, R42, 0x38, RZ, 0xc0, !PT ;  /* 0x000000382a247812 */ /* 0x000fe200078ec0ff */
[----:B------:R-:W2:Y:S01]  /*0850*/  LDS.128 R32, [R46+0x3000] ;  /* 0x003000002e207984 */ /* 0x000ea20000000c00 */
[C---:B------:R-:W-:Y:S01]  /*0860*/  IMAD R40, R48.reuse, 0x2, R43 ;  /* 0x0000000230287824 */ /* 0x040fe200078e022b */
[----:B------:R-:W-:Y:S02]  /*0870*/  LEA R41, R48, R41, 0x1 ;  /* 0x0000002930297211 */ /* 0x000fe400078e08ff */
[----:B------:R-:W-:-:S02]  /*0880*/  LOP3.LUT R47, R36, 0x1c0, R37, 0xf8, !PT ;  /* 0x000001c0242f7812 */ /* 0x000fc400078ef825 */
[----:B------:R-:W2:Y:S02]  /*0890*/  LDS.128 R36, [R46+0x3800] ;  /* 0x003800002e247984 */ /* 0x000ea40000000c00 */
[----:B------:R-:W-:-:S05]  /*08a0*/  LOP3.LUT R50, R47, 0x38, R50, 0x78, !PT ;  /* 0x000000382f327812 */ /* 0x000fca00078e7832 */
[----:B------:R-:W-:Y:S02]  /*08b0*/  IMAD R50, R49, 0x200, R50 ;  /* 0x0000020031327824 */ /* 0x000fe400078e0232 */
[----:B0-----:R-:W-:Y:S01]  /*08c0*/  FMUL.FTZ R8, R8, UR4 ;  /* 0x0000000408087c20 */ /* 0x001fe20008410000 */
[----:B------:R-:W-:Y:S01]  /*08d0*/  FMUL.FTZ R9, R9, UR4 ;  /* 0x0000000409097c20 */ /* 0x000fe20008410000 */
[----:B------:R-:W-:Y:S01]  /*08e0*/  FMUL.FTZ R10, R10, UR4 ;  /* 0x000000040a0a7c20 */ /* 0x000fe20008410000 */
[----:B------:R-:W-:Y:S01]  /*08f0*/  FMUL.FTZ R11, R11, UR4 ;  /* 0x000000040b0b7c20 */ /* 0x000fe20008410000 */
[----:B---3--:R-:W-:Y:S01]  /*0900*/  FMUL.FTZ R12, R12, UR4 ;  /* 0x000000040c0c7c20 */ /* 0x008fe20008410000 */
[----:B------:R-:W-:Y:S01]  /*0910*/  FMUL.FTZ R13, R13, UR4 ;  /* 0x000000040d0d7c20 */ /* 0x000fe20008410000 */
[----:B------:R-:W-:Y:S01]  /*0920*/  F2FP.BF16.F32.PACK_AB R8, R9, R8 ;  /* 0x000000080908723e */ /* 0x000fe200000010ff */
[----:B------:R-:W-:Y:S01]  /*0930*/  FMUL.FTZ R14, R14, UR4 ;  /* 0x000000040e0e7c20 */ /* 0x000fe20008410000 */
[----:B----4-:R-:W-:Y:S01]  /*0940*/  FMUL.FTZ R16, R16, UR4 ;  /* 0x0000000410107c20 */ /* 0x010fe20008410000 */
[----:B------:R-:W-:Y:S01]  /*0950*/  FMUL.FTZ R17, R17, UR4 ;  /* 0x0000000411117c20 */ /* 0x000fe20008410000 */
[----:B------:R-:W-:Y:S01]  /*0960*/  F2FP.BF16.F32.PACK_AB R9, R11, R10 ;  /* 0x0000000a0b09723e */ /* 0x000fe200000010ff */
[----:B------:R-:W-:Y:S01]  /*0970*/  FMUL.FTZ R15, R15, UR4 ;  /* 0x000000040f0f7c20 */ /* 0x000fe20008410000 */
[----:B-----5:R-:W-:Y:S01]  /*0980*/  FMUL.FTZ R24, R24, UR4 ;  /* 0x0000000418187c20 */ /* 0x020fe20008410000 */
[----:B------:R-:W-:Y:S01]  /*0990*/  FMUL.FTZ R25, R25, UR4 ;  /* 0x0000000419197c20 */ /* 0x000fe20008410000 */
[----:B------:R-:W-:Y:S01]  /*09a0*/  F2FP.BF16.F32.PACK_AB R10, R13, R12 ;  /* 0x0000000c0d0a723e */ /* 0x000fe200000010ff */
[----:B------:R-:W-:Y:S01]  /*09b0*/  FMUL.FTZ R18, R18, UR4 ;  /* 0x0000000412127c20 */ /* 0x000fe20008410000 */
[----:B------:R-:W-:Y:S01]  /*09c0*/  F2FP.BF16.F32.PACK_AB R12, R17, R16 ;  /* 0x00000010110c723e */ /* 0x000fe200000010ff */
[----:B------:R-:W-:Y:S01]  /*09d0*/  FMUL.FTZ R19, R19, UR4 ;  /* 0x0000000413137c20 */ /* 0x000fe20008410000 */
[----:B------:R-:W-:Y:S01]  /*09e0*/  F2FP.BF16.F32.PACK_AB R16, R25, R24 ;  /* 0x000000181910723e */ /* 0x000fe200000010ff */
[----:B------:R-:W-:-:S02]  /*09f0*/  HFMA2 R24, -RZ, RZ, 0, 1.9073486328125e-06 ;  /* 0x00000020ff187431 */ /* 0x000fc400000001ff */
[----:B-1----:R-:W-:Y:S01]  /*0a00*/  FMUL.FTZ R20, R20, UR4 ;  /* 0x0000000414147c20 */ /* 0x002fe20008410000 */
[----:B------:R-:W-:Y:S01]  /*0a10*/  FMUL.FTZ R21, R21, UR4 ;  /* 0x0000000415157c20 */ /* 0x000fe20008410000 */
[----:B------:R-:W-:Y:S01]  /*0a20*/  FMUL.FTZ R22, R22, UR4 ;  /* 0x0000000416167c20 */ /* 0x000fe20008410000 */
[----:B------:R-:W-:Y:S01]  /*0a30*/  FMUL.FTZ R23, R23, UR4 ;  /* 0x0000000417177c20 */ /* 0x000fe20008410000 */
[----:B------:R-:W-:Y:S02]  /*0a40*/  IMAD.U32 R0, R50, 0x2, R43 ;  /* 0x0000000232007824 */ /* 0x000fe400078e002b */
        /* <DEDUP_REMOVED lines=8> */
[----:B------:R-:W-:Y:S01]  /*0ad0*/  SEL R24, R24, 0xffffffe0, !P1 ;  /* 0xffffffe018187807 */ /* 0x000fe20004800000 */
[----:B------:R-:W-:Y:S01]  /*0ae0*/  FMUL.FTZ R32, R32, UR4 ;  /* 0x0000000420207c20 */ /* 0x000fe20008410000 */
[----:B------:R-:W-:Y:S01]  /*0af0*/  FMUL.FTZ R33, R33, UR4 ;  /* 0x0000000421217c20 */ /* 0x000fe20008410000 */
[----:B------:R-:W-:Y:S01]  /*0b00*/  FMUL.FTZ R36, R36, UR4 ;  /* 0x0000000424247c20 */ /* 0x000fe20008410000 */
[----:B------:R-:W-:Y:S01]  /*0b10*/  FMUL.FTZ R37, R37, UR4 ;  /* 0x0000000425257c20 */ /* 0x000fe20008410000 */
[----:B------:R-:W-:Y:S01]  /*0b20*/  FMUL.FTZ R38, R38, UR4 ;  /* 0x0000000426267c20 */ /* 0x000fe20008410000 */
[----:B------:R-:W-:Y:S01]  /*0b30*/  FMUL.FTZ R39, R39, UR4 ;  /* 0x0000000427277c20 */ /* 0x000fe20008410000 */
[----:B------:R-:W-:Y:S01]  /*0b40*/  VIADD R43, R41, 0x40 ;  /* 0x00000040292b7836 */ /* 0x000fe20000000000 */
[----:B------:R-:W-:Y:S01]  /*0b50*/  F2FP.BF16.F32.PACK_AB R11, R15, R14 ;  /* 0x0000000e0f0b723e */ /* 0x000fe200000010ff */
[----:B------:R-:W-:Y:S01]  /*0b60*/  @P2 VIADD R43, R41, 0xffffffc0 ;  /* 0xffffffc0292b2836 */ /* 0x000fe20000000000 */
[----:B------:R-:W-:Y:S01]  /*0b70*/  F2FP.BF16.F32.PACK_AB R13, R19, R18 ;  /* 0x00000012130d723e */ /* 0x000fe200000010ff */
[----:B------:R-:W0:Y:S01]  /*0b80*/  LDCU UR4, c[0x0][0x3b4] ;  /* 0x00007680ff0477ac */ /* 0x000e220008000800 */
[----:B------:R-:W-:Y:S01]  /*0b90*/  F2FP.BF16.F32.PACK_AB R14, R21, R20 ;  /* 0x00000014150e723e */ /* 0x000fe200000010ff */
[----:B------:R1:W-:Y:S01]  /*0ba0*/  STSM.16.M88.4 [R40+0xc000], R8 ;  /* 0x00c0000828007844 */ /* 0x0003e20000000200 */
[----:B------:R-:W-:-:S02]  /*0bb0*/  F2FP.BF16.F32.PACK_AB R15, R23, R22 ;  /* 0x00000016170f723e */ /* 0x000fc400000010ff */
[C---:B------:R-:W-:Y:S02]  /*0bc0*/  IADD3 R41, PT, PT, R24.reuse, R41, RZ ;  /* 0x0000002918297210 */ /* 0x040fe40007ffe0ff */
[----:B------:R-:W-:Y:S02]  /*0bd0*/  F2FP.BF16.F32.PACK_AB R17, R27, R26 ;  /* 0x0000001a1b11723e */ /* 0x000fe400000010ff */
[----:B------:R-:W-:Y:S01]  /*0be0*/  F2FP.BF16.F32.PACK_AB R18, R29, R28 ;  /* 0x0000001c1d12723e */ /* 0x000fe200000010ff */
[----:B------:R-:W-:Y:S01]  /*0bf0*/  STSM.16.M88.4 [R41], R12 ;  /* 0x0000000c29007844 */ /* 0x000fe20000000200 */
[----:B------:R-:W-:Y:S02]  /*0c00*/  F2FP.BF16.F32.PACK_AB R19, R31, R30 ;  /* 0x0000001e1f13723e */ /* 0x000fe400000010ff */
[----:B------:R-:W-:Y:S01]  /*0c10*/  F2FP.BF16.F32.PACK_AB R21, R35, R34 ;  /* 0x000000222315723e */ /* 0x000fe200000010ff */
[----:B------:R-:W-:Y:S01]  /*0c20*/  IMAD.IADD R34, R24, 0x1, R43 ;  /* 0x0000000118227824 */ /* 0x000fe200078e022b */
[----:B------:R-:W-:Y:S01]  /*0c30*/  F2FP.BF16.F32.PACK_AB R20, R33, R32 ;  /* 0x000000202114723e */ /* 0x000fe200000010ff */
[----:B------:R2:W-:Y:S01]  /*0c40*/  STSM.16.M88.4 [R43], R16 ;  /* 0x000000102b007844 */ /* 0x0005e20000000200 */
[----:B------:R-:W-:-:S02]  /*0c50*/  F2FP.BF16.F32.PACK_AB R22, R37, R36 ;  /* 0x000000242516723e */ /* 0x000fc400000010ff */
[----:B------:R-:W-:Y:S02]  /*0c60*/  F2FP.BF16.F32.PACK_AB R23, R39, R38 ;  /* 0x000000262717723e */ /* 0x000fe400000010ff */
[----:B------:R-:W-:Y:S02]  /*0c70*/  IADD3 R32, P0, PT, R7, R44, RZ ;  /* 0x0000002c07207210 */ /* 0x000fe40007f1e0ff */
[----:B-1----:R-:W-:Y:S01]  /*0c80*/  VIADDMNMX R8, R3, -R4, 0x40, PT ;  /* 0x0000004003087446 */ /* 0x002fe20003800904 */
[----:B------:R1:W-:Y:S01]  /*0c90*/  STSM.16.M88.4 [R34], R20 ;  /* 0x0000001422007844 */ /* 0x0003e20000000200 */
[C---:B------:R-:W-:Y:S01]  /*0ca0*/  IADD3 R3, PT, PT, R7.reuse, 0x10, RZ ;  /* 0x0000001007037810 */ /* 0x040fe20007ffe0ff */
[----:B------:R-:W-:Y:S01]  /*0cb0*/  IMAD.X R33, RZ, RZ, R45, P0 ;  /* 0x000000ffff217224 */ /* 0x000fe200000e062d */
[----:B------:R-:W-:Y:S01]  /*0cc0*/  BAR.SYNC.DEFER_BLOCKING 0x0 ;  /* 0x0000000000007b1d */ /* 0x000fe20000010000 */
[----:B0-----:R-:W-:Y:S01]  /*0cd0*/  ISETP.GE.AND P0, PT, R42, UR4, PT ;  /* 0x000000042a007c0c */ /* 0x001fe2000bf06270 */
[----:B------:R-:W-:-:S02]  /*0ce0*/  VIADD R4, R7, 0x20 ;  /* 0x0000002007047836 */ /* 0x000fc40000000000 */
[----:B--2---:R-:W-:Y:S01]  /*0cf0*/  IMAD.MOV.U32 R43, RZ, RZ, RZ ;  /* 0x000000ffff2b7224 */ /* 0x004fe200078e00ff */
[----:B------:R-:W-:Y:S02]  /*0d00*/  ISETP.LE.OR P3, PT, R8, R7, P0 ;  /* 0x000000070800720c */ /* 0x000fe40000763670 */
[-C--:B------:R-:W-:Y:S01]  /*0d10*/  ISETP.GE.OR P2, PT, R3, R8.reuse, P0 ;  /* 0x000000080300720c */ /* 0x080fe20000746670 */
[----:B------:R-:W-:Y:S01]  /*0d20*/  IMAD.WIDE.U32 R42, R2, UR6, R42 ;  /* 0x00000006022a7c25 */ /* 0x000fe2000f8e002a */
[----:B------:R-:W-:Y:S02]  /*0d30*/  IADD3 R7, PT, PT, R7, 0x30, RZ ;  /* 0x0000003007077810 */ /* 0x000fe40007ffe0ff */
[-C--:B------:R-:W-:Y:S01]  /*0d40*/  ISETP.GE.OR P1, PT, R4, R8.reuse, P0 ;  /* 0x000000080400720c */ /* 0x080fe20000726670 */
[----:B------:R-:W-:Y:S01]  /*0d50*/  IMAD R43, R2, UR7, R43 ;  /* 0x00000007022b7c24 */ /* 0x000fe2000f8e022b */
[----:B------:R-:W-:Y:S01]  /*0d60*/  ISETP.GE.OR P0, PT, R7, R8, P0 ;  /* 0x000000080700720c */ /* 0x000fe20000706670 */
[----:B------:R-:W-:-:S04]  /*0d70*/  IMAD.WIDE.U32 R6, R6, 0x40, R32 ;  /* 0x0000004006067825 */ /* 0x000fc800078e0020 */
[----:B------:R-:W-:-:S04]  /*0d80*/  IMAD.WIDE.U32 R2, R5, UR10, R42 ;  /* 0x0000000a05027c25 */ /* 0x000fc8000f8e002a */
[----:B------:R-:W-:Y:S01]  /*0d90*/  IMAD R5, R5, UR11, R3 ;  /* 0x0000000b05057c24 */ /* 0x000fe2000f8e0203 */
[----:B------:R1:W0:Y:S04]  /*0da0*/  LDS.128 R28, [R0+0xc800] ;  /* 0x00c80000001c7984 */ /* 0x0002280000000c00 */
[----:B------:R1:W2:Y:S01]  /*0db0*/  LDS.128 R24, [R0+0xd800] ;  /* 0x00d8000000187984 */ /* 0x0002a20000000c00 */
[----:B------:R-:W-:Y:S05]  /*0dc0*/  @P3 BRA `(.L_x_64) ;  /* 0x00000000002c3947 */ /* 0x000fea0003800000 */
[----:B------:R-:W3:Y:S01]  /*0dd0*/  LDS.128 R8, [R0+0xc000] ;  /* 0x00c0000000087984 */ /* 0x000ee20000000c00 */
[----:B------:R-:W4:Y:S01]  /*0de0*/  LDCU.64 UR4, c[0x0][0x3c0] ;  /* 0x00007800ff0477ac */ /* 0x000f220008000a00 */
[----:B------:R-:W-:Y:S01]  /*0df0*/  IMAD.MOV.U32 R4, RZ, RZ, R2 ;  /* 0x000000ffff047224 */ /* 0x000fe200078e0002 */
[----:B------:R-:W5:Y:S01]  /*0e00*/  LDCU.64 UR6, c[0x0][0x3a8] ;  /* 0x00007500ff0677ac */ /* 0x000f620008000a00 */
[----:B----4-:R-:W-:Y:S02]  /*0e10*/  IMAD R15, R7, UR4, RZ ;  /* 0x00000004070f7c24 */ /* 0x010fe4000f8e02ff */
[----:B------:R-:W-:-:S04]  /*0e20*/  IMAD.WIDE.U32 R12, R6, UR4, R4 ;  /* 0x00000004060c7c25 */ /* 0x000fc8000f8e0004 */
[----:B------:R-:W-:Y:S01]  /*0e30*/  IMAD R15, R6, UR5, R15 ;  /* 0x00000005060f7c24 */ /* 0x000fe2000f8e020f */
[----:B-----5:R-:W-:-:S03]  /*0e40*/  LEA R14, P3, R12, UR6, 0x1 ;  /* 0x000000060c0e7c11 */ /* 0x020fc6000f8608ff */
[----:B------:R-:W-:-:S05]  /*0e50*/  IMAD.IADD R13, R13, 0x1, R15 ;  /* 0x000000010d0d7824 */ /* 0x000fca00078e020f */
[----:B------:R-:W-:-:S05]  /*0e60*/  LEA.HI.X R15, R12, UR7, R13, 0x1, P3 ;  /* 0x000000070c0f7c11 */ /* 0x000fca00098f0c0d */
[----:B---3--:R3:W-:Y:S02]  /*0e70*/  STG.E.128 desc[UR8][R14.64], R8 ;  /* 0x000000080e007986 */ /* 0x0087e4000c101d08 */
.L_x_64:
[----:B------:R-:W-:Y:S05]  /*0e80*/  BSYNC.RECONVERGENT B0 ;  /* 0x0000000000007941 */ /* 0x000fea0003800200 */
.L_x_63:
[----:B------:R-:W-:Y:S04]  /*0e90*/  BSSY.RECONVERGENT B0, `(.L_x_65) ;  /* 0x000000f000007945 */ /* 0x000fe80003800200 */
[----:B------:R-:W-:Y:S05]  /*0ea0*/  @P2 BRA `(.L_x_66) ;  /* 0x0000000000342947 */ /* 0x000fea0003800000 */
[----:B------:R-:W4:Y:S01]  /*0eb0*/  LDCU.64 UR4, c[0x0][0x3c0] ;  /* 0x00007800ff0477ac */ /* 0x000f220008000a00 */
[----:B---3--:R-:W-:Y:S01]  /*0ec0*/  IADD3 R11, P2, PT, R6, 0x10, RZ ;  /* 0x00000010060b7810 */ /* 0x008fe20007f5e0ff */
[----:B------:R-:W-:Y:S01]  /*0ed0*/  IMAD.MOV.U32 R9, RZ, RZ, R5 ;  /* 0x000000ffff097224 */ /* 0x000fe200078e0005 */
[----:B------:R-:W3:Y:S02]  /*0ee0*/  LDCU.64 UR6, c[0x0][0x3a8] ;  /* 0x00007500ff0677ac */ /* 0x000ee40008000a00 */
[----:B------:R-:W-:-:S05]  /*0ef0*/  IADD3.X R8, PT, PT, RZ, R7, RZ, P2, !PT ;  /* 0x00000007ff087210 */ /* 0x000fca00017fe4ff */
[----:B----4-:R-:W-:Y:S02]  /*0f00*/  IMAD R10, R8, UR4, RZ ;  /* 0x00000004080a7c24 */ /* 0x010fe4000f8e02ff */
[----:B------:R-:W-:-:S04]  /*0f10*/  IMAD.MOV.U32 R8, RZ, RZ, R2 ;  /* 0x000000ffff087224 */ /* 0x000fc800078e0002 */
[----:B------:R-:W-:-:S04]  /*0f20*/  IMAD.WIDE.U32 R8, R11, UR4, R8 ;  /* 0x000000040b087c25 */ /* 0x000fc8000f8e0008 */
[----:B------:R-:W-:Y:S01]  /*0f30*/  IMAD R11, R11, UR5, R10 ;  /* 0x000000050b0b7c24 */ /* 0x000fe2000f8e020a */
[----:B---3--:R-:W-:-:S04]  /*0f40*/  LEA R10, P2, R8, UR6, 0x1 ;  /* 0x00000006080a7c11 */ /* 0x008fc8000f8408ff */
[----:B------:R-:W-:-:S04]  /*0f50*/  IADD3 R9, PT, PT, R9, R11, RZ ;  /* 0x0000000b09097210 */ /* 0x000fc80007ffe0ff */
[----:B------:R-:W-:-:S05]  /*0f60*/  LEA.HI.X R11, R8, UR7, R9, 0x1, P2 ;  /* 0x00000007080b7c11 */ /* 0x000fca00090f0c09 */
[----:B0-----:R4:W-:Y:S02]  /*0f70*/  STG.E.128 desc[UR8][R10.64], R28 ;  /* 0x0000001c0a007986 */ /* 0x0019e4000c101d08 */
.L_x_66:
[----:B------:R-:W-:Y:S05]  /*0f80*/  BSYNC.RECONVERGENT B0 ;  /* 0x0000000000007941 */ /* 0x000fea0003800200 */
.L_x_65:
[----:B---34-:R3:W4:Y:S01]  /*0f90*/  LDS.128 R8, [R0+0xd000] ;  /* 0x00d0000000087984 */ /* 0x0187220000000c00 */
[----:B------:R-:W-:Y:S04]  /*0fa0*/  BSSY.RECONVERGENT B0, `(.L_x_67) ;  /* 0x000000f000007945 */ /* 0x000fe80003800200 */
[----:B------:R-:W-:Y:S05]  /*0fb0*/  @P1 BRA `(.L_x_68) ;  /* 0x0000000000341947 */ /* 0x000fea0003800000 */
[----:B------:R-:W5:Y:S01]  /*0fc0*/  LDCU.64 UR4, c[0x0][0x3c0] ;  /* 0x00007800ff0477ac */ /* 0x000f620008000a00 */
[----:B------:R-:W-:Y:S01]  /*0fd0*/  IADD3 R15, P1, PT, R6, 0x20, RZ ;  /* 0x00000020060f7810 */ /* 0x000fe20007f3e0ff */
[----:B------:R-:W-:Y:S01]  /*0fe0*/  IMAD.MOV.U32 R12, RZ, RZ, R2 ;  /* 0x000000ffff0c7224 */ /* 0x000fe200078e0002 */
[----:B------:R-:W-:Y:S01]  /*0ff0*/  MOV R13, R5 ;  /* 0x00000005000d7202 */ /* 0x000fe20000000f00 */
[----:B------:R-:W0:Y:S02]  /*1000*/  LDCU.64 UR6, c[0x0][0x3a8] ;  /* 0x00007500ff0677ac */ /* 0x000e240008000a00 */
[----:B-1-3--:R-:W-:-:S04]  /*1010*/  IMAD.X R0, RZ, RZ, R7, P1 ;  /* 0x000000ffff007224 */ /* 0x00afc800008e0607 */
[----:B-----5:R-:W-:Y:S02]  /*1020*/  IMAD R0, R0, UR4, RZ ;  /* 0x0000000400007c24 */ /* 0x020fe4000f8e02ff */
[----:B------:R-:W-:-:S04]  /*1030*/  IMAD.WIDE.U32 R12, R15, UR4, R12 ;  /* 0x000000040f0c7c25 */ /* 0x000fc8000f8e000c */
[----:B------:R-:W-:Y:S01]  /*1040*/  IMAD R15, R15, UR5, R0 ;  /* 0x000000050f0f7c24 */ /* 0x000fe2000f8e0200 */
[----:B0-----:R-:W-:-:S03]  /*1050*/  LEA R14, P1, R12, UR6, 0x1 ;  /* 0x000000060c0e7c11 */ /* 0x001fc6000f8208ff */
[----:B------:R-:W-:-:S05]  /*1060*/  IMAD.IADD R13, R13, 0x1, R15 ;  /* 0x000000010d0d7824 */ /* 0x000fca00078e020f */
[----:B------:R-:W-:-:S05]  /*1070*/  LEA.HI.X R15, R12, UR7, R13, 0x1, P1 ;  /* 0x000000070c0f7c11 */ /* 0x000fca00088f0c0d */
[----:B----4-:R0:W-:Y:S02]  /*1080*/  STG.E.128 desc[UR8][R14.64], R8 ;  /* 0x000000080e007986 */ /* 0x0101e4000c101d08 */
.L_x_68:
[----:B------:R-:W-:Y:S05]  /*1090*/  BSYNC.RECONVERGENT B0 ;  /* 0x0000000000007941 */ /* 0x000fea0003800200 */
.L_x_67:
[----:B------:R-:W-:Y:S05]  /*10a0*/  @P0 EXIT ;  /* 0x000000000000094d */ /* 0x000fea0003800000 */
[----:B------:R-:W5:Y:S01]  /*10b0*/  LDCU.64 UR4, c[0x0][0x3c0] ;  /* 0x00007800ff0477ac */ /* 0x000f620008000a00 */
[----:B0---4-:R-:W-:Y:S02]  /*10c0*/  IADD3 R9, P0, PT, R6, 0x30, RZ ;  /* 0x0000003006097810 */ /* 0x011fe40007f1e0ff */
[----:B------:R-:W-:Y:S01]  /*10d0*/  MOV R3, R5 ;  /* 0x0000000500037202 */ /* 0x000fe20000000f00 */
[----:B------:R-:W0:Y:S02]  /*10e0*/  LDCU.64 UR6, c[0x0][0x3a8] ;  /* 0x00007500ff0677ac */ /* 0x000e240008000a00 */
[----:B------:R-:W-:-:S04]  /*10f0*/  IMAD.X R6, RZ, RZ, R7, P0 ;  /* 0x000000ffff067224 */ /* 0x000fc800000e0607 */
[----:B-----5:R-:W-:Y:S02]  /*1100*/  IMAD R6, R6, UR4, RZ ;  /* 0x0000000406067c24 */ /* 0x020fe4000f8e02ff */
[----:B------:R-:W-:-:S04]  /*1110*/  IMAD.WIDE.U32 R2, R9, UR4, R2 ;  /* 0x0000000409027c25 */ /* 0x000fc8000f8e0002 */
[----:B------:R-:W-:Y:S01]  /*1120*/  IMAD R9, R9, UR5, R6 ;  /* 0x0000000509097c24 */ /* 0x000fe2000f8e0206 */
[----:B0-----:R-:W-:-:S03]  /*1130*/  LEA R4, P0, R2, UR6, 0x1 ;  /* 0x0000000602047c11 */ /* 0x001fc6000f8008ff */
[----:B------:R-:W-:-:S05]  /*1140*/  IMAD.IADD R3, R3, 0x1, R9 ;  /* 0x0000000103037824 */ /* 0x000fca00078e0209 */
[----:B------:R-:W-:-:S05]  /*1150*/  LEA.HI.X R5, R2, UR7, R3, 0x1, P0 ;  /* 0x0000000702057c11 */ /* 0x000fca00080f0c03 */
[----:B--2---:R-:W-:Y:S01]  /*1160*/  STG.E.128 desc[UR8][R4.64], R24 ;  /* 0x0000001804007986 */ /* 0x004fe2000c101d08 */
[----:B------:R-:W-:Y:S05]  /*1170*/  EXIT ;  /* 0x000000000000794d */ /* 0x000fea0003800000 */
.L_x_69:
        /* <DEDUP_REMOVED lines=16> */
.L_x_113:


//--------------------- .text._ZN7cutlass13device_kernelIN5flash11enable_sm90INS1_16FlashAttnBwdSm90INS1_25CollectiveMainloopBwdSm90ILi2ELi1ELi1EN4cute5tupleIJNS5_1CILi1EEES8_S8_EEENS6_IJNS7_ILi64EEENS7_ILi96EEENS7_ILi192EEEEEENS_10bfloat16_tEfNS_4arch4Sm90ELb1ELb0ELb0ELb1ELb1ELb0ELb1ELb0ELi3ELi1ELi1ELi1ELb0EEENS1_24CollectiveEpilogueBwdGQAISD_fSG_Li384ELb1ELb1EEENS1_25SingleTileBwdLPTSchedulerILb1ELi96ELb1EEEEEEEEEvNT_6ParamsE --------------------------
	.section	.text._ZN7cutlass13device_kernelIN5flash11enable_sm90INS1_16FlashAttnBwdSm90INS1_25CollectiveMainloopBwdSm90ILi2ELi1ELi1EN4cute5tupleIJNS5_1CILi1EEES8_S8_EEENS6_IJNS7_ILi64EEENS7_ILi96EEENS7_ILi192EEEEEENS_10bfloat16_tEfNS_4arch4Sm90ELb1ELb0ELb0ELb1ELb1ELb0ELb1ELb0ELi3ELi1ELi1ELi1ELb0EEENS1_24CollectiveEpilogueBwdGQAISD_fSG_Li384ELb1ELb1EEENS1_25SingleTileBwdLPTSchedulerILb1ELi96ELb1EEEEEEEEEvNT_6ParamsE,"ax",@progbits
	.align	128
.text._ZN7cutlass13device_kernelIN5flash11enable_sm90INS1_16FlashAttnBwdSm90INS1_25CollectiveMainloopBwdSm90ILi2ELi1ELi1EN4cute5tupleIJNS5_1CILi1EEES8_S8_EEENS6_IJNS7_ILi64EEENS7_ILi96EEENS7_ILi192EEEEEENS_10bfloat16_tEfNS_4arch4Sm90ELb1ELb0ELb0ELb1ELb1ELb0ELb1ELb0ELi3ELi1ELi1ELi1ELb0EEENS1_24CollectiveEpilogueBwdGQAISD_fSG_Li384ELb1ELb1EEENS1_25SingleTileBwdLPTSchedulerILb1ELi96ELb1EEEEEEEEEvNT_6ParamsE:
        .type           _ZN7cutlass13device_kernelIN5flash11enable_sm90INS1_16FlashAttnBwdSm90INS1_25CollectiveMainloopBwdSm90ILi2ELi1ELi1EN4cute5tupleIJNS5_1CILi1EEES8_S8_EEENS6_IJNS7_ILi64EEENS7_ILi96EEENS7_ILi192EEEEEENS_10bfloat16_tEfNS_4arch4Sm90ELb1ELb0ELb0ELb1ELb1ELb0ELb1ELb0ELi3ELi1ELi1ELi1ELb0EEENS1_24CollectiveEpilogueBwdGQAISD_fSG_Li384ELb1ELb1EEENS1_25SingleTileBwdLPTSchedulerILb1ELi96ELb1EEEEEEEEEvNT_6ParamsE,@function
        .size           _ZN7cutlass13device_kernelIN5flash11enable_sm90INS1_16FlashAttnBwdSm90INS1_25CollectiveMainloopBwdSm90ILi2ELi1ELi1EN4cute5tupleIJNS5_1CILi1EEES8_S8_EEENS6_IJNS7_ILi64EEENS7_ILi96EEENS7_ILi192EEEEEENS_10bfloat16_tEfNS_4arch4Sm90ELb1ELb0ELb0ELb1ELb1ELb0ELb1ELb0ELi3ELi1ELi1ELi1ELb0EEENS1_24CollectiveEpilogueBwdGQAISD_fSG_Li384ELb1ELb1EEENS1_25SingleTileBwdLPTSchedulerILb1ELi96ELb1EEEEEEEEEvNT_6ParamsE,(.L_x_114 - _ZN7cutlass13device_kernelIN5flash11enable_sm90INS1_16FlashAttnBwdSm90INS1_25CollectiveMainloopBwdSm90ILi2ELi1ELi1EN4cute5tupleIJNS5_1CILi1EEES8_S8_EEENS6_IJNS7_ILi64EEENS7_ILi96EEENS7_ILi192EEEEEENS_10bfloat16_tEfNS_4arch4Sm90ELb1ELb0ELb0ELb1ELb1ELb0ELb1ELb0ELi3ELi1ELi1ELi1ELb0EEENS1_24CollectiveEpilogueBwdGQAISD_fSG_Li384ELb1ELb1EEENS1_25SingleTileBwdLPTSchedulerILb1ELi96ELb1EEEEEEEEEvNT_6ParamsE)
        .other          _ZN7cutlass13device_kernelIN5flash11enable_sm90INS1_16FlashAttnBwdSm90INS1_25CollectiveMainloopBwdSm90ILi2ELi1ELi1EN4cute5tupleIJNS5_1CILi1EEES8_S8_EEENS6_IJNS7_ILi64EEENS7_ILi96EEENS7_ILi192EEEEEENS_10bfloat16_tEfNS_4arch4Sm90ELb1ELb0ELb0ELb1ELb1ELb0ELb1ELb0ELi3ELi1ELi1ELi1ELb0EEENS1_24CollectiveEpilogueBwdGQAISD_fSG_Li384ELb1ELb1EEENS1_25SingleTileBwdLPTSchedulerILb1ELi96ELb1EEEEEEEEEvNT_6ParamsE,@"STO_CUDA_ENTRY STV_DEFAULT"
_ZN7cutlass13device_kernelIN5flash11enable_sm90INS1_16FlashAttnBwdSm90INS1_25CollectiveMainloopBwdSm90ILi2ELi1ELi1EN4cute5tupleIJNS5_1CILi1EEES8_S8_EEENS6_IJNS7_ILi64EEENS7_ILi96EEENS7_ILi192EEEEEENS_10bfloat16_tEfNS_4arch4Sm90ELb1ELb0ELb0ELb1ELb1ELb0ELb1ELb0ELi3ELi1ELi1ELi1ELb0EEENS1_24CollectiveEpilogueBwdGQAISD_fSG_Li384ELb1ELb1EEENS1_25SingleTileBwdLPTSchedulerILb1ELi96ELb1EEEEEEEEEvNT_6ParamsE:
[----:B------:R-:W-:Y:S01]  /*0000*/  LDC R1, c[0x0][0x37c] ;  /* 0x0000df00ff017b82 */ /* 0x000fe20000000800 */
[----:B------:R-:W-:Y:S05]  /*0010*/  EXIT ;  /* 0x000000000000794d */ /* 0x000fea0003800000 */
.L_x_70:
        /* <DEDUP_REMOVED lines=14> */
.L_x_114:


//--------------------- .text._ZN7cutlass13device_kernelIN5flash22FlashAttnBwdPreprocessIN4cute5tupleIJNS3_1CILi64EEENS5_ILi192EEEEEENS_10bfloat16_tEfNS_4arch4Sm90ELb1ELb1EEEEEvNT_6ParamsE --------------------------
	.section	.text._ZN7cutlass13device_kernelIN5flash22FlashAttnBwdPreprocessIN4cute5tupleIJNS3_1CILi64EEENS5_ILi192EEEEEENS_10bfloat16_tEfNS_4arch4Sm90ELb1ELb1EEEEEvNT_6ParamsE,"ax",@progbits
	.align	128
.text._ZN7cutlass13device_kernelIN5flash22FlashAttnBwdPreprocessIN4cute5tupleIJNS3_1CILi64EEENS5_ILi192EEEEEENS_10bfloat16_tEfNS_4arch4Sm90ELb1ELb1EEEEEvNT_6ParamsE:
        .type           _ZN7cutlass13device_kernelIN5flash22FlashAttnBwdPreprocessIN4cute5tupleIJNS3_1CILi64EEENS5_ILi192EEEEEENS_10bfloat16_tEfNS_4arch4Sm90ELb1ELb1EEEEEvNT_6ParamsE,@function
        .size           _ZN7cutlass13device_kernelIN5flash22FlashAttnBwdPreprocessIN4cute5tupleIJNS3_1CILi64EEENS5_ILi192EEEEEENS_10bfloat16_tEfNS_4arch4Sm90ELb1ELb1EEEEEvNT_6ParamsE,(.L_x_115 - _ZN7cutlass13device_kernelIN5flash22FlashAttnBwdPreprocessIN4cute5tupleIJNS3_1CILi64EEENS5_ILi192EEEEEENS_10bfloat16_tEfNS_4arch4Sm90ELb1ELb1EEEEEvNT_6ParamsE)
        .other          _ZN7cutlass13device_kernelIN5flash22FlashAttnBwdPreprocessIN4cute5tupleIJNS3_1CILi64EEENS5_ILi192EEEEEENS_10bfloat16_tEfNS_4arch4Sm90ELb1ELb1EEEEEvNT_6ParamsE,@"STO_CUDA_ENTRY STV_DEFAULT"
_ZN7cutlass13device_kernelIN5flash22FlashAttnBwdPreprocessIN4cute5tupleIJNS3_1CILi64EEENS5_ILi192EEEEEENS_10bfloat16_tEfNS_4arch4Sm90ELb1ELb1EEEEEvNT_6ParamsE:
[----:B------:R-:W-:Y:S08]  /*0000*/  LDC R1, c[0x0][0x37c] ;  /* 0x0000df00ff017b82 */ /* 0x000ff00000000800 */
[----:B------:R-:W0:Y:S01]  /*0010*/  LDC.64 R6, c[0x0][0x460] ;  /* 0x00011800ff067b82 */ /* 0x000e220000000a00 */
[----:B------:R-:W1:Y:S01]  /*0020*/  S2R R61, SR_CTAID.X ;  /* 0x00000000003d7919 */ /* 0x000e620000002500 */
[----:B------:R-:W2:Y:S01]  /*0030*/  LDCU.64 UR4, c[0x0][0x358] ;  /* 0x00006b00ff0477ac */ /* 0x000ea20008000a00 */
[----:B------:R-:W3:Y:S05]  /*0040*/  S2R R56, SR_CTAID.Z ;  /* 0x0000000000387919 */ /* 0x000eea0000002700 */
[----:B------:R-:W4:Y:S01]  /*0050*/  S2UR UR6, SR_CTAID.Y ;  /* 0x00000000000679c3 */ /* 0x000f220000002600 */
[----:B0-----:R-:W-:-:S04]  /*0060*/  ISETP.NE.U32.AND P0, PT, R6, RZ, PT ;  /* 0x000000ff0600720c */ /* 0x001fc80003f05070 */
[----:B------:R-:W-:-:S13]  /*0070*/  ISETP.NE.AND.EX P1, PT, R7, RZ, PT, P0 ;  /* 0x000000ff0700720c */ /* 0x000fda0003f25300 */
[----:B-1234-:R-:W-:Y:S05]  /*0080*/  @P1 BRA `(.L_x_71) ;  /* 0x0000000000241947 */ /* 0x01efea0003800000 */
[----:B------:R-:W0:Y:S01]  /*0090*/  LDCU.64 UR8, c[0x0][0x468] ;  /* 0x00008d00ff0877ac */ /* 0x000e220008000a00 */
[----:B------:R-:W-:Y:S01]  /*00a0*/  IMAD.MOV.U32 R59, RZ, RZ, RZ ;  /* 0x000000ffff3b7224 */ /* 0x000fe200078e00ff */
[----:B------:R-:W-:Y:S01]  /*00b0*/  CS2R R4, SRZ ;  /* 0x0000000000047805 */ /* 0x000fe2000001ff00 */
[----:B------:R-:W1:Y:S01]  /*00c0*/  LDCU UR7, c[0x0][0x388] ;  /* 0x00007100ff0777ac */ /* 0x000e620008000800 */
[----:B0-----:R-:W-:-:S04]  /*00d0*/  UISETP.NE.U32.AND UP0, UPT, UR8, URZ, UPT ;  /* 0x000000ff0800728c */ /* 0x001fc8000bf05070 */
[----:B------:R-:W-:Y:S01]  /*00e0*/  UISETP.NE.AND.EX UP0, UPT, UR9, URZ, UPT, UP0 ;  /* 0x000000ff0900728c */ /* 0x000fe2000bf05300 */
[----:B-1----:R-:W-:-:S08]  /*00f0*/  IMAD.U32 R57, RZ, RZ, UR7 ;  /* 0x00000007ff397e24 */ /* 0x002fd0000f8e00ff */
[----:B------:R-:W-:Y:S05]  /*0100*/  BRA.U !UP0, `(.L_x_72) ;  /* 0x00000001084c7547 */ /* 0x000fea000b800000 */
[----:B------:R-:W-:Y:S05]  /*0110*/  BRA `(.L_x_73) ;  /* 0x0000000000307947 */ /* 0x000fea0003800000 */
.L_x_71:
[----:B------:R-:W0:Y:S01]  /*0120*/  LDC.64 R2, c[0x0][0x460] ;  /* 0x00011800ff027b82 */ /* 0x000e220000000a00 */
[----:B------:R-:W1:Y:S01]  /*0130*/  LDCU.64 UR8, c[0x0][0x468] ;  /* 0x00008d00ff0877ac */ /* 0x000e620008000a00 */
[----:B0-----:R-:W-:-:S05]  /*0140*/  IMAD.WIDE.U32 R2, R56, 0x4, R2 ;  /* 0x0000000438027825 */ /* 0x001fca00078e0002 */
[----:B------:R-:W2:Y:S01]  /*0150*/  LDG.E R4, desc[UR4][R2.64] ;  /* 0x0000000402047981 */ /* 0x000ea2000c1e1900 */
[----:B-1----:R-:W-:-:S04]  /*0160*/  UISETP.NE.U32.AND UP0, UPT, UR8, URZ, UPT ;  /* 0x000000ff0800728c */ /* 0x002fc8000bf05070 */
[----:B------:R-:W-:Y:S01]  /*0170*/  UISETP.NE.AND.EX UP0, UPT, UR9, URZ, UPT, UP0 ;  /* 0x000000ff0900728c */ /* 0x000fe2000bf05300 */
[----:B--2---:R-:W-:-:S05]  /*0180*/  IMAD R0, R56, 0x40, R4 ;  /* 0x0000004038007824 */ /* 0x004fca00078e0204 */
[----:B------:R-:W-:-:S04]  /*0190*/  SHF.R.S32.HI R5, RZ, 0x1f, R0 ;  /* 0x0000001fff057819 */ /* 0x000fc80000011400 */
[----:B------:R-:W-:Y:S02]  /*01a0*/  LEA.HI R0, R5, R0, RZ, 0x6 ;  /* 0x0000000005007211 */ /* 0x000fe400078f30ff */
[----:B------:R-:W-:Y:S02]  /*01b0*/  SHF.R.S32.HI R5, RZ, 0x1f, R4 ;  /* 0x0000001fff057819 */ /* 0x000fe40000011404 */
[----:B------:R-:W-:Y:S01]  /*01c0*/  LOP3.LUT R59, R0, 0xffffffc0, RZ, 0xc0, !PT ;  /* 0xffffffc0003b7812 */ /* 0x000fe200078ec0ff */
[----:B------:R-:W-:Y:S06]  /*01d0*/  BRA.U !UP0, `(.L_x_74) ;  /* 0x0000000108107547 */ /* 0x000fec000b800000 */
.L_x_73:
[----:B------:R-:W0:Y:S02]  /*01e0*/  LDC.64 R2, c[0x0][0x468] ;  /* 0x00011a00ff027b82 */ /* 0x000e240000000a00 */
[----:B0-----:R-:W-:-:S05]  /*01f0*/  IMAD.WIDE.U32 R2, R56, 0x4, R2 ;  /* 0x0000000438027825 */ /* 0x001fca00078e0002 */
[----:B------:R0:W5:Y:S01]  /*0200*/  LDG.E R57, desc[UR4][R2.64] ;  /* 0x0000000402397981 */ /* 0x000162000c1e1900 */
[----:B------:R-:W-:Y:S05]  /*0210*/  BRA `(.L_x_72) ;  /* 0x0000000000087947 */ /* 0x000fea0003800000 */
.L_x_74:
[----:B------:R-:W2:Y:S02]  /*0220*/  LDG.E R3, desc[UR4][R2.64+0x4] ;  /* 0x0000040402037981 */ /* 0x000ea4000c1e1900 */
[----:B--2---:R-:W-:-:S07]  /*0230*/  IMAD.IADD R57, R3, 0x1, -R4 ;  /* 0x0000000103397824 */ /* 0x004fce00078e0a04 */
.L_x_72:
[----:B------:R-:W1:Y:S01]  /*0240*/  S2R R55, SR_TID.X ;  /* 0x0000000000377919 */ /* 0x000e620000002100 */
[----:B------:R-:W-:Y:S02]  /*0250*/  SHF.L.U32 R54, R61, 0x6, RZ ;  /* 0x000000063d367819 */ /* 0x000fe400000006ff */
[----:B------:R-:W-:Y:S02]  /*0260*/  ISETP.NE.AND.EX P0, PT, R7, RZ, PT, P0 ;  /* 0x000000ff0700720c */ /* 0x000fe40003f05300 */
[----:B-----5:R-:W-:-:S13]  /*0270*/  ISETP.GT.AND P2, PT, R57, R54, PT ;  /* 0x000000363900720c */ /* 0x020fda0003f44270 */
[----:B------:R-:W-:Y:S05]  /*0280*/  @!P2 EXIT P0 ;  /* 0x000000000000a94d */ /* 0x000fea0000000000 */
[----:B------:R-:W-:Y:S01]  /*0290*/  IMAD.IADD R53, R57, 0x1, -R54 ;  /* 0x0000000139357824 */ /* 0x000fe200078e0a36 */
[----:B------:R-:W2:Y:S01]  /*02a0*/  LDC.64 R6, c[0x0][0x400] ;  /* 0x00010000ff067b82 */ /* 0x000ea20000000a00 */
[----:B------:R-:W-:Y:S01]  /*02b0*/  SEL R52, R56, RZ, !P1 ;  /* 0x000000ff38347207 */ /* 0x000fe20004800000 */
[----:B------:R-:W-:Y:S02]  /*02c0*/  IMAD.MOV.U32 R74, RZ, RZ, 0x7f800000 ;  /* 0x7f800000ff4a7424 */ /* 0x000fe400078e00ff */
[----:B-1----:R-:W-:-:S04]  /*02d0*/  ISETP.GE.AND P0, PT, R55, R53, PT ;  /* 0x000000353700720c */ /* 0x002fc80003f06270 */
[----:B------:R-:W-:Y:S01]  /*02e0*/  ISETP.GT.U32.OR P0, PT, R55, 0x3f, P0 ;  /* 0x0000003f3700780c */ /* 0x000fe20000704470 */
[----:B------:R-:W1:Y:S08]  /*02f0*/  LDC.64 R8, c[0x0][0x408] ;  /* 0x00010200ff087b82 */ /* 0x000e700000000a00 */
[----:B------:R-:W3:Y:S04]  /*0300*/  LDC.64 R12, c[0x0][0x3a0] ;  /* 0x0000e800ff0c7b82 */ /* 0x000ee80000000a00 */
[----:B0-----:R-:W-:-:S04]  /*0310*/  @!P0 IMAD.IADD R3, R54, 0x1, R55 ;  /* 0x0000000136038824 */ /* 0x001fc800078e0237 */
[----:B------:R-:W0:Y:S01]  /*0320*/  @!P0 LDC.64 R10, c[0x0][0x3f8] ;  /* 0x0000fe00ff0a8b82 */ /* 0x000e220000000a00 */
[----:B------:R-:W-:-:S05]  /*0330*/  @!P0 IADD3 R2, P2, PT, R3, R4, RZ ;  /* 0x0000000403028210 */ /* 0x000fca0007f5e0ff */
[----:B------:R-:W-:Y:S02]  /*0340*/  @!P0 IMAD.X R3, RZ, RZ, R5, P2 ;  /* 0x000000ffff038224 */ /* 0x000fe400010e0605 */
[----:B------:R-:W4:Y:S01]  /*0350*/  LDC.64 R14, c[0x0][0x3c0] ;  /* 0x0000f000ff0e7b82 */ /* 0x000f220000000a00 */
[----:B--2---:R-:W-:-:S04]  /*0360*/  @!P0 IMAD.WIDE.U32 R2, R6, UR6, R2 ;  /* 0x0000000606028c25 */ /* 0x004fc8000f8e0002 */
[----:B------:R-:W-:-:S03]  /*0370*/  @!P0 IMAD R3, R7, UR6, R3 ;  /* 0x0000000607038c24 */ /* 0x000fc6000f8e0203 */
[----:B------:R-:W2:Y:S01]  /*0380*/  LDC.64 R32, c[0x0][0x3a8] ;  /* 0x0000ea00ff207b82 */ /* 0x000ea20000000a00 */
[----:B-1----:R-:W-:-:S04]  /*0390*/  @!P0 IMAD.WIDE.U32 R2, R52, R8, R2 ;  /* 0x0000000834028225 */ /* 0x002fc800078e0002 */
[----:B------:R-:W-:Y:S01]  /*03a0*/  @!P0 IMAD R0, R52, R9, R3 ;  /* 0x0000000934008224 */ /* 0x000fe200078e0203 */
[C---:B0-----:R-:W-:Y:S02]  /*03b0*/  @!P0 LEA R6, P1, R2.reuse, R10, 0x2 ;  /* 0x0000000a02068211 */ /* 0x041fe400078210ff */
[----:B------:R-:W0:Y:S02]  /*03c0*/  LDC.64 R64, c[0x0][0x3c8] ;  /* 0x0000f200ff407b82 */ /* 0x000e240000000a00 */
[----:B------:R-:W-:Y:S02]  /*03d0*/  @!P0 LEA.HI.X R7, R2, R11, R0, 0x2, P1 ;  /* 0x0000000b02078211 */ /* 0x000fe400008f1400 */
[----:B------:R-:W-:Y:S02]  /*03e0*/  SHF.R.U32.HI R0, RZ, 0x3, R55 ;  /* 0x00000003ff007819 */ /* 0x000fe40000011637 */
[----:B------:R-:W-:Y:S01]  /*03f0*/  SHF.L.U32 R2, R55, 0x3, RZ ;  /* 0x0000000337027819 */ /* 0x000fe200000006ff */
[----:B------:R1:W5:Y:S01]  /*0400*/  @!P0 LDG.E R74, desc[UR4][R6.64] ;  /* 0x00000004064a8981 */ /* 0x000362000c1e1900 */
[----:B------:R-:W-:Y:S01]  /*0410*/  IADD3 R66, P0, PT, R0, R4, RZ ;  /* 0x0000000400427210 */ /* 0x000fe20007f1e0ff */
[----:B------:R-:W-:Y:S01]  /*0420*/  IMAD.MOV.U32 R3, RZ, RZ, RZ ;  /* 0x000000ffff037224 */ /* 0x000fe200078e00ff */
[----:B------:R-:W-:Y:S01]  /*0430*/  LOP3.LUT R2, R2, 0x38, RZ, 0xc0, !PT ;  /* 0x0000003802027812 */ /* 0x000fe200078ec0ff */
[C---:B------:R-:W-:Y:S01]  /*0440*/  VIADD R58, R0.reuse, 0x20 ;  /* 0x00000020003a7836 */ /* 0x040fe20000000000 */
[----:B------:R-:W-:Y:S01]  /*0450*/  BSSY.RECONVERGENT B0, `(.L_x_75) ;  /* 0x000002c000007945 */ /* 0x000fe20003800200 */
[----:B------:R-:W-:Y:S01]  /*0460*/  IMAD.X R67, RZ, RZ, R5, P0 ;  /* 0x000000ffff437224 */ /* 0x000fe200000e0605 */
[----:B------:R-:W-:Y:S01]  /*0470*/  ISETP.GE.AND P0, PT, R0, R53, PT ;  /* 0x000000350000720c */ /* 0x000fe20003f06270 */
[----:B---3--:R-:W-:Y:S01]  /*0480*/  IMAD.WIDE.U32 R8, R12, UR6, R2 ;  /* 0x000000060c087c25 */ /* 0x008fe2000f8e0002 */
[----:B------:R-:W-:-:S02]  /*0490*/  CS2R R16, SRZ ;  /* 0x0000000000107805 */ /* 0x000fc4000001ff00 */
[----:B------:R-:W-:Y:S02]  /*04a0*/  CS2R R18, SRZ ;  /* 0x0000000000127805 */ /* 0x000fe4000001ff00 */
[----:B------:R-:W-:Y:S01]  /*04b0*/  CS2R R4, SRZ ;  /* 0x0000000000047805 */ /* 0x000fe2000001ff00 */
[----:B----4-:R-:W-:Y:S01]  /*04c0*/  IMAD.WIDE.U32 R10, R14, UR6, R2 ;  /* 0x000000060e0a7c25 */ /* 0x010fe2000f8e0002 */
[----:B-1----:R-:W-:Y:S02]  /*04d0*/  CS2R R6, SRZ ;  /* 0x0000000000067805 */ /* 0x002fe4000001ff00 */
[----:B------:R-:W-:Y:S02]  /*04e0*/  CS2R R20, SRZ ;  /* 0x0000000000147805 */ /* 0x000fe4000001ff00 */
[----:B------:R-:W-:Y:S01]  /*04f0*/  CS2R R22, SRZ ;  /* 0x0000000000167805 */ /* 0x000fe2000001ff00 */
[----:B------:R-:W-:Y:S01]  /*0500*/  IMAD R9, R13, UR6, R9 ;  /* 0x000000060d097c24 */ /* 0x000fe2000f8e0209 */
[----:B------:R-:W-:Y:S01]  /*0510*/  CS2R R12, SRZ ;  /* 0x00000000000c7805 */ /* 0x000fe2000001ff00 */
[----:B------:R-:W-:Y:S01]  /*0520*/  IMAD R11, R15, UR6, R11 ;  /* 0x000000060f0b7c24 */ /* 0x000fe2000f8e020b */
[----:B------:R-:W-:Y:S01]  /*0530*/  CS2R R14, SRZ ;  /* 0x00000000000e7805 */ /* 0x000fe2000001ff00 */
[----:B--2---:R-:W-:Y:S01]  /*0540*/  IMAD.WIDE.U32 R28, R52, R32, R8 ;  /* 0x00000020341c7225 */ /* 0x004fe200078e0008 */
[----:B------:R-:W-:-:S02]  /*0550*/  CS2R R8, SRZ ;  /* 0x0000000000087805 */ /* 0x000fc4000001ff00 */
[----:B------:R-:W-:Y:S02]  /*0560*/  CS2R R24, SRZ ;  /* 0x0000000000187805 */ /* 0x000fe4000001ff00 */
[----:B------:R-:W-:Y:S01]  /*0570*/  ISETP.GE.AND P1, PT, R58, R53, PT ;  /* 0x000000353a00720c */ /* 0x000fe20003f26270 */
[----:B0-----:R-:W-:Y:S01]  /*0580*/  IMAD.WIDE.U32 R62, R52, R64, R10 ;  /* 0x00000040343e7225 */ /* 0x001fe200078e000a */
[----:B------:R-:W-:Y:S02]  /*0590*/  CS2R R10, SRZ ;  /* 0x00000000000a7805 */ /* 0x000fe4000001ff00 */
[----:B------:R-:W-:Y:S02]  /*05a0*/  CS2R R26, SRZ ;  /* 0x00000000001a7805 */ /* 0x000fe4000001ff00 */
[----:B------:R-:W-:Y:S01]  /*05b0*/  LOP3.LUT R60, R2, 0x40, RZ, 0xfc, !PT ;  /* 0x00000040023c7812 */ /* 0x000fe200078efcff */
[----:B------:R-:W-:Y:S01]  /*05c0*/  IMAD R33, R52, R33, R29 ;  /* 0x0000002134217224 */ /* 0x000fe200078e021d */
[----:B------:R-:W-:Y:S01]  /*05d0*/  LOP3.LUT R72, R2, 0x80, RZ, 0xfc, !PT ;  /* 0x0000008002487812 */ /* 0x000fe200078efcff */
[----:B------:R-:W-:-:S02]  /*05e0*/  IMAD R65, R52, R65, R63 ;  /* 0x0000004134417224 */ /* 0x000fc400078e023f */
[----:B------:R-:W-:Y:S01]  /*05f0*/  IMAD.WIDE.U32 R66, R61, 0x40, R66 ;  /* 0x000000403d427825 */ /* 0x000fe200078e0042 */
        /* <DEDUP_REMOVED lines=10> */
[----:B------:R-:W-:Y:S02]  /*06a0*/  ISETP.GE.AND P4, PT, R72, UR7, PT ;  /* 0x0000000748007c0c */ /* 0x000fe4000bf86270 */
[----:B--2---:R-:W-:Y:S02]  /*06b0*/  LEA R34, P5, R30, UR10, 0x1 ;  /* 0x0000000a1e227c11 */ /* 0x004fe4000f8a08ff */
[----:B------:R-:W-:-:S04]  /*06c0*/  IADD3 R31, PT, PT, R31, R35, RZ ;  /* 0x000000231f1f7210 */ /* 0x000fc80007ffe0ff */
[----:B------:R-:W-:-:S05]  /*06d0*/  LEA.HI.X R35, R30, UR11, R31, 0x1, P5 ;  /* 0x0000000b1e237c11 */ /* 0x000fca000a8f0c1f */
[----:B------:R0:W5:Y:S04]  /*06e0*/  @!P2 LDG.E.128 R16, desc[UR4][R34.64] ;  /* 0x000000042210a981 */ /* 0x000168000c1e1d00 */
[----:B------:R0:W5:Y:S04]  /*06f0*/  @!P3 LDG.E.128 R12, desc[UR4][R34.64+0x80] ;  /* 0x00008004220cb981 */ /* 0x000168000c1e1d00 */
[----:B------:R0:W5:Y:S02]  /*0700*/  @!P4 LDG.E.128 R8, desc[UR4][R34.64+0x100] ;  /* 0x000100042208c981 */ /* 0x000164000c1e1d00 */
.L_x_76:
[----:B------:R-:W-:Y:S05]  /*0710*/  BSYNC.RECONVERGENT B0 ;  /* 0x0000000000007941 */ /* 0x000fea0003800200 */
.L_x_75:
[----:B------:R-:W-:Y:S04]  /*0720*/  BSSY.RECONVERGENT B0, `(.L_x_77) ;  /* 0x0000014000007945 */ /* 0x000fe80003800200 */
[----:B------:R-:W-:Y:S05]  /*0730*/  @P1 BRA `(.L_x_78) ;  /* 0x0000000000481947 */ /* 0x000fea0003800000 */
[----:B------:R-:W1:Y:S01]  /*0740*/  LDCU.64 UR8, c[0x0][0x398] ;  /* 0x00007300ff0877ac */ /* 0x000e620008000a00 */
[----:B------:R-:W-:Y:S01]  /*0750*/  IADD3 R31, P2, PT, R66, 0x20, RZ ;  /* 0x00000020421f7810 */ /* 0x000fe20007f5e0ff */
[----:B------:R-:W2:Y:S04]  /*0760*/  LDCU UR7, c[0x0][0x38c] ;  /* 0x00007180ff0777ac */ /* 0x000ea80008000800 */
[----:B------:R-:W-:Y:S01]  /*0770*/  IMAD.X R29, RZ, RZ, R67, P2 ;  /* 0x000000ffff1d7224 */ /* 0x000fe200010e0643 */
[----:B------:R-:W3:Y:S03]  /*0780*/  LDCU.64 UR10, c[0x0][0x380] ;  /* 0x00007000ff0a77ac */ /* 0x000ee60008000a00 */
[----:B-1----:R-:W-:-:S02]  /*0790*/  IMAD R30, R29, UR8, RZ ;  /* 0x000000081d1e7c24 */ /* 0x002fc4000f8e02ff */
[----:B------:R-:W-:Y:S01]  /*07a0*/  IMAD.MOV.U32 R29, RZ, RZ, R33 ;  /* 0x000000ffff1d7224 */ /* 0x000fe200078e0021 */
[----:B--2---:R-:W-:Y:S01]  /*07b0*/  ISETP.GE.AND P3, PT, R2, UR7, PT ;  /* 0x0000000702007c0c */ /* 0x004fe2000bf66270 */
[C---:B------:R-:W-:Y:S01]  /*07c0*/  IMAD.WIDE.U32 R28, R31.reuse, UR8, R28 ;  /* 0x000000081f1c7c25 */ /* 0x040fe2000f8e001c */
[----:B------:R-:W-:Y:S02]  /*07d0*/  ISETP.GE.AND P4, PT, R60, UR7, PT ;  /* 0x000000073c007c0c */ /* 0x000fe4000bf86270 */
[----:B------:R-:W-:Y:S01]  /*07e0*/  ISETP.GE.AND P5, PT, R72, UR7, PT ;  /* 0x0000000748007c0c */ /* 0x000fe2000bfa6270 */
[----:B------:R-:W-:Y:S01]  /*07f0*/  IMAD R31, R31, UR9, R30 ;  /* 0x000000091f1f7c24 */ /* 0x000fe2000f8e021e */
[----:B---3--:R-:W-:-:S03]  /*0800*/  LEA R30, P2, R28, UR10, 0x1 ;  /* 0x0000000a1c1e7c11 */ /* 0x008fc6000f8408ff */
[----:B------:R-:W-:-:S05]  /*0810*/  IMAD.IADD R29, R29, 0x1, R31 ;  /* 0x000000011d1d7824 */ /* 0x000fca00078e021f */
[----:B------:R-:W-:-:S05]  /*0820*/  LEA.HI.X R31, R28, UR11, R29, 0x1, P2 ;  /* 0x0000000b1c1f7c11 */ /* 0x000fca00090f0c1d */
[----:B------:R1:W5:Y:S04]  /*0830*/  @!P3 LDG.E.128 R4, desc[UR4][R30.64] ;  /* 0x000000041e04b981 */ /* 0x000368000c1e1d00 */
[----:B------:R1:W5:Y:S04]  /*0840*/  @!P4 LDG.E.128 R20, desc[UR4][R30.64+0x80] ;  /* 0x000080041e14c981 */ /* 0x000368000c1e1d00 */
[----:B------:R1:W5:Y:S02]  /*0850*/  @!P5 LDG.E.128 R24, desc[UR4][R30.64+0x100] ;  /* 0x000100041e18d981 */ /* 0x000364000c1e1d00 */
.L_x_78:
[----:B------:R-:W-:Y:S05]  /*0860*/  BSYNC.RECONVERGENT B0 ;  /* 0x0000000000007941 */ /* 0x000fea0003800200 */
.L_x_77:
[----:B------:R-:W-:Y:S01]  /*0870*/  BSSY.RECONVERGENT B0, `(.L_x_79) ;  /* 0x000001d000007945 */ /* 0x000fe20003800200 */
[----:B------:R-:W-:Y:S02]  /*0880*/  CS2R R28, SRZ ;  /* 0x00000000001c7805 */ /* 0x000fe4000001ff00 */
[----:B-1----:R-:W-:Y:S02]  /*0890*/  CS2R R30, SRZ ;  /* 0x00000000001e7805 */ /* 0x002fe4000001ff00 */
[----:B------:R-:W-:Y:S02]  /*08a0*/  CS2R R32, SRZ ;  /* 0x0000000000207805 */ /* 0x000fe4000001ff00 */
[----:B0-----:R-:W-:Y:S02]  /*08b0*/  CS2R R34, SRZ ;  /* 0x0000000000227805 */ /* 0x001fe4000001ff00 */
[----:B------:R-:W-:Y:S02]  /*08c0*/  CS2R R48, SRZ ;  /* 0x0000000000307805 */ /* 0x000fe4000001ff00 */
[----:B------:R-:W-:-:S02]  /*08d0*/  CS2R R50, SRZ ;  /* 0x0000000000327805 */ /* 0x000fc4000001ff00 */
[----:B------:R-:W-:Y:S02]  /*08e0*/  CS2R R36, SRZ ;  /* 0x0000000000247805 */ /* 0x000fe4000001ff00 */
[----:B------:R-:W-:Y:S02]  /*08f0*/  CS2R R38, SRZ ;  /* 0x0000000000267805 */ /* 0x000fe4000001ff00 */
[----:B------:R-:W-:Y:S02]  /*0900*/  CS2R R40, SRZ ;  /* 0x0000000000287805 */ /* 0x000fe4000001ff00 */
[----:B------:R-:W-:Y:S02]  /*0910*/  CS2R R42, SRZ ;  /* 0x00000000002a7805 */ /* 0x000fe4000001ff00 */
[----:B------:R-:W-:Y:S02]  /*0920*/  CS2R R44, SRZ ;  /* 0x00000000002c7805 */ /* 0x000fe4000001ff00 */
        /* <DEDUP_REMOVED lines=17> */
.L_x_80:
[----:B------:R-:W-:Y:S05]  /*0a40*/  BSYNC.RECONVERGENT B0 ;  /* 0x0000000000007941 */ /* 0x000fea0003800200 */
.L_x_79:
        /* <DEDUP_REMOVED lines=19> */
.L_x_82:
[----:B------:R-:W-:Y:S05]  /*0b80*/  BSYNC.RECONVERGENT B0 ;  /* 0x0000000000007941 */ /* 0x000fea0003800200 */
.L_x_81:
[C---:B-----5:R-:W-:Y:S01]  /*0b90*/  LOP3.LUT R60, R16.reuse, 0xffff0000, RZ, 0xc0, !PT ;  /* 0xffff0000103c7812 */ /* 0x060fe200078ec0ff */
[----:B------:R-:W-:Y:S01]  /*0ba0*/  IMAD.U32 R3, R16, 0x10000, RZ ;  /* 0x0001000010037824 */ /* 0x000fe200078e00ff */
[C---:B-1----:R-:W-:Y:S01]  /*0bb0*/  LOP3.LUT R65, R28.reuse, 0xffff0000, RZ, 0xc0, !PT ;  /* 0xffff00001c417812 */ /* 0x042fe200078ec0ff */
[----:B------:R-:W-:Y:S01]  /*0bc0*/  IMAD.U32 R64, R28, 0x10000, RZ ;  /* 0x000100001c407824 */ /* 0x000fe200078e00ff */
[----:B------:R-:W-:Y:S01]  /*0bd0*/  LOP3.LUT R86, R4, 0xffff0000, RZ, 0xc0, !PT ;  /* 0xffff000004567812 */ /* 0x000fe200078ec0ff */
[----:B------:R-:W-:Y:S01]  /*0be0*/  IMAD.U32 R81, R49, 0x10000, RZ ;  /* 0x0001000031517824 */ /* 0x000fe200078e00ff */
[----:B------:R-:W-:Y:S01]  /*0bf0*/  LOP3.LUT R87, R36, 0xffff0000, RZ, 0xc0, !PT ;  /* 0xffff000024577812 */ /* 0x000fe200078ec0ff */
[----:B------:R-:W-:Y:S01]  /*0c00*/  FMUL.FTZ R60, R60, R65 ;  /* 0x000000413c3c7220 */ /* 0x000fe20000410000 */
[C---:B------:R-:W-:Y:S01]  /*0c10*/  SHF.L.U32 R82, R48.reuse, 0x10, RZ ;  /* 0x0000001030527819 */ /* 0x040fe200000006ff */
[----:B------:R-:W-:Y:S01]  /*0c20*/  IMAD.U32 R67, R29, 0x10000, RZ ;  /* 0x000100001d437824 */ /* 0x000fe200078e00ff */
[----:B------:R-:W-:Y:S01]  /*0c30*/  LOP3.LUT R83, R48, 0xffff0000, RZ, 0xc0, !PT ;  /* 0xffff000030537812 */ /* 0x000fe200078ec0ff */
[C---:B------:R-:W-:Y:S01]  /*0c40*/  IMAD.U32 R48, R50.reuse, 0x10000, RZ ;  /* 0x0001000032307824 */ /* 0x040fe200078e00ff */
[----:B------:R-:W-:Y:S01]  /*0c50*/  SHF.L.U32 R16, R17, 0x10, RZ ;  /* 0x0000001011107819 */ /* 0x000fe200000006ff */
[----:B------:R-:W-:Y:S01]  /*0c60*/  FFMA.FTZ R65, R3, R64, R60 ;  /* 0x0000004003417223 */ /* 0x000fe2000001003c */
[----:B------:R-:W-:Y:S01]  /*0c70*/  LOP3.LUT R84, R49, 0xffff0000, RZ, 0xc0, !PT ;  /* 0xffff000031547812 */ /* 0x000fe200078ec0ff */
[C---:B------:R-:W-:Y:S01]  /*0c80*/  IMAD.U32 R49, R51.reuse, 0x10000, RZ ;  /* 0x0001000033317824 */ /* 0x040fe200078e00ff */
[----:B------:R-:W-:Y:S01]  /*0c90*/  LOP3.LUT R85, R50, 0xffff0000, RZ, 0xc0, !PT ;  /* 0xffff000032557812 */ /* 0x000fe200078ec0ff */
[----:B------:R-:W-:Y:S01]  /*0ca0*/  FMUL.FTZ R87, R86, R87 ;  /* 0x0000005756577220 */ /* 0x000fe20000410000 */
[----:B------:R-:W-:Y:S01]  /*0cb0*/  LOP3.LUT R50, R51, 0xffff0000, RZ, 0xc0, !PT ;  /* 0xffff000033327812 */ /* 0x000fe200078ec0ff */
[----:B------:R-:W-:Y:S01]  /*0cc0*/  IMAD.U32 R51, R36, 0x10000, RZ ;  /* 0x0001000024337824 */ /* 0x000fe200078e00ff */
[----:B------:R-:W-:Y:S01]  /*0cd0*/  SHF.L.U32 R4, R4, 0x10, RZ ;  /* 0x0000001004047819 */ /* 0x000fe200000006ff */
[----:B------:R-:W-:Y:S01]  /*0ce0*/  FFMA.FTZ R65, R16, R67, R65 ;  /* 0x0000004310417223 */ /* 0x000fe20000010041 */
[----:B------:R-:W-:Y:S01]  /*0cf0*/  LOP3.LUT R62, R17, 0xffff0000, RZ, 0xc0, !PT ;  /* 0xffff0000113e7812 */ /* 0x000fe200078ec0ff */
[----:B------:R-:W-:Y:S01]  /*0d00*/  IMAD.U32 R3, R5, 0x10000, RZ ;  /* 0x0001000005037824 */ /* 0x000fe200078e00ff */
[----:B------:R-:W-:Y:S01]  /*0d10*/  LOP3.LUT R29, R29, 0xffff0000, RZ, 0xc0, !PT ;  /* 0xffff00001d1d7812 */ /* 0x000fe200078ec0ff */
[----:B------:R-:W-:-:S02]  /*0d20*/  IMAD.U32 R36, R37, 0x10000, RZ ;  /* 0x0001000025247824 */ /* 0x000fc400078e00ff */
[----:B------:R-:W-:Y:S01]  /*0d30*/  FFMA.FTZ R60, R4, R51, R87 ;  /* 0x00000033043c7223 */ /* 0x000fe20000010057 */
[----:B------:R-:W-:Y:S01]  /*0d40*/  SHF.L.U32 R28, R30, 0x10, RZ ;  /* 0x000000101e1c7819 */ /* 0x000fe200000006ff */
[----:B------:R-:W-:Y:S01]  /*0d50*/  IMAD.U32 R17, R18, 0x10000, RZ ;  /* 0x0001000012117824 */ /* 0x000fe200078e00ff */
[----:B------:R-:W-:Y:S01]  /*0d60*/  LOP3.LUT R5, R5, 0xffff0000, RZ, 0xc0, !PT ;  /* 0xffff000005057812 */ /* 0x000fe200078ec0ff */
[----:B------:R-:W-:Y:S01]  /*0d70*/  FFMA.FTZ R62, R62, R29, R65 ;  /* 0x0000001d3e3e7223 */ /* 0x000fe20000010041 */
[----:B------:R-:W-:Y:S01]  /*0d80*/  LOP3.LUT R4, R37, 0xffff0000, RZ, 0xc0, !PT ;  /* 0xffff000025047812 */ /* 0x000fe200078ec0ff */
[----:B------:R-:W-:Y:S01]  /*0d90*/  FFMA.FTZ R36, R3, R36, R60 ;  /* 0x0000002403247223 */ /* 0x000fe2000001003c */
[----:B------:R-:W-:Y:S01]  /*0da0*/  LOP3.LUT R63, R18, 0xffff0000, RZ, 0xc0, !PT ;  /* 0xffff0000123f7812 */ /* 0x000fe200078ec0ff */
[----:B------:R-:W-:Y:S01]  /*0db0*/  FFMA.FTZ R28, R17, R28, R62 ;  /* 0x0000001c111c7223 */ /* 0x000fe2000001003e */
[----:B------:R-:W-:Y:S01]  /*0dc0*/  LOP3.LUT R30, R30, 0xffff0000, RZ, 0xc0, !PT ;  /* 0xffff00001e1e7812 */ /* 0x000fe200078ec0ff */
[----:B------:R-:W-:Y:S01]  /*0dd0*/  IMAD.U32 R16, R38, 0x10000, RZ ;  /* 0x0001000026107824 */ /* 0x000fe200078e00ff */
[C---:B------:R-:W-:Y:S01]  /*0de0*/  SHF.L.U32 R3, R6.reuse, 0x10, RZ ;  /* 0x0000001006037819 */ /* 0x040fe200000006ff */
[----:B------:R-:W-:Y:S01]  /*0df0*/  FFMA.FTZ R4, R5, R4, R36 ;  /* 0x0000000405047223 */ /* 0x000fe20000010024 */
[----:B------:R-:W-:Y:S01]  /*0e00*/  IMAD.U32 R18, R19, 0x10000, RZ ;  /* 0x0001000013127824 */ /* 0x000fe200078e00ff */
[----:B------:R-:W-:Y:S01]  /*0e10*/  LOP3.LUT R6, R6, 0xffff0000, RZ, 0xc0, !PT ;  /* 0xffff000006067812 */ /* 0x000fe200078ec0ff */
[----:B------:R-:W-:Y:S01]  /*0e20*/  IMAD.U32 R69, R31, 0x10000, RZ ;  /* 0x000100001f457824 */ /* 0x000fe200078e00ff */
[----:B------:R-:W-:Y:S01]  /*0e30*/  LOP3.LUT R5, R38, 0xffff0000, RZ, 0xc0, !PT ;  /* 0xffff000026057812 */ /* 0x000fe200078ec0ff */
[----:B------:R-:W-:Y:S01]  /*0e40*/  FFMA.FTZ R63, R63, R30, R28 ;  /* 0x0000001e3f3f7223 */ /* 0x000fe2000001001c */
[----:B------:R-:W-:Y:S01]  /*0e50*/  FFMA.FTZ R17, R3, R16, R4 ;  /* 0x0000001003117223 */ /* 0x000fe20000010004 */
[----:B------:R-:W-:Y:S01]  /*0e60*/  LOP3.LUT R19, R19, 0xffff0000, RZ, 0xc0, !PT ;  /* 0xffff000013137812 */ /* 0x000fe200078ec0ff */
[----:B------:R-:W-:Y:S01]  /*0e70*/  IMAD.U32 R3, R7, 0x10000, RZ ;  /* 0x0001000007037824 */ /* 0x000fe200078e00ff */
[----:B------:R-:W-:Y:S01]  /*0e80*/  LOP3.LUT R66, R31, 0xffff0000, RZ, 0xc0, !PT ;  /* 0xffff00001f427812 */ /* 0x000fe200078ec0ff */
[----:B------:R-:W-:Y:S01]  /*0e90*/  FFMA.FTZ R18, R18, R69, R63 ;  /* 0x0000004512127223 */ /* 0x000fe2000001003f */
[----:B------:R-:W-:-:S02]  /*0ea0*/  IMAD.U32 R4, R39, 0x10000, RZ ;  /* 0x0001000027047824 */ /* 0x000fc400078e00ff */
        /* <DEDUP_REMOVED lines=19> */
[----:B0-----:R-:W-:Y:S01]  /*0fe0*/  LOP3.LUT R70, R13, 0xffff0000, RZ, 0xc0, !PT ;  /* 0xffff00000d467812 */ /* 0x001fe200078ec0ff */
        /* <DEDUP_REMOVED lines=29> */
[C---:B------:R-:W-:Y:S01]  /*11c0*/  SHF.L.U32 R35, R8.reuse, 0x10, RZ ;  /* 0x0000001008237819 */ /* 0x040fe200000006ff */
        /* <DEDUP_REMOVED lines=11> */
[----:B------:R-:W-:Y:S01]  /*1280*/  FFMA.FTZ R35, R78, R83, R35 ;  /* 0x000000534e237223 */ /* 0x000fe20000010023 */
[----:B------:R-:W-:Y:S01]  /*1290*/  LOP3.LUT R5, R44, 0xffff0000, RZ, 0xc0, !PT ;  /* 0xffff00002c057812 */ /* 0x000fe200078ec0ff */
[----:B------:R-:W-:Y:S01]  /*12a0*/  FFMA.FTZ R7, R3, R4, R6 ;  /* 0x0000000403077223 */ /* 0x000fe20000010006 */
[----:B------:R-:W-:Y:S01]  /*12b0*/  LOP3.LUT R79, R9, 0xffff0000, RZ, 0xc0, !PT ;  /* 0xffff0000094f7812 */ /* 0x000fe200078ec0ff */
[----:B------:R-:W-:Y:S01]  /*12c0*/  FFMA.FTZ R8, R8, R81, R35 ;  /* 0x0000005108087223 */ /* 0x000fe20000010023 */
[----:B------:R-:W-:-:S02]  /*12d0*/  IMAD.U32 R3, R25, 0x10000, RZ ;  /* 0x0001000019037824 */ /* 0x000fc400078e00ff */
[----:B------:R-:W-:Y:S01]  /*12e0*/  FFMA.FTZ R24, R24, R5, R7 ;  /* 0x0000000518187223 */ /* 0x000fe20000010007 */
[----:B------:R-:W-:Y:S01]  /*12f0*/  IMAD.U32 R4, R45, 0x10000, RZ ;  /* 0x000100002d047824 */ /* 0x000fe200078e00ff */
[----:B------:R-:W-:Y:S01]  /*1300*/  LOP3.LUT R25, R25, 0xffff0000, RZ, 0xc0, !PT ;  /* 0xffff000019197812 */ /* 0x000fe200078ec0ff */
[C---:B------:R-:W-:Y:S01]  /*1310*/  IMAD.U32 R9, R10.reuse, 0x10000, RZ ;  /* 0x000100000a097824 */ /* 0x040fe200078e00ff */
[----:B------:R-:W-:Y:S01]  /*1320*/  LOP3.LUT R6, R45, 0xffff0000, RZ, 0xc0, !PT ;  /* 0xffff00002d067812 */ /* 0x000fe200078ec0ff */
[----:B------:R-:W-:Y:S01]  /*1330*/  FFMA.FTZ R8, R79, R84, R8 ;  /* 0x000000544f087223 */ /* 0x000fe20000010008 */
[----:B------:R-:W-:Y:S01]  /*1340*/  FFMA.FTZ R24, R3, R4, R24 ;  /* 0x0000000403187223 */ /* 0x000fe20000010018 */
[----:B------:R-:W-:Y:S01]  /*1350*/  LOP3.LUT R80, R10, 0xffff0000, RZ, 0xc0, !PT ;  /* 0xffff00000a507812 */ /* 0x000fe200078ec0ff */
[----:B------:R-:W-:Y:S01]  /*1360*/  IMAD.U32 R4, R46, 0x10000, RZ ;  /* 0x000100002e047824 */ /* 0x000fe200078e00ff */
[C---:B------:R-:W-:Y:S01]  /*1370*/  SHF.L.U32 R3, R26.reuse, 0x10, RZ ;  /* 0x000000101a037819 */ /* 0x040fe200000006ff */
[----:B------:R-:W-:Y:S01]  /*1380*/  FFMA.FTZ R9, R9, R48, R8 ;  /* 0x0000003009097223 */ /* 0x000fe20000010008 */
        /* <DEDUP_REMOVED lines=12> */
[----:B------:R-:W-:Y:S01]  /*1450*/  FFMA.FTZ R10, R11, R50, R10 ;  /* 0x000000320b0a7223 */ /* 0x000fe2000001000a */
[----:B------:R-:W-:Y:S01]  /*1460*/  LOP3.LUT R6, R47, 0xffff0000, RZ, 0xc0, !PT ;  /* 0xffff00002f067812 */ /* 0x000fe200078ec0ff */
[----:B------:R-:W-:Y:S01]  /*1470*/  FFMA.FTZ R4, R3, R4, R26 ;  /* 0x0000000403047223 */ /* 0x000fe2000001001a */
[----:B------:R-:W-:Y:S01]  /*1480*/  IADD3 R57, PT, PT, R57, 0x3f, RZ ;  /* 0x0000003f39397810 */ /* 0x000fe20007ffe0ff */
[----:B------:R-:W-:Y:S01]  /*1490*/  IMAD R13, R61, 0x3000, RZ ;  /* 0x000030003d0d7824 */ /* 0x000fe200078e02ff */
[----:B------:R-:W0:Y:S01]  /*14a0*/  SHFL.BFLY PT, R3, R10, 0x4, 0x1f ;  /* 0x0c801f000a037f89 */ /* 0x000e2200000e0000 */
[----:B------:R-:W-:Y:S01]  /*14b0*/  FFMA.FTZ R6, R27, R6, R4 ;  /* 0x000000061b067223 */ /* 0x000fe20000010004 */
[----:B------:R-:W-:Y:S01]  /*14c0*/  ISETP.NE.AND P1, PT, R2, RZ, PT ;  /* 0x000000ff0200720c */ /* 0x000fe20003f25270 */
[----:B------:R-:W-:Y:S01]  /*14d0*/  IMAD.SHL.U32 R14, R55, 0x4, RZ ;  /* 0x00000004370e7824 */ /* 0x000fe200078e00ff */
[----:B------:R-:W-:Y:S02]  /*14e0*/  BSSY.RECONVERGENT B0, `(.L_x_83) ;  /* 0x000002e000007945 */ /* 0x000fe40003800200 */
[----:B------:R-:W1:Y:S02]  /*14f0*/  SHFL.BFLY PT, R5, R6, 0x4, 0x1f ;  /* 0x0c801f0006057f89 */ /* 0x000e6400000e0000 */
[----:B------:R-:W-:Y:S01]  /*1500*/  LOP3.LUT R14, R14, R13, RZ, 0xfc, !PT ;  /* 0x0000000d0e0e7212 */ /* 0x000fe200078efcff */
[----:B0-----:R-:W-:-:S05]  /*1510*/  FADD.FTZ R3, R10, R3 ;  /* 0x000000030a037221 */ /* 0x001fca0000010000 */
[----:B------:R-:W0:Y:S01]  /*1520*/  SHFL.BFLY PT, R4, R3, 0x2, 0x1f ;  /* 0x0c401f0003047f89 */ /* 0x000e2200000e0000 */
[----:B-1----:R-:W-:Y:S02]  /*1530*/  FADD.FTZ R5, R6, R5 ;  /* 0x0000000506057221 */ /* 0x002fe40000010000 */
[----:B------:R-:W1:Y:S03]  /*1540*/  LDC.64 R6, c[0x0][0x440] ;  /* 0x00011000ff067b82 */ /* 0x000e660000000a00 */
[----:B------:R-:W2:Y:S01]  /*1550*/  SHFL.BFLY PT, R12, R5, 0x2, 0x1f ;  /* 0x0c401f00050c7f89 */ /* 0x000ea200000e0000 */
[----:B0-----:R-:W-:Y:S01]  /*1560*/  FADD.FTZ R8, R3, R4 ;  /* 0x0000000403087221 */ /* 0x001fe20000010000 */
[----:B------:R-:W-:Y:S01]  /*1570*/  SHF.R.S32.HI R4, RZ, 0x1f, R57 ;  /* 0x0000001fff047819 */ /* 0x000fe20000011439 */
[----:B------:R-:W-:-:S03]  /*1580*/  IMAD R3, R59, 0xc0, RZ ;  /* 0x000000c03b037824 */ /* 0x000fc600078e02ff */
[-C--:B------:R-:W-:Y:S01]  /*1590*/  LEA.HI R4, R4, R57.reuse, RZ, 0x6 ;  /* 0x0000003904047211 */ /* 0x080fe200078f30ff */
[----:B--2---:R-:W-:Y:S01]  /*15a0*/  FADD.FTZ R12, R5, R12 ;  /* 0x0000000c050c7221 */ /* 0x004fe20000010000 */
[----:B------:R-:W0:Y:S02]  /*15b0*/  SHFL.BFLY PT, R9, R8, 0x1, 0x1f ;  /* 0x0c201f0008097f89 */ /* 0x000e2400000e0000 */
[----:B------:R-:W-:Y:S02]  /*15c0*/  LOP3.LUT R4, R4, 0xffffffc0, RZ, 0xc0, !PT ;  /* 0xffffffc004047812 */ /* 0x000fe400078ec0ff */
[----:B------:R-:W2:Y:S02]  /*15d0*/  SHFL.BFLY PT, R11, R12, 0x1, 0x1f ;  /* 0x0c201f000c0b7f89 */ /* 0x000ea400000e0000 */
[----:B------:R-:W-:Y:S02]  /*15e0*/  IADD3 R10, PT, PT, R54, R57, -R4 ;  /* 0x00000039360a7210 */ /* 0x000fe40007ffe804 */
[----:B------:R-:W3:Y:S03]  /*15f0*/  LDC.64 R4, c[0x0][0x448] ;  /* 0x00011200ff047b82 */ /* 0x000ee60000000a00 */
[----:B------:R-:W-:-:S05]  /*1600*/  IMAD.IADD R10, R57, 0x1, -R10 ;  /* 0x00000001390a7824 */ /* 0x000fca00078e0a0a */
[----:B------:R-:W-:Y:S02]  /*1610*/  ISETP.GE.AND P0, PT, R55, R10, PT ;  /* 0x0000000a3700720c */ /* 0x000fe40003f06270 */
[----:B------:R-:W-:Y:S02]  /*1620*/  IADD3 R10, P2, PT, R3, R14, RZ ;  /* 0x0000000e030a7210 */ /* 0x000fe40007f5e0ff */
[----:B------:R-:W-:Y:S02]  /*1630*/  ISETP.GT.U32.OR P0, PT, R55, 0x3f, P0 ;  /* 0x0000003f3700780c */ /* 0x000fe40000704470 */
[----:B------:R-:W-:Y:S01]  /*1640*/  SHF.R.S32.HI R14, RZ, 0x1f, R59 ;  /* 0x0000001fff0e7819 */ /* 0x000fe2000001143b */
[----:B0-----:R-:W-:Y:S01]  /*1650*/  FADD.FTZ R13, R8, R9 ;  /* 0x00000009080d7221 */ /* 0x001fe20000010000 */
[----:B--2---:R-:W-:Y:S01]  /*1660*/  FADD.FTZ R12, R12, R11 ;  /* 0x0000000b0c0c7221 */ /* 0x004fe20000010000 */
[----:B------:R-:W-:Y:S01]  /*1670*/  LEA.HI.X.SX32 R11, R3, RZ, 0x1, P2 ;  /* 0x000000ff030b7211 */ /* 0x000fe200010f0eff */
[----:B-1----:R-:W-:Y:S07]  /*1680*/  @P1 BRA `(.L_x_84) ;  /* 0x00000000004c1947 */ /* 0x002fee0003800000 */
[----:B------:R-:W0:Y:S01]  /*1690*/  LDC.64 R8, c[0x0][0x3e8] ;  /* 0x0000fa00ff087b82 */ /* 0x000e220000000a00 */
[----:B------:R-:W1:Y:S01]  /*16a0*/  LDCU.64 UR8, c[0x0][0x3f0] ;  /* 0x00007e00ff0877ac */ /* 0x000e620008000a00 */
[----:B------:R-:W-:Y:S02]  /*16b0*/  IADD3 R2, P1, PT, R54, R59, RZ ;  /* 0x0000003b36027210 */ /* 0x000fe40007f3e0ff */
[----:B------:R-:W-:Y:S01]  /*16c0*/  ISETP.GE.AND P2, PT, R0, R53, PT ;  /* 0x000000350000720c */ /* 0x000fe20003f46270 */
[----:B------:R-:W2:Y:S02]  /*16d0*/  LDCU.64 UR10, c[0x0][0x3d0] ;  /* 0x00007a00ff0a77ac */ /* 0x000ea40008000a00 */
[----:B------:R-:W-:Y:S02]  /*16e0*/  IMAD.X R3, RZ, RZ, R14, P1 ;  /* 0x000000ffff037224 */ /* 0x000fe400008e060e */
[----:B0-----:R-:W-:-:S04]  /*16f0*/  IMAD.WIDE.U32 R2, R8, UR6, R2 ;  /* 0x0000000608027c25 */ /* 0x001fc8000f8e0002 */
[----:B------:R-:W-:Y:S01]  /*1700*/  IMAD R3, R9, UR6, R3 ;  /* 0x0000000609037c24 */ /* 0x000fe2000f8e0203 */
[----:B------:R-:W-:Y:S01]  /*1710*/  FSEL R9, R13, RZ, !P2 ;  /* 0x000000ff0d097208 */ /* 0x000fe20005000000 */
[----:B-1----:R-:W-:-:S04]  /*1720*/  IMAD.WIDE.U32 R2, R52, UR8, R2 ;  /* 0x0000000834027c25 */ /* 0x002fc8000f8e0002 */
[----:B------:R-:W-:Y:S01]  /*1730*/  IMAD R8, R52, UR9, R3 ;  /* 0x0000000934087c24 */ /* 0x000fe2000f8e0203 */
[----:B------:R-:W-:-:S04]  /*1740*/  IADD3 R3, P1, PT, R0, R2, RZ ;  /* 0x0000000200037210 */ /* 0x000fc80007f3e0ff */
[----:B------:R-:W-:Y:S02]  /*1750*/  IADD3.X R8, PT, PT, RZ, R8, RZ, P1, !PT ;  /* 0x00000008ff087210 */ /* 0x000fe40000ffe4ff */
[C---:B--2---:R-:W-:Y:S02]  /*1760*/  LEA R2, P3, R3.reuse, UR10, 0x2 ;  /* 0x0000000a03027c11 */ /* 0x044fe4000f8610ff */
[----:B------:R-:W-:Y:S02]  /*1770*/  ISETP.GE.AND P1, PT, R58, R53, PT ;  /* 0x000000353a00720c */ /* 0x000fe40003f26270 */
[----:B------:R-:W-:Y:S02]  /*1780*/  LEA.HI.X R3, R3, UR11, R8, 0x2, P3 ;  /* 0x0000000b03037c11 */ /* 0x000fe400098f1408 */
[----:B------:R-:W-:-:S03]  /*1790*/  FSEL R13, R12, RZ, !P1 ;  /* 0x000000ff0c0d7208 */ /* 0x000fc60004800000 */
[----:B------:R0:W-:Y:S04]  /*17a0*/  STG.E desc[UR4][R2.64], R9 ;  /* 0x0000000902007986 */ /* 0x0001e8000c101904 */
[----:B------:R0:W-:Y:S02]  /*17b0*/  STG.E desc[UR4][R2.64+0x80], R13 ;  /* 0x0000800d02007986 */ /* 0x0001e4000c101904 */
.L_x_84:
[----:B------:R-:W-:Y:S05]  /*17c0*/  BSYNC.RECONVERGENT B0 ;  /* 0x0000000000007941 */ /* 0x000fea0003800200 */
.L_x_83:
[----:B------:R-:W-:Y:S04]  /*17d0*/  BSSY.RECONVERGENT B0, `(.L_x_85) ;  /* 0x0000012000007945 */ /* 0x000fe80003800200 */
[----:B------:R-:W-:Y:S05]  /*17e0*/  @P0 BRA `(.L_x_86) ;  /* 0x0000000000400947 */ /* 0x000fea0003800000 */
[----:B0-----:R-:W0:Y:S01]  /*17f0*/  LDC.64 R8, c[0x0][0x418] ;  /* 0x00010600ff087b82 */ /* 0x001e220000000a00 */
[----:B------:R-:W-:Y:S01]  /*1800*/  IMAD.IADD R2, R54, 0x1, R55 ;  /* 0x0000000136027824 */ /* 0x000fe200078e0237 */
[----:B------:R-:W1:Y:S01]  /*1810*/  LDCU.64 UR8, c[0x0][0x420] ;  /* 0x00008400ff0877ac */ /* 0x000e620008000a00 */
[----:B------:R-:W-:-:S03]  /*1820*/  FMUL.FTZ R0, R74, 1.4426950216293334961 ;  /* 0x3fb8aa3b4a007820 */ /* 0x000fc60000410000 */
[----:B------:R-:W-:Y:S02]  /*1830*/  IADD3 R2, P0, PT, R2, R59, RZ ;  /* 0x0000003b02027210 */ /* 0x000fe40007f1e0ff */
[----:B------:R-:W2:Y:S03]  /*1840*/  LDC.64 R12, c[0x0][0x410] ;  /* 0x00010400ff0c7b82 */ /* 0x000ea60000000a00 */
[----:B------:R-:W-:Y:S01]  /*1850*/  IMAD.X R3, RZ, RZ, R14, P0 ;  /* 0x000000ffff037224 */ /* 0x000fe200000e060e */
[----:B------:R-:W-:Y:S01]  /*1860*/  FSETP.NEU.FTZ.AND P0, PT, R74, -INF , PT ;  /* 0xff8000004a00780b */ /* 0x000fe20003f1d000 */
        /* <DEDUP_REMOVED lines=8> */
.L_x_86:
[----:B------:R-:W-:Y:S05]  /*18f0*/  BSYNC.RECONVERGENT B0 ;  /* 0x0000000000007941 */ /* 0x000fea0003800200 */
.L_x_85:
[----:B------:R-:W2:Y:S01]  /*1900*/  LDCU.64 UR10, c[0x0][0x458] ;  /* 0x00008b00ff0a77ac */ /* 0x000ea20008000a00 */
[----:B01----:R-:W-:Y:S01]  /*1910*/  IMAD.WIDE.U32 R2, R6, UR6, R10 ;  /* 0x0000000606027c25 */ /* 0x003fe2000f8e000a */
[----:B------:R-:W0:Y:S03]  /*1920*/  LDCU.64 UR8, c[0x0][0x428] ;  /* 0x00008500ff0877ac */ /* 0x000e260008000a00 */
[----:B------:R-:W-:Y:S02]  /*1930*/  IMAD R3, R7, UR6, R3 ;  /* 0x0000000607037c24 */ /* 0x000fe4000f8e0203 */
[----:B---3--:R-:W-:-:S04]  /*1940*/  IMAD.WIDE.U32 R2, R52, R4, R2 ;  /* 0x0000000434027225 */ /* 0x008fc800078e0002 */
[----:B------:R-:W-:Y:S01]  /*1950*/  IMAD R5, R52, R5, R3 ;  /* 0x0000000534057224 */ /* 0x000fe200078e0203 */
[----:B--2---:R-:W-:-:S04]  /*1960*/  ISETP.NE.U32.AND P0, PT, RZ, UR10, PT ;  /* 0x0000000aff007c0c */ /* 0x004fc8000bf05070 */
[----:B------:R-:W-:Y:S02]  /*1970*/  ISETP.NE.AND.EX P0, PT, RZ, UR11, PT, P0 ;  /* 0x0000000bff007c0c */ /* 0x000fe4000bf05300 */
[C---:B0-----:R-:W-:Y:S02]  /*1980*/  LEA R4, P1, R2.reuse, UR8, 0x2 ;  /* 0x0000000802047c11 */ /* 0x041fe4000f8210ff */
        /* <DEDUP_REMOVED lines=15> */
[----:B0-----:R-:W0:Y:S01]  /*1a80*/  LDC R5, c[0x0][0x390] ;  /* 0x0000e400ff057b82 */ /* 0x001e220000000800 */
[----:B------:R-:W1:Y:S07]  /*1a90*/  LDCU UR7, c[0x0][0x450] ;  /* 0x00008a00ff0777ac */ /* 0x000e6e0008000800 */
[----:B------:R-:W2:Y:S01]  /*1aa0*/  LDC.64 R2, c[0x0][0x458] ;  /* 0x00011600ff027b82 */ /* 0x000ea20000000a00 */
[----:B-1----:R-:W-:-:S04]  /*1ab0*/  IMAD R56, R61, UR7, R56 ;  /* 0x000000073d387c24 */ /* 0x002fc8000f8e0238 */
[----:B0-----:R-:W-:-:S04]  /*1ac0*/  IMAD R5, R56, R5, UR6 ;  /* 0x0000000638057e24 */ /* 0x001fc8000f8e0205 */
[----:B--2---:R-:W-:-:S05]  /*1ad0*/  IMAD.WIDE R2, R5, 0x4, R2 ;  /* 0x0000000405027825 */ /* 0x004fca00078e0202 */
[----:B------:R-:W-:Y:S01]  /*1ae0*/  STG.E desc[UR4][R2.64], RZ ;  /* 0x000000ff02007986 */ /* 0x000fe2000c101904 */
[----:B------:R-:W-:Y:S05]  /*1af0*/  EXIT ;  /* 0x000000000000794d */ /* 0x000fea0003800000 */
.L_x_87:
        /* <DEDUP_REMOVED lines=16> */
.L_x_115:


//--------------------- .nv.shared._ZN7cutlass13device_kernelIN5flash11enable_sm90INS1_16FlashAttnBwdSm90INS1_25CollectiveMainloopBwdSm90ILi2ELi1ELi1EN4cute5tupleIJNS5_1CILi1EEES8_S8_EEENS6_IJNS7_ILi64EEENS7_ILi96EEENS7_ILi192EEEEEENS_10bfloat16_tEfNS_4arch4Sm90ELb0ELb0ELb0ELb0ELb0ELb0ELb1ELb0ELi3ELi1ELi1ELi1ELb0EEENS1_21CollectiveEpilogueBwdISD_SE_SG_Li384ELb0ELb1ELi3EEENS1_19SingleTileSchedulerILb0ELb0ELb0ELi96EEEEEEEEEvNT_6ParamsE --------------------------
	.section	.nv.shared._ZN7cutlass13device_kernelIN5flash11enable_sm90INS1_16FlashAttnBwdSm90INS1_25CollectiveMainloopBwdSm90ILi2ELi1ELi1EN4cute5tupleIJNS5_1CILi1EEES8_S8_EEENS6_IJNS7_ILi64EEENS7_ILi96EEENS7_ILi192EEEEEENS_10bfloat16_tEfNS_4arch4Sm90ELb0ELb0ELb0ELb0ELb0ELb0ELb1ELb0ELi3ELi1ELi1ELi1ELb0EEENS1_21CollectiveEpilogueBwdISD_SE_SG_Li384ELb0ELb1ELi3EEENS1_19SingleTileSchedulerILb0ELb0ELb0ELi96EEEEEEEEEvNT_6ParamsE,"aw",@nobits
	.sectionflags	@""
	.align	16
	.zero		1024


//--------------------- .nv.shared.reserved.0     --------------------------
	.section	.nv.shared.reserved.0,"aw",@nobits
	.weak		__nv_reservedSMEM_offset_0_alias
	.size		__nv_reservedSMEM_offset_0_alias, 0, 64
	.other		__nv_reservedSMEM_offset_0_alias,@"STO_CUDA_RESERVED_SHARED STV_DEFAULT"
__nv_reservedSMEM_offset_0_alias:
	.zero		0
	.zero		64


//--------------------- .nv.global                --------------------------
	.section	.nv.global,"aw",@nobits
.nv.global:
	.type		_ZN66_INTERNAL_1b5186a0_30_flash_bwd_hdim192_bf16_sm90_cu_ceb34e2a_29854cute1_E,@object
	.size		_ZN66_INTERNAL_1b5186a0_30_flash_bwd_hdim192_bf16_sm90_cu_ceb34e2a_29854cute1_E,(_ZN66_INTERNAL_1b5186a0_30_flash_bwd_hdim192_bf16_sm90_cu_ceb34e2a_29854cuda3std3__45__cpo6cbeginE - _ZN66_INTERNAL_1b5186a0_30_flash_bwd_hdim192_bf16_sm90_cu_ceb34e2a_29854cute1_E)
_ZN66_INTERNAL_1b5186a0_30_flash_bwd_hdim192_bf16_sm90_cu_ceb34e2a_29854cute1_E:
	.zero		1
	.type		_ZN66_INTERNAL_1b5186a0_30_flash_bwd_hdim192_bf16_sm90_cu_ceb34e2a_29854cuda3std3__45__cpo6cbeginE,@object
	.size		_ZN66_INTERNAL_1b5186a0_30_flash_bwd_hdim192_bf16_sm90_cu_ceb34e2a_29854cuda3std3__45__cpo6cbeginE,(_ZN66_INTERNAL_1b5186a0_30_flash_bwd_hdim192_bf16_sm90_cu_ceb34e2a_29854cuda3std3__48in_placeE - _ZN66_INTERNAL_1b5186a0_30_flash_bwd_hdim192_bf16_sm90_cu_ceb34e2a_29854cuda3std3__45__cpo6cbeginE)
_ZN66_INTERNAL_1b5186a0_30_flash_bwd_hdim192_bf16_sm90_cu_ceb34e2a_29854cuda3std3__45__cpo6cbeginE:
	.zero		1
	.type		_ZN66_INTERNAL_1b5186a0_30_flash_bwd_hdim192_bf16_sm90_cu_ceb34e2a_29854cuda3std3__48in_placeE,@object
	.size		_ZN66_INTERNAL_1b5186a0_30_flash_bwd_hdim192_bf16_sm90_cu_ceb34e2a_29854cuda3std3__48in_placeE,(_ZN66_INTERNAL_1b5186a0_30_flash_bwd_hdim192_bf16_sm90_cu_ceb34e2a_29854cuda3std6ranges3__45__cpo9iter_moveE - _ZN66_INTERNAL_1b5186a0_30_flash_bwd_hdim192_bf16_sm90_cu_ceb34e2a_29854cuda3std3__48in_placeE)
_ZN66_INTERNAL_1b5186a0_30_flash_bwd_hdim192_bf16_sm90_cu_ceb34e2a_29854cuda3std3__48in_placeE:
	.zero		1
	.type		_ZN66_INTERNAL_1b5186a0_30_flash_bwd_hdim192_bf16_sm90_cu_ceb34e2a_29854cuda3std6ranges3__45__cpo9iter_moveE,@object
	.size		_ZN66_INTERNAL_1b5186a0_30_flash_bwd_hdim192_bf16_sm90_cu_ceb34e2a_29854cuda3std6ranges3__45__cpo9iter_moveE,(_ZN66_INTERNAL_1b5186a0_30_flash_bwd_hdim192_bf16_sm90_cu_ceb34e2a_29854cuda3std3__45__cpo5beginE - _ZN66_INTERNAL_1b5186a0_30_flash_bwd_hdim192_bf16_sm90_cu_ceb34e2a_29854cuda3std6ranges3__45__cpo9iter_moveE)
_ZN66_INTERNAL_1b5186a0_30_flash_bwd_hdim192_bf16_sm90_cu_ceb34e2a_29854cuda3std6ranges3__45__cpo9iter_moveE:
	.zero		1
	.type		_ZN66_INTERNAL_1b5186a0_30_flash_bwd_hdim192_bf16_sm90_cu_ceb34e2a_29854cuda3std3__45__cpo5beginE,@object
	.size		_ZN66_INTERNAL_1b5186a0_30_flash_bwd_hdim192_bf16_sm90_cu_ceb34e2a_29854cuda3std3__45__cpo5beginE,(_ZN66_INTERNAL_1b5186a0_30_flash_bwd_hdim192_bf16_sm90_cu_ceb34e2a_29854cuda3std3__468_GLOBAL__N__1b5186a0_30_flash_bwd_hdim192_bf16_sm90_cu_ceb34e2a_29856ignoreE - _ZN66_INTERNAL_1b5186a0_30_flash_bwd_hdim192_bf16_sm90_cu_ceb34e2a_29854cuda3std3__45__cpo5beginE)
_ZN66_INTERNAL_1b5186a0_30_flash_bwd_hdim192_bf16_sm90_cu_ceb34e2a_29854cuda3std3__45__cpo5beginE:
	.zero		1
	.type		_ZN66_INTERNAL_1b5186a0_30_flash_bwd_hdim192_bf16_sm90_cu_ceb34e2a_29854cuda3std3__468_GLOBAL__N__1b5186a0_30_flash_bwd_hdim192_bf16_sm90_cu_ceb34e2a_29856ignoreE,@object
	.size		_ZN66_INTERNAL_1b5186a0_30_flash_bwd_hdim192_bf16_sm90_cu_ceb34e2a_29854cuda3std3__468_GLOBAL__N__1b5186a0_30_flash_bwd_hdim192_bf16_sm90_cu_ceb34e2a_29856ignoreE,(_ZN66_INTERNAL_1b5186a0_30_flash_bwd_hdim192_bf16_sm90_cu_ceb34e2a_29854cute7productE - _ZN66_INTERNAL_1b5186a0_30_flash_bwd_hdim192_bf16_sm90_cu_ceb34e2a_29854cuda3std3__468_GLOBAL__N__1b5186a0_30_flash_bwd_hdim192_bf16_sm90_cu_ceb34e2a_29856ignoreE)
_ZN66_INTERNAL_1b5186a0_30_flash_bwd_hdim192_bf16_sm90_cu_ceb34e2a_29854cuda3std3__468_GLOBAL__N__1b5186a0_30_flash_bwd_hdim192_bf16_sm90_cu_ceb34e2a_29856ignoreE:
	.zero		1
	.type		_ZN66_INTERNAL_1b5186a0_30_flash_bwd_hdim192_bf16_sm90_cu_ceb34e2a_29854cute7productE,@object
	.size		_ZN66_INTERNAL_1b5186a0_30_flash_bwd_hdim192_bf16_sm90_cu_ceb34e2a_29854cute7productE,(_ZN66_INTERNAL_1b5186a0_30_flash_bwd_hdim192_bf16_sm90_cu_ceb34e2a_29854cuda3std3__45__cpo3endE - _ZN66_INTERNAL_1b5186a0_30_flash_bwd_hdim192_bf16_sm90_cu_ceb34e2a_29854cute7productE)
_ZN66_INTERNAL_1b5186a0_30_flash_bwd_hdim192_bf16_sm90_cu_ceb34e2a_29854cute7productE:
	.zero		1
	.type		_ZN66_INTERNAL_1b5186a0_30_flash_bwd_hdim192_bf16_sm90_cu_ceb34e2a_29854cuda3std3__45__cpo3endE,@object
	.size		_ZN66_INTERNAL_1b5186a0_30_flash_bwd_hdim192_bf16_sm90_cu_ceb34e2a_29854cuda3std3__45__cpo3endE,(_ZN66_INTERNAL_1b5186a0_30_flash_bwd_hdim192_bf16_sm90_cu_ceb34e2a_29854cuda3std3__419piecewise_constructE - _ZN66_INTERNAL_1b5186a0_30_flash_bwd_hdim192_bf16_sm90_cu_ceb34e2a_29854cuda3std3__45__cpo3endE)
_ZN66_INTERNAL_1b5186a0_30_flash_bwd_hdim192_bf16_sm90_cu_ceb34e2a_29854cuda3std3__45__cpo3endE:
	.zero		1
	.type		_ZN66_INTERNAL_1b5186a0_30_flash_bwd_hdim192_bf16_sm90_cu_ceb34e2a_29854cuda3std3__419piecewise_constructE,@object
	.size		_ZN66_INTERNAL_1b5186a0_30_flash_bwd_hdim192_bf16_sm90_cu_ceb34e2a_29854cuda3std3__419piecewise_constructE,(_ZN66_INTERNAL_1b5186a0_30_flash_bwd_hdim192_bf16_sm90_cu_ceb34e2a_29854cuda3std3__45__cpo4cendE - _ZN66_INTERNAL_1b5186a0_30_flash_bwd_hdim192_bf16_sm90_cu_ceb34e2a_29854cuda3std3__419piecewise_constructE)
_ZN66_INTERNAL_1b5186a0_30_flash_bwd_hdim192_bf16_sm90_cu_ceb34e2a_29854cuda3std3__419piecewise_constructE:
	.zero		1
	.type		_ZN66_INTERNAL_1b5186a0_30_flash_bwd_hdim192_bf16_sm90_cu_ceb34e2a_29854cuda3std3__45__cpo4cendE,@object
	.size		_ZN66_INTERNAL_1b5186a0_30_flash_bwd_hdim192_bf16_sm90_cu_ceb34e2a_29854cuda3std3__45__cpo4cendE,(_ZN66_INTERNAL_1b5186a0_30_flash_bwd_hdim192_bf16_sm90_cu_ceb34e2a_29854cuda3std6ranges3__45__cpo4swapE - _ZN66_INTERNAL_1b5186a0_30_flash_bwd_hdim192_bf16_sm90_cu_ceb34e2a_29854cuda3std3__45__cpo4cendE)
_ZN66_INTERNAL_1b5186a0_30_flash_bwd_hdim192_bf16_sm90_cu_ceb34e2a_29854cuda3std3__45__cpo4cendE:
	.zero		1
	.type		_ZN66_INTERNAL_1b5186a0_30_flash_bwd_hdim192_bf16_sm90_cu_ceb34e2a_29854cuda3std6ranges3__45__cpo4swapE,@object
	.size		_ZN66_INTERNAL_1b5186a0_30_flash_bwd_hdim192_bf16_sm90_cu_ceb34e2a_29854cuda3std6ranges3__45__cpo4swapE,(.L_7 - _ZN66_INTERNAL_1b5186a0_30_flash_bwd_hdim192_bf16_sm90_cu_ceb34e2a_29854cuda3std6ranges3__45__cpo4swapE)
_ZN66_INTERNAL_1b5186a0_30_flash_bwd_hdim192_bf16_sm90_cu_ceb34e2a_29854cuda3std6ranges3__45__cpo4swapE:
	.zero		1
.L_7:


//--------------------- .nv.shared._ZN7cutlass13device_kernelIN5flash11enable_sm90INS1_16FlashAttnBwdSm90INS1_25CollectiveMainloopBwdSm90ILi2ELi1ELi1EN4cute5tupleIJNS5_1CILi1EEES8_S8_EEENS6_IJNS7_ILi64EEENS7_ILi96EEENS7_ILi192EEEEEENS_10bfloat16_tEfNS_4arch4Sm90ELb0ELb0ELb0ELb0ELb1ELb0ELb1ELb0ELi3ELi1ELi1ELi1ELb0EEENS1_21CollectiveEpilogueBwdISD_SE_SG_Li384ELb0ELb1ELi3EEENS1_19SingleTileSchedulerILb0ELb0ELb0ELi96EEEEEEEEEvNT_6ParamsE --------------------------
	.section	.nv.shared._ZN7cutlass13device_kernelIN5flash11enable_sm90INS1_16FlashAttnBwdSm90INS1_25CollectiveMainloopBwdSm90ILi2ELi1ELi1EN4cute5tupleIJNS5_1CILi1EEES8_S8_EEENS6_IJNS7_ILi64EEENS7_ILi96EEENS7_ILi192EEEEEENS_10bfloat16_tEfNS_4arch4Sm90ELb0ELb0ELb0ELb0ELb1ELb0ELb1ELb0ELi3ELi1ELi1ELi1ELb0EEENS1_21CollectiveEpilogueBwdISD_SE_SG_Li384ELb0ELb1ELi3EEENS1_19SingleTileSchedulerILb0ELb0ELb0ELi96EEEEEEEEEvNT_6ParamsE,"aw",@nobits
	.sectionflags	@""
	.align	16
	.zero		1024


//--------------------- .nv.shared._ZN7cutlass13device_kernelIN5flash11enable_sm90INS1_16FlashAttnBwdSm90INS1_25CollectiveMainloopBwdSm90ILi2ELi1ELi1EN4cute5tupleIJNS5_1CILi1EEES8_S8_EEENS6_IJNS7_ILi64EEENS7_ILi96EEENS7_ILi192EEEEEENS_10bfloat16_tEfNS_4arch4Sm90ELb0ELb0ELb0ELb0ELb0ELb0ELb1ELb0ELi3ELi1ELi1ELi1ELb0EEENS1_24CollectiveEpilogueBwdGQAISD_fSG_Li384ELb0ELb0EEENS1_19SingleTileSchedulerILb0ELb0ELb0ELi96EEEEEEEEEvNT_6ParamsE --------------------------
	.section	.nv.shared._ZN7cutlass13device_kernelIN5flash11enable_sm90INS1_16FlashAttnBwdSm90INS1_25CollectiveMainloopBwdSm90ILi2ELi1ELi1EN4cute5tupleIJNS5_1CILi1EEES8_S8_EEENS6_IJNS7_ILi64EEENS7_ILi96EEENS7_ILi192EEEEEENS_10bfloat16_tEfNS_4arch4Sm90ELb0ELb0ELb0ELb0ELb0ELb0ELb1ELb0ELi3ELi1ELi1ELi1ELb0EEENS1_24CollectiveEpilogueBwdGQAISD_fSG_Li384ELb0ELb0EEENS1_19SingleTileSchedulerILb0ELb0ELb0ELi96EEEEEEEEEvNT_6ParamsE,"aw",@nobits
	.sectionflags	@""
	.align	16
	.zero		1024


//--------------------- .nv.shared._ZN7cutlass13device_kernelIN5flash11enable_sm90INS1_16FlashAttnBwdSm90INS1_25CollectiveMainloopBwdSm90ILi2ELi1ELi1EN4cute5tupleIJNS5_1CILi1EEES8_S8_EEENS6_IJNS7_ILi64EEENS7_ILi96EEENS7_ILi192EEEEEENS_10bfloat16_tEfNS_4arch4Sm90ELb0ELb0ELb0ELb0ELb1ELb0ELb1ELb0ELi3ELi1ELi1ELi1ELb0EEENS1_24CollectiveEpilogueBwdGQAISD_fSG_Li384ELb0ELb1EEENS1_19SingleTileSchedulerILb0ELb0ELb0ELi96EEEEEEEEEvNT_6ParamsE --------------------------
	.section	.nv.shared._ZN7cutlass13device_kernelIN5flash11enable_sm90INS1_16FlashAttnBwdSm90INS1_25CollectiveMainloopBwdSm90ILi2ELi1ELi1EN4cute5tupleIJNS5_1CILi1EEES8_S8_EEENS6_IJNS7_ILi64EEENS7_ILi96EEENS7_ILi192EEEEEENS_10bfloat16_tEfNS_4arch4Sm90ELb0ELb0ELb0ELb0ELb1ELb0ELb1ELb0ELi3ELi1ELi1ELi1ELb0EEENS1_24CollectiveEpilogueBwdGQAISD_fSG_Li384ELb0ELb1EEENS1_19SingleTileSchedulerILb0ELb0ELb0ELi96EEEEEEEEEvNT_6ParamsE,"aw",@nobits
	.sectionflags	@""
	.align	16
	.zero		1024


//--------------------- .nv.shared._ZN7cutlass13device_kernelIN5flash11enable_sm90INS1_16FlashAttnBwdSm90INS1_25CollectiveMainloopBwdSm90ILi2ELi1ELi1EN4cute5tupleIJNS5_1CILi1EEES8_S8_EEENS6_IJNS7_ILi64EEENS7_ILi96EEENS7_ILi192EEEEEENS_10bfloat16_tEfNS_4arch4Sm90ELb0ELb0ELb0ELb1ELb0ELb0ELb1ELb0ELi3ELi1ELi1ELi1ELb0EEENS1_21CollectiveEpilogueBwdISD_SE_SG_Li384ELb1ELb1ELi3EEENS1_19SingleTileSchedulerILb1ELb0ELb0ELi96EEEEEEEEEvNT_6ParamsE --------------------------
	.section	.nv.shared._ZN7cutlass13device_kernelIN5flash11enable_sm90INS1_16FlashAttnBwdSm90INS1_25CollectiveMainloopBwdSm90ILi2ELi1ELi1EN4cute5tupleIJNS5_1CILi1EEES8_S8_EEENS6_IJNS7_ILi64EEENS7_ILi96EEENS7_ILi192EEEEEENS_10bfloat16_tEfNS_4arch4Sm90ELb0ELb0ELb0ELb1ELb0ELb0ELb1ELb0ELi3ELi1ELi1ELi1ELb0EEENS1_21CollectiveEpilogueBwdISD_SE_SG_Li384ELb1ELb1ELi3EEENS1_19SingleTileSchedulerILb1ELb0ELb0ELi96EEEEEEEEEvNT_6ParamsE,"aw",@nobits
	.sectionflags	@""
	.align	16
	.zero		1024


//--------------------- .nv.shared._ZN7cutlass13device_kernelIN5flash11enable_sm90INS1_16FlashAttnBwdSm90INS1_25CollectiveMainloopBwdSm90ILi2ELi1ELi1EN4cute5tupleIJNS5_1CILi1EEES8_S8_EEENS6_IJNS7_ILi64EEENS7_ILi96EEENS7_ILi192EEEEEENS_10bfloat16_tEfNS_4arch4Sm90ELb0ELb0ELb0ELb1ELb1ELb0ELb1ELb0ELi3ELi1ELi1ELi1ELb0EEENS1_21CollectiveEpilogueBwdISD_SE_SG_Li384ELb1ELb1ELi3EEENS1_19SingleTileSchedulerILb1ELb0ELb0ELi96EEEEEEEEEvNT_6ParamsE --------------------------
	.section	.nv.shared._ZN7cutlass13device_kernelIN5flash11enable_sm90INS1_16FlashAttnBwdSm90INS1_25CollectiveMainloopBwdSm90ILi2ELi1ELi1EN4cute5tupleIJNS5_1CILi1EEES8_S8_EEENS6_IJNS7_ILi64EEENS7_ILi96EEENS7_ILi192EEEEEENS_10bfloat16_tEfNS_4arch4Sm90ELb0ELb0ELb0ELb1ELb1ELb0ELb1ELb0ELi3ELi1ELi1ELi1ELb0EEENS1_21CollectiveEpilogueBwdISD_SE_SG_Li384ELb1ELb1ELi3EEENS1_19SingleTileSchedulerILb1ELb0ELb0ELi96EEEEEEEEEvNT_6ParamsE,"aw",@nobits
	.sectionflags	@""
	.align	16
	.zero		1024


//--------------------- .nv.shared._ZN7cutlass13device_kernelIN5flash11enable_sm90INS1_16FlashAttnBwdSm90INS1_25CollectiveMainloopBwdSm90ILi2ELi1ELi1EN4cute5tupleIJNS5_1CILi1EEES8_S8_EEENS6_IJNS7_ILi64EEENS7_ILi96EEENS7_ILi192EEEEEENS_10bfloat16_tEfNS_4arch4Sm90ELb0ELb0ELb0ELb1ELb0ELb0ELb1ELb0ELi3ELi1ELi1ELi1ELb0EEENS1_24CollectiveEpilogueBwdGQAISD_fSG_Li384ELb1ELb0EEENS1_19SingleTileSchedulerILb1ELb0ELb0ELi96EEEEEEEEEvNT_6ParamsE --------------------------
	.section	.nv.shared._ZN7cutlass13device_kernelIN5flash11enable_sm90INS1_16FlashAttnBwdSm90INS1_25CollectiveMainloopBwdSm90ILi2ELi1ELi1EN4cute5tupleIJNS5_1CILi1EEES8_S8_EEENS6_IJNS7_ILi64EEENS7_ILi96EEENS7_ILi192EEEEEENS_10bfloat16_tEfNS_4arch4Sm90ELb0ELb0ELb0ELb1ELb0ELb0ELb1ELb0ELi3ELi1ELi1ELi1ELb0EEENS1_24CollectiveEpilogueBwdGQAISD_fSG_Li384ELb1ELb0EEENS1_19SingleTileSchedulerILb1ELb0ELb0ELi96EEEEEEEEEvNT_6ParamsE,"aw",@nobits
	.sectionflags	@""
	.align	16
	.zero		1024


//--------------------- .nv.shared._ZN7cutlass13device_kernelIN5flash11enable_sm90INS1_16FlashAttnBwdSm90INS1_25CollectiveMainloopBwdSm90ILi2ELi1ELi1EN4cute5tupleIJNS5_1CILi1EEES8_S8_EEENS6_IJNS7_ILi64EEENS7_ILi96EEENS7_ILi192EEEEEENS_10bfloat16_tEfNS_4arch4Sm90ELb0ELb0ELb0ELb1ELb1ELb0ELb1ELb0ELi3ELi1ELi1ELi1ELb0EEENS1_24CollectiveEpilogueBwdGQAISD_fSG_Li384ELb1ELb1EEENS1_19SingleTileSchedulerILb1ELb0ELb0ELi96EEEEEEEEEvNT_6ParamsE --------------------------
	.section	.nv.shared._ZN7cutlass13device_kernelIN5flash11enable_sm90INS1_16FlashAttnBwdSm90INS1_25CollectiveMainloopBwdSm90ILi2ELi1ELi1EN4cute5tupleIJNS5_1CILi1EEES8_S8_EEENS6_IJNS7_ILi64EEENS7_ILi96EEENS7_ILi192EEEEEENS_10bfloat16_tEfNS_4arch4Sm90ELb0ELb0ELb0ELb1ELb1ELb0ELb1ELb0ELi3ELi1ELi1ELi1ELb0EEENS1_24CollectiveEpilogueBwdGQAISD_fSG_Li384ELb1ELb1EEENS1_19SingleTileSchedulerILb1ELb0ELb0ELi96EEEEEEEEEvNT_6ParamsE,"aw",@nobits
	.sectionflags	@""
	.align	16
	.zero		1024


//--------------------- .nv.shared._ZN7cutlass13device_kernelIN5flash11enable_sm90INS1_16FlashAttnBwdSm90INS1_25CollectiveMainloopBwdSm90ILi2ELi1ELi1EN4cute5tupleIJNS5_1CILi1EEES8_S8_EEENS6_IJNS7_ILi64EEENS7_ILi96EEENS7_ILi192EEEEEENS_10bfloat16_tEfNS_4arch4Sm90ELb0ELb1ELb0ELb0ELb0ELb0ELb1ELb0ELi3ELi1ELi1ELi1ELb0EEENS1_21CollectiveEpilogueBwdISD_SE_SG_Li384ELb0ELb1ELi3EEENS1_19SingleTileSchedulerILb0ELb0ELb0ELi96EEEEEEEEEvNT_6ParamsE --------------------------
	.section	.nv.shared._ZN7cutlass13device_kernelIN5flash11enable_sm90INS1_16FlashAttnBwdSm90INS1_25CollectiveMainloopBwdSm90ILi2ELi1ELi1EN4cute5tupleIJNS5_1CILi1EEES8_S8_EEENS6_IJNS7_ILi64EEENS7_ILi96EEENS7_ILi192EEEEEENS_10bfloat16_tEfNS_4arch4Sm90ELb0ELb1ELb0ELb0ELb0ELb0ELb1ELb0ELi3ELi1ELi1ELi1ELb0EEENS1_21CollectiveEpilogueBwdISD_SE_SG_Li384ELb0ELb1ELi3EEENS1_19SingleTileSchedulerILb0ELb0ELb0ELi96EEEEEEEEEvNT_6ParamsE,"aw",@nobits
	.sectionflags	@""
	.align	16
	.zero		1024


//--------------------- .nv.shared._ZN7cutlass13device_kernelIN5flash11enable_sm90INS1_16FlashAttnBwdSm90INS1_25CollectiveMainloopBwdSm90ILi2ELi1ELi1EN4cute5tupleIJNS5_1CILi1EEES8_S8_EEENS6_IJNS7_ILi64EEENS7_ILi96EEENS7_ILi192EEEEEENS_10bfloat16_tEfNS_4arch4Sm90ELb0ELb1ELb0ELb0ELb1ELb0ELb1ELb0ELi3ELi1ELi1ELi1ELb0EEENS1_21CollectiveEpilogueBwdISD_SE_SG_Li384ELb0ELb1ELi3EEENS1_19SingleTileSchedulerILb0ELb0ELb0ELi96EEEEEEEEEvNT_6ParamsE --------------------------
	.section	.nv.shared._ZN7cutlass13device_kernelIN5flash11enable_sm90INS1_16FlashAttnBwdSm90INS1_25CollectiveMainloopBwdSm90ILi2ELi1ELi1EN4cute5tupleIJNS5_1CILi1EEES8_S8_EEENS6_IJNS7_ILi64EEENS7_ILi96EEENS7_ILi192EEEEEENS_10bfloat16_tEfNS_4arch4Sm90ELb0ELb1ELb0ELb0ELb1ELb0ELb1ELb0ELi3ELi1ELi1ELi1ELb0EEENS1_21CollectiveEpilogueBwdISD_SE_SG_Li384ELb0ELb1ELi3EEENS1_19SingleTileSchedulerILb0ELb0ELb0ELi96EEEEEEEEEvNT_6ParamsE,"aw",@nobits
	.sectionflags	@""
	.align	16
	.zero		1024


//--------------------- .nv.shared._ZN7cutlass13device_kernelIN5flash11enable_sm90INS1_16FlashAttnBwdSm90INS1_25CollectiveMainloopBwdSm90ILi2ELi1ELi1EN4cute5tupleIJNS5_1CILi1EEES8_S8_EEENS6_IJNS7_ILi64EEENS7_ILi96EEENS7_ILi192EEEEEENS_10bfloat16_tEfNS_4arch4Sm90ELb0ELb1ELb0ELb0ELb0ELb0ELb1ELb0ELi3ELi1ELi1ELi1ELb0EEENS1_24CollectiveEpilogueBwdGQAISD_fSG_Li384ELb0ELb0EEENS1_19SingleTileSchedulerILb0ELb0ELb0ELi96EEEEEEEEEvNT_6ParamsE --------------------------
	.section	.nv.shared._ZN7cutlass13device_kernelIN5flash11enable_sm90INS1_16FlashAttnBwdSm90INS1_25CollectiveMainloopBwdSm90ILi2ELi1ELi1EN4cute5tupleIJNS5_1CILi1EEES8_S8_EEENS6_IJNS7_ILi64EEENS7_ILi96EEENS7_ILi192EEEEEENS_10bfloat16_tEfNS_4arch4Sm90ELb0ELb1ELb0ELb0ELb0ELb0ELb1ELb0ELi3ELi1ELi1ELi1ELb0EEENS1_24CollectiveEpilogueBwdGQAISD_fSG_Li384ELb0ELb0EEENS1_19SingleTileSchedulerILb0ELb0ELb0ELi96EEEEEEEEEvNT_6ParamsE,"aw",@nobits
	.sectionflags	@""
	.align	16
	.zero		1024


//--------------------- .nv.shared._ZN7cutlass13device_kernelIN5flash11enable_sm90INS1_16FlashAttnBwdSm90INS1_25CollectiveMainloopBwdSm90ILi2ELi1ELi1EN4cute5tupleIJNS5_1CILi1EEES8_S8_EEENS6_IJNS7_ILi64EEENS7_ILi96EEENS7_ILi192EEEEEENS_10bfloat16_tEfNS_4arch4Sm90ELb0ELb1ELb0ELb0ELb1ELb0ELb1ELb0ELi3ELi1ELi1ELi1ELb0EEENS1_24CollectiveEpilogueBwdGQAISD_fSG_Li384ELb0ELb1EEENS1_19SingleTileSchedulerILb0ELb0ELb0ELi96EEEEEEEEEvNT_6ParamsE --------------------------
	.section	.nv.shared._ZN7cutlass13device_kernelIN5flash11enable_sm90INS1_16FlashAttnBwdSm90INS1_25CollectiveMainloopBwdSm90ILi2ELi1ELi1EN4cute5tupleIJNS5_1CILi1EEES8_S8_EEENS6_IJNS7_ILi64EEENS7_ILi96EEENS7_ILi192EEEEEENS_10bfloat16_tEfNS_4arch4Sm90ELb0ELb1ELb0ELb0ELb1ELb0ELb1ELb0ELi3ELi1ELi1ELi1ELb0EEENS1_24CollectiveEpilogueBwdGQAISD_fSG_Li384ELb0ELb1EEENS1_19SingleTileSchedulerILb0ELb0ELb0ELi96EEEEEEEEEvNT_6ParamsE,"aw",@nobits
	.sectionflags	@""
	.align	16
	.zero		1024


//--------------------- .nv.shared._ZN7cutlass13device_kernelIN5flash11enable_sm90INS1_16FlashAttnBwdSm90INS1_25CollectiveMainloopBwdSm90ILi2ELi1ELi1EN4cute5tupleIJNS5_1CILi1EEES8_S8_EEENS6_IJNS7_ILi64EEENS7_ILi96EEENS7_ILi192EEEEEENS_10bfloat16_tEfNS_4arch4Sm90ELb0ELb1ELb0ELb1ELb0ELb0ELb1ELb0ELi3ELi1ELi1ELi1ELb0EEENS1_21CollectiveEpilogueBwdISD_SE_SG_Li384ELb1ELb1ELi3EEENS1_19SingleTileSchedulerILb1ELb0ELb0ELi96EEEEEEEEEvNT_6ParamsE --------------------------
	.section	.nv.shared._ZN7cutlass13device_kernelIN5flash11enable_sm90INS1_16FlashAttnBwdSm90INS1_25CollectiveMainloopBwdSm90ILi2ELi1ELi1EN4cute5tupleIJNS5_1CILi1EEES8_S8_EEENS6_IJNS7_ILi64EEENS7_ILi96EEENS7_ILi192EEEEEENS_10bfloat16_tEfNS_4arch4Sm90ELb0ELb1ELb0ELb1ELb0ELb0ELb1ELb0ELi3ELi1ELi1ELi1ELb0EEENS1_21CollectiveEpilogueBwdISD_SE_SG_Li384ELb1ELb1ELi3EEENS1_19SingleTileSchedulerILb1ELb0ELb0ELi96EEEEEEEEEvNT_6ParamsE,"aw",@nobits
	.sectionflags	@""
	.align	16
	.zero		1024


//--------------------- .nv.shared._ZN7cutlass13device_kernelIN5flash11enable_sm90INS1_16FlashAttnBwdSm90INS1_25CollectiveMainloopBwdSm90ILi2ELi1ELi1EN4cute5tupleIJNS5_1CILi1EEES8_S8_EEENS6_IJNS7_ILi64EEENS7_ILi96EEENS7_ILi192EEEEEENS_10bfloat16_tEfNS_4arch4Sm90ELb0ELb1ELb0ELb1ELb1ELb0ELb1ELb0ELi3ELi1ELi1ELi1ELb0EEENS1_21CollectiveEpilogueBwdISD_SE_SG_Li384ELb1ELb1ELi3EEENS1_19SingleTileSchedulerILb1ELb0ELb0ELi96EEEEEEEEEvNT_6ParamsE --------------------------
	.section	.nv.shared._ZN7cutlass13device_kernelIN5flash11enable_sm90INS1_16FlashAttnBwdSm90INS1_25CollectiveMainloopBwdSm90ILi2ELi1ELi1EN4cute5tupleIJNS5_1CILi1EEES8_S8_EEENS6_IJNS7_ILi64EEENS7_ILi96EEENS7_ILi192EEEEEENS_10bfloat16_tEfNS_4arch4Sm90ELb0ELb1ELb0ELb1ELb1ELb0ELb1ELb0ELi3ELi1ELi1ELi1ELb0EEENS1_21CollectiveEpilogueBwdISD_SE_SG_Li384ELb1ELb1ELi3EEENS1_19SingleTileSchedulerILb1ELb0ELb0ELi96EEEEEEEEEvNT_6ParamsE,"aw",@nobits
	.sectionflags	@""
	.align	16
	.zero		1024


//--------------------- .nv.shared._ZN7cutlass13device_kernelIN5flash11enable_sm90INS1_16FlashAttnBwdSm90INS1_25CollectiveMainloopBwdSm90ILi2ELi1ELi1EN4cute5tupleIJNS5_1CILi1EEES8_S8_EEENS6_IJNS7_ILi64EEENS7_ILi96EEENS7_ILi192EEEEEENS_10bfloat16_tEfNS_4arch4Sm90ELb0ELb1ELb0ELb1ELb0ELb0ELb1ELb0ELi3ELi1ELi1ELi1ELb0EEENS1_24CollectiveEpilogueBwdGQAISD_fSG_Li384ELb1ELb0EEENS1_19SingleTileSchedulerILb1ELb0ELb0ELi96EEEEEEEEEvNT_6ParamsE --------------------------
	.section	.nv.shared._ZN7cutlass13device_kernelIN5flash11enable_sm90INS1_16FlashAttnBwdSm90INS1_25CollectiveMainloopBwdSm90ILi2ELi1ELi1EN4cute5tupleIJNS5_1CILi1EEES8_S8_EEENS6_IJNS7_ILi64EEENS7_ILi96EEENS7_ILi192EEEEEENS_10bfloat16_tEfNS_4arch4Sm90ELb0ELb1ELb0ELb1ELb0ELb0ELb1ELb0ELi3ELi1ELi1ELi1ELb0EEENS1_24CollectiveEpilogueBwdGQAISD_fSG_Li384ELb1ELb0EEENS1_19SingleTileSchedulerILb1ELb0ELb0ELi96EEEEEEEEEvNT_6ParamsE,"aw",@nobits
	.sectionflags	@""
	.align	16
	.zero		1024


//--------------------- .nv.shared._ZN7cutlass13device_kernelIN5flash11enable_sm90INS1_16FlashAttnBwdSm90INS1_25CollectiveMainloopBwdSm90ILi2ELi1ELi1EN4cute5tupleIJNS5_1CILi1EEES8_S8_EEENS6_IJNS7_ILi64EEENS7_ILi96EEENS7_ILi192EEEEEENS_10bfloat16_tEfNS_4arch4Sm90ELb0ELb1ELb0ELb1ELb1ELb0ELb1ELb0ELi3ELi1ELi1ELi1ELb0EEENS1_24CollectiveEpilogueBwdGQAISD_fSG_Li384ELb1ELb1EEENS1_19SingleTileSchedulerILb1ELb0ELb0ELi96EEEEEEEEEvNT_6ParamsE --------------------------
	.section	.nv.shared._ZN7cutlass13device_kernelIN5flash11enable_sm90INS1_16FlashAttnBwdSm90INS1_25CollectiveMainloopBwdSm90ILi2ELi1ELi1EN4cute5tupleIJNS5_1CILi1EEES8_S8_EEENS6_IJNS7_ILi64EEENS7_ILi96EEENS7_ILi192EEEEEENS_10bfloat16_tEfNS_4arch4Sm90ELb0ELb1ELb0ELb1ELb1ELb0ELb1ELb0ELi3ELi1ELi1ELi1ELb0EEENS1_24CollectiveEpilogueBwdGQAISD_fSG_Li384ELb1ELb1EEENS1_19SingleTileSchedulerILb1ELb0ELb0ELi96EEEEEEEEEvNT_6ParamsE,"aw",@nobits
	.sectionflags	@""
	.align	16
	.zero		1024


//--------------------- .nv.shared._ZN7cutlass13device_kernelIN5flash11enable_sm90INS1_16FlashAttnBwdSm90INS1_25CollectiveMainloopBwdSm90ILi2ELi1ELi1EN4cute5tupleIJNS5_1CILi1EEES8_S8_EEENS6_IJNS7_ILi64EEENS7_ILi96EEENS7_ILi192EEEEEENS_10bfloat16_tEfNS_4arch4Sm90ELb1ELb0ELb0ELb0ELb0ELb0ELb1ELb0ELi3ELi1ELi1ELi1ELb0EEENS1_21CollectiveEpilogueBwdISD_SE_SG_Li384ELb0ELb1ELi3EEENS1_25SingleTileBwdLPTSchedulerILb0ELi96ELb0EEEEEEEEEvNT_6ParamsE --------------------------
	.section	.nv.shared._ZN7cutlass13device_kernelIN5flash11enable_sm90INS1_16FlashAttnBwdSm90INS1_25CollectiveMainloopBwdSm90ILi2ELi1ELi1EN4cute5tupleIJNS5_1CILi1EEES8_S8_EEENS6_IJNS7_ILi64EEENS7_ILi96EEENS7_ILi192EEEEEENS_10bfloat16_tEfNS_4arch4Sm90ELb1ELb0ELb0ELb0ELb0ELb0ELb1ELb0ELi3ELi1ELi1ELi1ELb0EEENS1_21CollectiveEpilogueBwdISD_SE_SG_Li384ELb0ELb1ELi3EEENS1_25SingleTileBwdLPTSchedulerILb0ELi96ELb0EEEEEEEEEvNT_6ParamsE,"aw",@nobits
	.sectionflags	@""
	.align	16
	.zero		1024


//--------------------- .nv.shared._ZN7cutlass13device_kernelIN5flash11enable_sm90INS1_16FlashAttnBwdSm90INS1_25CollectiveMainloopBwdSm90ILi2ELi1ELi1EN4cute5tupleIJNS5_1CILi1EEES8_S8_EEENS6_IJNS7_ILi64EEENS7_ILi96EEENS7_ILi192EEEEEENS_10bfloat16_tEfNS_4arch4Sm90ELb1ELb0ELb0ELb0ELb1ELb0ELb1ELb0ELi3ELi1ELi1ELi1ELb0EEENS1_21CollectiveEpilogueBwdISD_SE_SG_Li384ELb0ELb1ELi3EEENS1_25SingleTileBwdLPTSchedulerILb0ELi96ELb1EEEEEEEEEvNT_6ParamsE --------------------------
	.section	.nv.shared._ZN7cutlass13device_kernelIN5flash11enable_sm90INS1_16FlashAttnBwdSm90INS1_25CollectiveMainloopBwdSm90ILi2ELi1ELi1EN4cute5tupleIJNS5_1CILi1EEES8_S8_EEENS6_IJNS7_ILi64EEENS7_ILi96EEENS7_ILi192EEEEEENS_10bfloat16_tEfNS_4arch4Sm90ELb1ELb0ELb0ELb0ELb1ELb0ELb1ELb0ELi3ELi1ELi1ELi1ELb0EEENS1_21CollectiveEpilogueBwdISD_SE_SG_Li384ELb0ELb1ELi3EEENS1_25SingleTileBwdLPTSchedulerILb0ELi96ELb1EEEEEEEEEvNT_6ParamsE,"aw",@nobits
	.sectionflags	@""
	.align	16
	.zero		1024


//--------------------- .nv.shared._ZN7cutlass13device_kernelIN5flash11enable_sm90INS1_16FlashAttnBwdSm90INS1_25CollectiveMainloopBwdSm90ILi2ELi1ELi1EN4cute5tupleIJNS5_1CILi1EEES8_S8_EEENS6_IJNS7_ILi64EEENS7_ILi96EEENS7_ILi192EEEEEENS_10bfloat16_tEfNS_4arch4Sm90ELb1ELb0ELb0ELb0ELb0ELb0ELb1ELb0ELi3ELi1ELi1ELi1ELb0EEENS1_24CollectiveEpilogueBwdGQAISD_fSG_Li384ELb0ELb0EEENS1_25SingleTileBwdLPTSchedulerILb0ELi96ELb0EEEEEEEEEvNT_6ParamsE --------------------------
	.section	.nv.shared._ZN7cutlass13device_kernelIN5flash11enable_sm90INS1_16FlashAttnBwdSm90INS1_25CollectiveMainloopBwdSm90ILi2ELi1ELi1EN4cute5tupleIJNS5_1CILi1EEES8_S8_EEENS6_IJNS7_ILi64EEENS7_ILi96EEENS7_ILi192EEEEEENS_10bfloat16_tEfNS_4arch4Sm90ELb1ELb0ELb0ELb0ELb0ELb0ELb1ELb0ELi3ELi1ELi1ELi1ELb0EEENS1_24CollectiveEpilogueBwdGQAISD_fSG_Li384ELb0ELb0EEENS1_25SingleTileBwdLPTSchedulerILb0ELi96ELb0EEEEEEEEEvNT_6ParamsE,"aw",@nobits
	.sectionflags	@""
	.align	16
	.zero		1024


//--------------------- .nv.shared._ZN7cutlass13device_kernelIN5flash11enable_sm90INS1_16FlashAttnBwdSm90INS1_25CollectiveMainloopBwdSm90ILi2ELi1ELi1EN4cute5tupleIJNS5_1CILi1EEES8_S8_EEENS6_IJNS7_ILi64EEENS7_ILi96EEENS7_ILi192EEEEEENS_10bfloat16_tEfNS_4arch4Sm90ELb1ELb0ELb0ELb0ELb1ELb0ELb1ELb0ELi3ELi1ELi1ELi1ELb0EEENS1_24CollectiveEpilogueBwdGQAISD_fSG_Li384ELb0ELb1EEENS1_25SingleTileBwdLPTSchedulerILb0ELi96ELb1EEEEEEEEEvNT_6ParamsE --------------------------
	.section	.nv.shared._ZN7cutlass13device_kernelIN5flash11enable_sm90INS1_16FlashAttnBwdSm90INS1_25CollectiveMainloopBwdSm90ILi2ELi1ELi1EN4cute5tupleIJNS5_1CILi1EEES8_S8_EEENS6_IJNS7_ILi64EEENS7_ILi96EEENS7_ILi192EEEEEENS_10bfloat16_tEfNS_4arch4Sm90ELb1ELb0ELb0ELb0ELb1ELb0ELb1ELb0ELi3ELi1ELi1ELi1ELb0EEENS1_24CollectiveEpilogueBwdGQAISD_fSG_Li384ELb0ELb1EEENS1_25SingleTileBwdLPTSchedulerILb0ELi96ELb1EEEEEEEEEvNT_6ParamsE,"aw",@nobits
	.sectionflags	@""
	.align	16
	.zero		1024


//--------------------- .nv.shared._ZN7cutlass13device_kernelIN5flash22FlashAttnBwdPreprocessIN4cute5tupleIJNS3_1CILi64EEENS5_ILi192EEEEEENS_10bfloat16_tEfNS_4arch4Sm90ELb1ELb0EEEEEvNT_6ParamsE --------------------------
	.section	.nv.shared._ZN7cutlass13device_kernelIN5flash22FlashAttnBwdPreprocessIN4cute5tupleIJNS3_1CILi64EEENS5_ILi192EEEEEENS_10bfloat16_tEfNS_4arch4Sm90ELb1ELb0EEEEEvNT_6ParamsE,"aw",@nobits
	.sectionflags	@""
	.align	16
	.zero		1024


//--------------------- .nv.shared._ZN7cutlass13device_kernelIN5flash11enable_sm90INS1_16FlashAttnBwdSm90INS1_25CollectiveMainloopBwdSm90ILi2ELi1ELi1EN4cute5tupleIJNS5_1CILi1EEES8_S8_EEENS6_IJNS7_ILi64EEENS7_ILi96EEENS7_ILi192EEEEEENS_10bfloat16_tEfNS_4arch4Sm90ELb1ELb0ELb0ELb1ELb0ELb0ELb1ELb0ELi3ELi1ELi1ELi1ELb0EEENS1_21CollectiveEpilogueBwdISD_SE_SG_Li384ELb1ELb1ELi3EEENS1_25SingleTileBwdLPTSchedulerILb1ELi96ELb0EEEEEEEEEvNT_6ParamsE --------------------------
	.section	.nv.shared._ZN7cutlass13device_kernelIN5flash11enable_sm90INS1_16FlashAttnBwdSm90INS1_25CollectiveMainloopBwdSm90ILi2ELi1ELi1EN4cute5tupleIJNS5_1CILi1EEES8_S8_EEENS6_IJNS7_ILi64EEENS7_ILi96EEENS7_ILi192EEEEEENS_10bfloat16_tEfNS_4arch4Sm90ELb1ELb0ELb0ELb1ELb0ELb0ELb1ELb0ELi3ELi1ELi1ELi1ELb0EEENS1_21CollectiveEpilogueBwdISD_SE_SG_Li384ELb1ELb1ELi3EEENS1_25SingleTileBwdLPTSchedulerILb1ELi96ELb0EEEEEEEEEvNT_6ParamsE,"aw",@nobits
	.sectionflags	@""
	.align	16
	.zero		1024


//--------------------- .nv.shared._ZN7cutlass13device_kernelIN5flash11enable_sm90INS1_16FlashAttnBwdSm90INS1_25CollectiveMainloopBwdSm90ILi2ELi1ELi1EN4cute5tupleIJNS5_1CILi1EEES8_S8_EEENS6_IJNS7_ILi64EEENS7_ILi96EEENS7_ILi192EEEEEENS_10bfloat16_tEfNS_4arch4Sm90ELb1ELb0ELb0ELb1ELb1ELb0ELb1ELb0ELi3ELi1ELi1ELi1ELb0EEENS1_21CollectiveEpilogueBwdISD_SE_SG_Li384ELb1ELb1ELi3EEENS1_25SingleTileBwdLPTSchedulerILb1ELi96ELb1EEEEEEEEEvNT_6ParamsE --------------------------
	.section	.nv.shared._ZN7cutlass13device_kernelIN5flash11enable_sm90INS1_16FlashAttnBwdSm90INS1_25CollectiveMainloopBwdSm90ILi2ELi1ELi1EN4cute5tupleIJNS5_1CILi1EEES8_S8_EEENS6_IJNS7_ILi64EEENS7_ILi96EEENS7_ILi192EEEEEENS_10bfloat16_tEfNS_4arch4Sm90ELb1ELb0ELb0ELb1ELb1ELb0ELb1ELb0ELi3ELi1ELi1ELi1ELb0EEENS1_21CollectiveEpilogueBwdISD_SE_SG_Li384ELb1ELb1ELi3EEENS1_25SingleTileBwdLPTSchedulerILb1ELi96ELb1EEEEEEEEEvNT_6ParamsE,"aw",@nobits
	.sectionflags	@""
	.align	16
	.zero		1024


//--------------------- .nv.shared._ZN7cutlass13device_kernelIN5flash11enable_sm90INS1_16FlashAttnBwdSm90INS1_25CollectiveMainloopBwdSm90ILi2ELi1ELi1EN4cute5tupleIJNS5_1CILi1EEES8_S8_EEENS6_IJNS7_ILi64EEENS7_ILi96EEENS7_ILi192EEEEEENS_10bfloat16_tEfNS_4arch4Sm90ELb1ELb0ELb0ELb1ELb0ELb0ELb1ELb0ELi3ELi1ELi1ELi1ELb0EEENS1_24CollectiveEpilogueBwdGQAISD_fSG_Li384ELb1ELb0EEENS1_25SingleTileBwdLPTSchedulerILb1ELi96ELb0EEEEEEEEEvNT_6ParamsE --------------------------
	.section	.nv.shared._ZN7cutlass13device_kernelIN5flash11enable_sm90INS1_16FlashAttnBwdSm90INS1_25CollectiveMainloopBwdSm90ILi2ELi1ELi1EN4cute5tupleIJNS5_1CILi1EEES8_S8_EEENS6_IJNS7_ILi64EEENS7_ILi96EEENS7_ILi192EEEEEENS_10bfloat16_tEfNS_4arch4Sm90ELb1ELb0ELb0ELb1ELb0ELb0ELb1ELb0ELi3ELi1ELi1ELi1ELb0EEENS1_24CollectiveEpilogueBwdGQAISD_fSG_Li384ELb1ELb0EEENS1_25SingleTileBwdLPTSchedulerILb1ELi96ELb0EEEEEEEEEvNT_6ParamsE,"aw",@nobits
	.sectionflags	@""
	.align	16
	.zero		1024


//--------------------- .nv.shared._ZN7cutlass13device_kernelIN5flash32FlashAttnBwdPostprocessConvertdQIN4cute5tupleIJNS3_1CILi96EEENS5_ILi192EEEEEENS_10bfloat16_tEfNS_4arch4Sm90ELi384ENS3_8TiledMMAINS3_8MMA_AtomIJNS3_4SM904GMMA27MMA_64x96x16_F32BF16BF16_SSILNSF_5MajorE1ELSH_1ELNSF_7ScaleInE1ELSI_1EEEEEENS3_6LayoutINS4_IJNS5_ILi3EEENS5_ILi1EEESN_EEENS4_IJSN_NS5_ILi0EEESP_EEEEENS4_IJNS3_10UnderscoreESS_SS_EEEEELb1EEEEEvNT_6ParamsE --------------------------
	.section	.nv.shared._ZN7cutlass13device_kernelIN5flash32FlashAttnBwdPostprocessConvertdQIN4cute5tupleIJNS3_1CILi96EEENS5_ILi192EEEEEENS_10bfloat16_tEfNS_4arch4Sm90ELi384ENS3_8TiledMMAINS3_8MMA_AtomIJNS3_4SM904GMMA27MMA_64x96x16_F32BF16BF16_SSILNSF_5MajorE1ELSH_1ELNSF_7ScaleInE1ELSI_1EEEEEENS3_6LayoutINS4_IJNS5_ILi3EEENS5_ILi1EEESN_EEENS4_IJSN_NS5_ILi0EEESP_EEEEENS4_IJNS3_10UnderscoreESS_SS_EEEEELb1EEEEEvNT_6ParamsE,"aw",@nobits
	.sectionflags	@""
	.align	16
	.zero		1024


//--------------------- .nv.shared._ZN7cutlass13device_kernelIN5flash32FlashAttnBwdPostprocessConvertdQIN4cute5tupleIJNS3_1CILi64EEENS5_ILi192EEEEEENS_10bfloat16_tEfNS_4arch4Sm90ELi384ENS3_8TiledMMAINS3_8MMA_AtomIJNS3_4SM904GMMA27MMA_64x64x16_F32BF16BF16_SSILNSF_5MajorE0ELSH_1ELNSF_7ScaleInE1ELSI_1EEEEEENS3_6LayoutINS4_IJNS5_ILi1EEENS5_ILi3EEESM_EEENS4_IJNS5_ILi0EEESM_SP_EEEEENS4_IJNS3_10UnderscoreESS_SS_EEEEELb0EEEEEvNT_6ParamsE --------------------------
	.section	.nv.shared._ZN7cutlass13device_kernelIN5flash32FlashAttnBwdPostprocessConvertdQIN4cute5tupleIJNS3_1CILi64EEENS5_ILi192EEEEEENS_10bfloat16_tEfNS_4arch4Sm90ELi384ENS3_8TiledMMAINS3_8MMA_AtomIJNS3_4SM904GMMA27MMA_64x64x16_F32BF16BF16_SSILNSF_5MajorE0ELSH_1ELNSF_7ScaleInE1ELSI_1EEEEEENS3_6LayoutINS4_IJNS5_ILi1EEENS5_ILi3EEESM_EEENS4_IJNS5_ILi0EEESM_SP_EEEEENS4_IJNS3_10UnderscoreESS_SS_EEEEELb0EEEEEvNT_6ParamsE,"aw",@nobits
	.sectionflags	@""
	.align	16
	.zero		1024


//--------------------- .nv.shared._ZN7cutlass13device_kernelIN5flash11enable_sm90INS1_16FlashAttnBwdSm90INS1_25CollectiveMainloopBwdSm90ILi2ELi1ELi1EN4cute5tupleIJNS5_1CILi1EEES8_S8_EEENS6_IJNS7_ILi64EEENS7_ILi96EEENS7_ILi192EEEEEENS_10bfloat16_tEfNS_4arch4Sm90ELb1ELb0ELb0ELb1ELb1ELb0ELb1ELb0ELi3ELi1ELi1ELi1ELb0EEENS1_24CollectiveEpilogueBwdGQAISD_fSG_Li384ELb1ELb1EEENS1_25SingleTileBwdLPTSchedulerILb1ELi96ELb1EEEEEEEEEvNT_6ParamsE --------------------------
	.section	.nv.shared._ZN7cutlass13device_kernelIN5flash11enable_sm90INS1_16FlashAttnBwdSm90INS1_25CollectiveMainloopBwdSm90ILi2ELi1ELi1EN4cute5tupleIJNS5_1CILi1EEES8_S8_EEENS6_IJNS7_ILi64EEENS7_ILi96EEENS7_ILi192EEEEEENS_10bfloat16_tEfNS_4arch4Sm90ELb1ELb0ELb0ELb1ELb1ELb0ELb1ELb0ELi3ELi1ELi1ELi1ELb0EEENS1_24CollectiveEpilogueBwdGQAISD_fSG_Li384ELb1ELb1EEENS1_25SingleTileBwdLPTSchedulerILb1ELi96ELb1EEEEEEEEEvNT_6ParamsE,"aw",@nobits
	.sectionflags	@""
	.align	16
	.zero		1024


//--------------------- .nv.shared._ZN7cutlass13device_kernelIN5flash22FlashAttnBwdPreprocessIN4cute5tupleIJNS3_1CILi64EEENS5_ILi192EEEEEENS_10bfloat16_tEfNS_4arch4Sm90ELb1ELb1EEEEEvNT_6ParamsE --------------------------
	.section	.nv.shared._ZN7cutlass13device_kernelIN5flash22FlashAttnBwdPreprocessIN4cute5tupleIJNS3_1CILi64EEENS5_ILi192EEEEEENS_10bfloat16_tEfNS_4arch4Sm90ELb1ELb1EEEEEvNT_6ParamsE,"aw",@nobits
	.sectionflags	@""
	.align	16
	.zero		1024


//--------------------- .nv.constant0._ZN7cutlass13device_kernelIN5flash11enable_sm90INS1_16FlashAttnBwdSm90INS1_25CollectiveMainloopBwdSm90ILi2ELi1ELi1EN4cute5tupleIJNS5_1CILi1EEES8_S8_EEENS6_IJNS7_ILi64EEENS7_ILi96EEENS7_ILi192EEEEEENS_10bfloat16_tEfNS_4arch4Sm90ELb0ELb0ELb0ELb0ELb0ELb0ELb1ELb0ELi3ELi1ELi1ELi1ELb0EEENS1_21CollectiveEpilogueBwdISD_SE_SG_Li384ELb0ELb1ELi3EEENS1_19SingleTileSchedulerILb0ELb0ELb0ELi96EEEEEEEEEvNT_6ParamsE --------------------------
	.section	.nv.constant0._ZN7cutlass13device_kernelIN5flash11enable_sm90INS1_16FlashAttnBwdSm90INS1_25CollectiveMainloopBwdSm90ILi2ELi1ELi1EN4cute5tupleIJNS5_1CILi1EEES8_S8_EEENS6_IJNS7_ILi64EEENS7_ILi96EEENS7_ILi192EEEEEENS_10bfloat16_tEfNS_4arch4Sm90ELb0ELb0ELb0ELb0ELb0ELb0ELb1ELb0ELi3ELi1ELi1ELi1ELb0EEENS1_21CollectiveEpilogueBwdISD_SE_SG_Li384ELb0ELb1ELi3EEENS1_19SingleTileSchedulerILb0ELb0ELb0ELi96EEEEEEEEEvNT_6ParamsE,"a",@progbits
	.sectionflags	@""
	.align	4
.nv.constant0._ZN7cutlass13device_kernelIN5flash11enable_sm90INS1_16FlashAttnBwdSm90INS1_25CollectiveMainloopBwdSm90ILi2ELi1ELi1EN4cute5tupleIJNS5_1CILi1EEES8_S8_EEENS6_IJNS7_ILi64EEENS7_ILi96EEENS7_ILi192EEEEEENS_10bfloat16_tEfNS_4arch4Sm90ELb0ELb0ELb0ELb0ELb0ELb0ELb1ELb0ELi3ELi1ELi1ELi1ELb0EEENS1_21CollectiveEpilogueBwdISD_SE_SG_Li384ELb0ELb1ELi3EEENS1_19SingleTileSchedulerILb0ELb0ELb0ELi96EEEEEEEEEvNT_6ParamsE:
	.zero		3200


//--------------------- .nv.constant0._ZN7cutlass13device_kernelIN5flash11enable_sm90INS1_16FlashAttnBwdSm90INS1_25CollectiveMainloopBwdSm90ILi2ELi1ELi1EN4cute5tupleIJNS5_1CILi1EEES8_S8_EEENS6_IJNS7_ILi64EEENS7_ILi96EEENS7_ILi192EEEEEENS_10bfloat16_tEfNS_4arch4Sm90ELb0ELb0ELb0ELb0ELb1ELb0ELb1ELb0ELi3ELi1ELi1ELi1ELb0EEENS1_21CollectiveEpilogueBwdISD_SE_SG_Li384ELb0ELb1ELi3EEENS1_19SingleTileSchedulerILb0ELb0ELb0ELi96EEEEEEEEEvNT_6ParamsE --------------------------
	.section	.nv.constant0._ZN7cutlass13device_kernelIN5flash11enable_sm90INS1_16FlashAttnBwdSm90INS1_25CollectiveMainloopBwdSm90ILi2ELi1ELi1EN4cute5tupleIJNS5_1CILi1EEES8_S8_EEENS6_IJNS7_ILi64EEENS7_ILi96EEENS7_ILi192EEEEEENS_10bfloat16_tEfNS_4arch4Sm90ELb0ELb0ELb0ELb0ELb1ELb0ELb1ELb0ELi3ELi1ELi1ELi1ELb0EEENS1_21CollectiveEpilogueBwdISD_SE_SG_Li384ELb0ELb1ELi3EEENS1_19SingleTileSchedulerILb0ELb0ELb0ELi96EEEEEEEEEvNT_6ParamsE,"a",@progbits
	.sectionflags	@""
	.align	4
.nv.constant0._ZN7cutlass13device_kernelIN5flash11enable_sm90INS1_16FlashAttnBwdSm90INS1_25CollectiveMainloopBwdSm90ILi2ELi1ELi1EN4cute5tupleIJNS5_1CILi1EEES8_S8_EEENS6_IJNS7_ILi64EEENS7_ILi96EEENS7_ILi192EEEEEENS_10bfloat16_tEfNS_4arch4Sm90ELb0ELb0ELb0ELb0ELb1ELb0ELb1ELb0ELi3ELi1ELi1ELi1ELb0EEENS1_21CollectiveEpilogueBwdISD_SE_SG_Li384ELb0ELb1ELi3EEENS1_19SingleTileSchedulerILb0ELb0ELb0ELi96EEEEEEEEEvNT_6ParamsE:
	.zero		3200


//--------------------- .nv.constant0._ZN7cutlass13device_kernelIN5flash11enable_sm90INS1_16FlashAttnBwdSm90INS1_25CollectiveMainloopBwdSm90ILi2ELi1ELi1EN4cute5tupleIJNS5_1CILi1EEES8_S8_EEENS6_IJNS7_ILi64EEENS7_ILi96EEENS7_ILi192EEEEEENS_10bfloat16_tEfNS_4arch4Sm90ELb0ELb0ELb0ELb0ELb0ELb0ELb1ELb0ELi3ELi1ELi1ELi1ELb0EEENS1_24CollectiveEpilogueBwdGQAISD_fSG_Li384ELb0ELb0EEENS1_19SingleTileSchedulerILb0ELb0ELb0ELi96EEEEEEEEEvNT_6ParamsE --------------------------
	.section	.nv.constant0._ZN7cutlass13device_kernelIN5flash11enable_sm90INS1_16FlashAttnBwdSm90INS1_25CollectiveMainloopBwdSm90ILi2ELi1ELi1EN4cute5tupleIJNS5_1CILi1EEES8_S8_EEENS6_IJNS7_ILi64EEENS7_ILi96EEENS7_ILi192EEEEEENS_10bfloat16_tEfNS_4arch4Sm90ELb0ELb0ELb0ELb0ELb0ELb0ELb1ELb0ELi3ELi1ELi1ELi1ELb0EEENS1_24CollectiveEpilogueBwdGQAISD_fSG_Li384ELb0ELb0EEENS1_19SingleTileSchedulerILb0ELb0ELb0ELi96EEEEEEEEEvNT_6ParamsE,"a",@progbits
	.sectionflags	@""
	.align	4
.nv.constant0._ZN7cutlass13device_kernelIN5flash11enable_sm90INS1_16FlashAttnBwdSm90INS1_25CollectiveMainloopBwdSm90ILi2ELi1ELi1EN4cute5tupleIJNS5_1CILi1EEES8_S8_EEENS6_IJNS7_ILi64EEENS7_ILi96EEENS7_ILi192EEEEEENS_10bfloat16_tEfNS_4arch4Sm90ELb0ELb0ELb0ELb0ELb0ELb0ELb1ELb0ELi3ELi1ELi1ELi1ELb0EEENS1_24CollectiveEpilogueBwdGQAISD_fSG_Li384ELb0ELb0EEENS1_19SingleTileSchedulerILb0ELb0ELb0ELi96EEEEEEEEEvNT_6ParamsE:
	.zero		2560


//--------------------- .nv.constant0._ZN7cutlass13device_kernelIN5flash11enable_sm90INS1_16FlashAttnBwdSm90INS1_25CollectiveMainloopBwdSm90ILi2ELi1ELi1EN4cute5tupleIJNS5_1CILi1EEES8_S8_EEENS6_IJNS7_ILi64EEENS7_ILi96EEENS7_ILi192EEEEEENS_10bfloat16_tEfNS_4arch4Sm90ELb0ELb0ELb0ELb0ELb1ELb0ELb1ELb0ELi3ELi1ELi1ELi1ELb0EEENS1_24CollectiveEpilogueBwdGQAISD_fSG_Li384ELb0ELb1EEENS1_19SingleTileSchedulerILb0ELb0ELb0ELi96EEEEEEEEEvNT_6ParamsE --------------------------
	.section	.nv.constant0._ZN7cutlass13device_kernelIN5flash11enable_sm90INS1_16FlashAttnBwdSm90INS1_25CollectiveMainloopBwdSm90ILi2ELi1ELi1EN4cute5tupleIJNS5_1CILi1EEES8_S8_EEENS6_IJNS7_ILi64EEENS7_ILi96EEENS7_ILi192EEEEEENS_10bfloat16_tEfNS_4arch4Sm90ELb0ELb0ELb0ELb0ELb1ELb0ELb1ELb0ELi3ELi1ELi1ELi1ELb0EEENS1_24CollectiveEpilogueBwdGQAISD_fSG_Li384ELb0ELb1EEENS1_19SingleTileSchedulerILb0ELb0ELb0ELi96EEEEEEEEEvNT_6ParamsE,"a",@progbits
	.sectionflags	@""
	.align	4
.nv.constant0._ZN7cutlass13device_kernelIN5flash11enable_sm90INS1_16FlashAttnBwdSm90INS1_25CollectiveMainloopBwdSm90ILi2ELi1ELi1EN4cute5tupleIJNS5_1CILi1EEES8_S8_EEENS6_IJNS7_ILi64EEENS7_ILi96EEENS7_ILi192EEEEEENS_10bfloat16_tEfNS_4arch4Sm90ELb0ELb0ELb0ELb0ELb1ELb0ELb1ELb0ELi3ELi1ELi1ELi1ELb0EEENS1_24CollectiveEpilogueBwdGQAISD_fSG_Li384ELb0ELb1EEENS1_19SingleTileSchedulerILb0ELb0ELb0ELi96EEEEEEEEEvNT_6ParamsE:
	.zero		2560


//--------------------- .nv.constant0._ZN7cutlass13device_kernelIN5flash11enable_sm90INS1_16FlashAttnBwdSm90INS1_25CollectiveMainloopBwdSm90ILi2ELi1ELi1EN4cute5tupleIJNS5_1CILi1EEES8_S8_EEENS6_IJNS7_ILi64EEENS7_ILi96EEENS7_ILi192EEEEEENS_10bfloat16_tEfNS_4arch4Sm90ELb0ELb0ELb0ELb1ELb0ELb0ELb1ELb0ELi3ELi1ELi1ELi1ELb0EEENS1_21CollectiveEpilogueBwdISD_SE_SG_Li384ELb1ELb1ELi3EEENS1_19SingleTileSchedulerILb1ELb0ELb0ELi96EEEEEEEEEvNT_6ParamsE --------------------------
	.section	.nv.constant0._ZN7cutlass13device_kernelIN5flash11enable_sm90INS1_16FlashAttnBwdSm90INS1_25CollectiveMainloopBwdSm90ILi2ELi1ELi1EN4cute5tupleIJNS5_1CILi1EEES8_S8_EEENS6_IJNS7_ILi64EEENS7_ILi96EEENS7_ILi192EEEEEENS_10bfloat16_tEfNS_4arch4Sm90ELb0ELb0ELb0ELb1ELb0ELb0ELb1ELb0ELi3ELi1ELi1ELi1ELb0EEENS1_21CollectiveEpilogueBwdISD_SE_SG_Li384ELb1ELb1ELi3EEENS1_19SingleTileSchedulerILb1ELb0ELb0ELi96EEEEEEEEEvNT_6ParamsE,"a",@progbits
	.sectionflags	@""
	.align	4
.nv.constant0._ZN7cutlass13device_kernelIN5flash11enable_sm90INS1_16FlashAttnBwdSm90INS1_25CollectiveMainloopBwdSm90ILi2ELi1ELi1EN4cute5tupleIJNS5_1CILi1EEES8_S8_EEENS6_IJNS7_ILi64EEENS7_ILi96EEENS7_ILi192EEEEEENS_10bfloat16_tEfNS_4arch4Sm90ELb0ELb0ELb0ELb1ELb0ELb0ELb1ELb0ELi3ELi1ELi1ELi1ELb0EEENS1_21CollectiveEpilogueBwdISD_SE_SG_Li384ELb1ELb1ELi3EEENS1_19SingleTileSchedulerILb1ELb0ELb0ELi96EEEEEEEEEvNT_6ParamsE:
	.zero		2560


//--------------------- .nv.constant0._ZN7cutlass13device_kernelIN5flash11enable_sm90INS1_16FlashAttnBwdSm90INS1_25CollectiveMainloopBwdSm90ILi2ELi1ELi1EN4cute5tupleIJNS5_1CILi1EEES8_S8_EEENS6_IJNS7_ILi64EEENS7_ILi96EEENS7_ILi192EEEEEENS_10bfloat16_tEfNS_4arch4Sm90ELb0ELb0ELb0ELb1ELb1ELb0ELb1ELb0ELi3ELi1ELi1ELi1ELb0EEENS1_21CollectiveEpilogueBwdISD_SE_SG_Li384ELb1ELb1ELi3EEENS1_19SingleTileSchedulerILb1ELb0ELb0ELi96EEEEEEEEEvNT_6ParamsE --------------------------
	.section	.nv.constant0._ZN7cutlass13device_kernelIN5flash11enable_sm90INS1_16FlashAttnBwdSm90INS1_25CollectiveMainloopBwdSm90ILi2ELi1ELi1EN4cute5tupleIJNS5_1CILi1EEES8_S8_EEENS6_IJNS7_ILi64EEENS7_ILi96EEENS7_ILi192EEEEEENS_10bfloat16_tEfNS_4arch4Sm90ELb0ELb0ELb0ELb1ELb1ELb0ELb1ELb0ELi3ELi1ELi1ELi1ELb0EEENS1_21CollectiveEpilogueBwdISD_SE_SG_Li384ELb1ELb1ELi3EEENS1_19SingleTileSchedulerILb1ELb0ELb0ELi96EEEEEEEEEvNT_6ParamsE,"a",@progbits
	.sectionflags	@""
	.align	4
.nv.constant0._ZN7cutlass13device_kernelIN5flash11enable_sm90INS1_16FlashAttnBwdSm90INS1_25CollectiveMainloopBwdSm90ILi2ELi1ELi1EN4cute5tupleIJNS5_1CILi1EEES8_S8_EEENS6_IJNS7_ILi64EEENS7_ILi96EEENS7_ILi192EEEEEENS_10bfloat16_tEfNS_4arch4Sm90ELb0ELb0ELb0ELb1ELb1ELb0ELb1ELb0ELi3ELi1ELi1ELi1ELb0EEENS1_21CollectiveEpilogueBwdISD_SE_SG_Li384ELb1ELb1ELi3EEENS1_19SingleTileSchedulerILb1ELb0ELb0ELi96EEEEEEEEEvNT_6ParamsE:
	.zero		2560


//--------------------- .nv.constant0._ZN7cutlass13device_kernelIN5flash11enable_sm90INS1_16FlashAttnBwdSm90INS1_25CollectiveMainloopBwdSm90ILi2ELi1ELi1EN4cute5tupleIJNS5_1CILi1EEES8_S8_EEENS6_IJNS7_ILi64EEENS7_ILi96EEENS7_ILi192EEEEEENS_10bfloat16_tEfNS_4arch4Sm90ELb0ELb0ELb0ELb1ELb0ELb0ELb1ELb0ELi3ELi1ELi1ELi1ELb0EEENS1_24CollectiveEpilogueBwdGQAISD_fSG_Li384ELb1ELb0EEENS1_19SingleTileSchedulerILb1ELb0ELb0ELi96EEEEEEEEEvNT_6ParamsE --------------------------
	.section	.nv.constant0._ZN7cutlass13device_kernelIN5flash11enable_sm90INS1_16FlashAttnBwdSm90INS1_25CollectiveMainloopBwdSm90ILi2ELi1ELi1EN4cute5tupleIJNS5_1CILi1EEES8_S8_EEENS6_IJNS7_ILi64EEENS7_ILi96EEENS7_ILi192EEEEEENS_10bfloat16_tEfNS_4arch4Sm90ELb0ELb0ELb0ELb1ELb0ELb0ELb1ELb0ELi3ELi1ELi1ELi1ELb0EEENS1_24CollectiveEpilogueBwdGQAISD_fSG_Li384ELb1ELb0EEENS1_19SingleTileSchedulerILb1ELb0ELb0ELi96EEEEEEEEEvNT_6ParamsE,"a",@progbits
	.sectionflags	@""
	.align	4
.nv.constant0._ZN7cutlass13device_kernelIN5flash11enable_sm90INS1_16FlashAttnBwdSm90INS1_25CollectiveMainloopBwdSm90ILi2ELi1ELi1EN4cute5tupleIJNS5_1CILi1EEES8_S8_EEENS6_IJNS7_ILi64EEENS7_ILi96EEENS7_ILi192EEEEEENS_10bfloat16_tEfNS_4arch4Sm90ELb0ELb0ELb0ELb1ELb0ELb0ELb1ELb0ELi3ELi1ELi1ELi1ELb0EEENS1_24CollectiveEpilogueBwdGQAISD_fSG_Li384ELb1ELb0EEENS1_19SingleTileSchedulerILb1ELb0ELb0ELi96EEEEEEEEEvNT_6ParamsE:
	.zero		2560


//--------------------- .nv.constant0._ZN7cutlass13device_kernelIN5flash11enable_sm90INS1_16FlashAttnBwdSm90INS1_25CollectiveMainloopBwdSm90ILi2ELi1ELi1EN4cute5tupleIJNS5_1CILi1EEES8_S8_EEENS6_IJNS7_ILi64EEENS7_ILi96EEENS7_ILi192EEEEEENS_10bfloat16_tEfNS_4arch4Sm90ELb0ELb0ELb0ELb1ELb1ELb0ELb1ELb0ELi3ELi1ELi1ELi1ELb0EEENS1_24CollectiveEpilogueBwdGQAISD_fSG_Li384ELb1ELb1EEENS1_19SingleTileSchedulerILb1ELb0ELb0ELi96EEEEEEEEEvNT_6ParamsE --------------------------
	.section	.nv.constant0._ZN7cutlass13device_kernelIN5flash11enable_sm90INS1_16FlashAttnBwdSm90INS1_25CollectiveMainloopBwdSm90ILi2ELi1ELi1EN4cute5tupleIJNS5_1CILi1EEES8_S8_EEENS6_IJNS7_ILi64EEENS7_ILi96EEENS7_ILi192EEEEEENS_10bfloat16_tEfNS_4arch4Sm90ELb0ELb0ELb0ELb1ELb1ELb0ELb1ELb0ELi3ELi1ELi1ELi1ELb0EEENS1_24CollectiveEpilogueBwdGQAISD_fSG_Li384ELb1ELb1EEENS1_19SingleTileSchedulerILb1ELb0ELb0ELi96EEEEEEEEEvNT_6ParamsE,"a",@progbits
	.sectionflags	@""
	.align	4
.nv.constant0._ZN7cutlass13device_kernelIN5flash11enable_sm90INS1_16FlashAttnBwdSm90INS1_25CollectiveMainloopBwdSm90ILi2ELi1ELi1EN4cute5tupleIJNS5_1CILi1EEES8_S8_EEENS6_IJNS7_ILi64EEENS7_ILi96EEENS7_ILi192EEEEEENS_10bfloat16_tEfNS_4arch4Sm90ELb0ELb0ELb0ELb1ELb1ELb0ELb1ELb0ELi3ELi1ELi1ELi1ELb0EEENS1_24CollectiveEpilogueBwdGQAISD_fSG_Li384ELb1ELb1EEENS1_19SingleTileSchedulerILb1ELb0ELb0ELi96EEEEEEEEEvNT_6ParamsE:
	.zero		2560


//--------------------- .nv.constant0._ZN7cutlass13device_kernelIN5flash11enable_sm90INS1_16FlashAttnBwdSm90INS1_25CollectiveMainloopBwdSm90ILi2ELi1ELi1EN4cute5tupleIJNS5_1CILi1EEES8_S8_EEENS6_IJNS7_ILi64EEENS7_ILi96EEENS7_ILi192EEEEEENS_10bfloat16_tEfNS_4arch4Sm90ELb0ELb1ELb0ELb0ELb0ELb0ELb1ELb0ELi3ELi1ELi1ELi1ELb0EEENS1_21CollectiveEpilogueBwdISD_SE_SG_Li384ELb0ELb1ELi3EEENS1_19SingleTileSchedulerILb0ELb0ELb0ELi96EEEEEEEEEvNT_6ParamsE --------------------------
	.section	.nv.constant0._ZN7cutlass13device_kernelIN5flash11enable_sm90INS1_16FlashAttnBwdSm90INS1_25CollectiveMainloopBwdSm90ILi2ELi1ELi1EN4cute5tupleIJNS5_1CILi1EEES8_S8_EEENS6_IJNS7_ILi64EEENS7_ILi96EEENS7_ILi192EEEEEENS_10bfloat16_tEfNS_4arch4Sm90ELb0ELb1ELb0ELb0ELb0ELb0ELb1ELb0ELi3ELi1ELi1ELi1ELb0EEENS1_21CollectiveEpilogueBwdISD_SE_SG_Li384ELb0ELb1ELi3EEENS1_19SingleTileSchedulerILb0ELb0ELb0ELi96EEEEEEEEEvNT_6ParamsE,"a",@progbits
	.sectionflags	@""
	.align	4
.nv.constant0._ZN7cutlass13device_kernelIN5flash11enable_sm90INS1_16FlashAttnBwdSm90INS1_25CollectiveMainloopBwdSm90ILi2ELi1ELi1EN4cute5tupleIJNS5_1CILi1EEES8_S8_EEENS6_IJNS7_ILi64EEENS7_ILi96EEENS7_ILi192EEEEEENS_10bfloat16_tEfNS_4arch4Sm90ELb0ELb1ELb0ELb0ELb0ELb0ELb1ELb0ELi3ELi1ELi1ELi1ELb0EEENS1_21CollectiveEpilogueBwdISD_SE_SG_Li384ELb0ELb1ELi3EEENS1_19SingleTileSchedulerILb0ELb0ELb0ELi96EEEEEEEEEvNT_6ParamsE:
	.zero		3200


//--------------------- .nv.constant0._ZN7cutlass13device_kernelIN5flash11enable_sm90INS1_16FlashAttnBwdSm90INS1_25CollectiveMainloopBwdSm90ILi2ELi1ELi1EN4cute5tupleIJNS5_1CILi1EEES8_S8_EEENS6_IJNS7_ILi64EEENS7_ILi96EEENS7_ILi192EEEEEENS_10bfloat16_tEfNS_4arch4Sm90ELb0ELb1ELb0ELb0ELb1ELb0ELb1ELb0ELi3ELi1ELi1ELi1ELb0EEENS1_21CollectiveEpilogueBwdISD_SE_SG_Li384ELb0ELb1ELi3EEENS1_19SingleTileSchedulerILb0ELb0ELb0ELi96EEEEEEEEEvNT_6ParamsE --------------------------
	.section	.nv.constant0._ZN7cutlass13device_kernelIN5flash11enable_sm90INS1_16FlashAttnBwdSm90INS1_25CollectiveMainloopBwdSm90ILi2ELi1ELi1EN4cute5tupleIJNS5_1CILi1EEES8_S8_EEENS6_IJNS7_ILi64EEENS7_ILi96EEENS7_ILi192EEEEEENS_10bfloat16_tEfNS_4arch4Sm90ELb0ELb1ELb0ELb0ELb1ELb0ELb1ELb0ELi3ELi1ELi1ELi1ELb0EEENS1_21CollectiveEpilogueBwdISD_SE_SG_Li384ELb0ELb1ELi3EEENS1_19SingleTileSchedulerILb0ELb0ELb0ELi96EEEEEEEEEvNT_6ParamsE,"a",@progbits
	.sectionflags	@""
	.align	4
.nv.constant0._ZN7cutlass13device_kernelIN5flash11enable_sm90INS1_16FlashAttnBwdSm90INS1_25CollectiveMainloopBwdSm90ILi2ELi1ELi1EN4cute5tupleIJNS5_1CILi1EEES8_S8_EEENS6_IJNS7_ILi64EEENS7_ILi96EEENS7_ILi192EEEEEENS_10bfloat16_tEfNS_4arch4Sm90ELb0ELb1ELb0ELb0ELb1ELb0ELb1ELb0ELi3ELi1ELi1ELi1ELb0EEENS1_21CollectiveEpilogueBwdISD_SE_SG_Li384ELb0ELb1ELi3EEENS1_19SingleTileSchedulerILb0ELb0ELb0ELi96EEEEEEEEEvNT_6ParamsE:
	.zero		3200


//--------------------- .nv.constant0._ZN7cutlass13device_kernelIN5flash11enable_sm90INS1_16FlashAttnBwdSm90INS1_25CollectiveMainloopBwdSm90ILi2ELi1ELi1EN4cute5tupleIJNS5_1CILi1EEES8_S8_EEENS6_IJNS7_ILi64EEENS7_ILi96EEENS7_ILi192EEEEEENS_10bfloat16_tEfNS_4arch4Sm90ELb0ELb1ELb0ELb0ELb0ELb0ELb1ELb0ELi3ELi1ELi1ELi1ELb0EEENS1_24CollectiveEpilogueBwdGQAISD_fSG_Li384ELb0ELb0EEENS1_19SingleTileSchedulerILb0ELb0ELb0ELi96EEEEEEEEEvNT_6ParamsE --------------------------
	.section	.nv.constant0._ZN7cutlass13device_kernelIN5flash11enable_sm90INS1_16FlashAttnBwdSm90INS1_25CollectiveMainloopBwdSm90ILi2ELi1ELi1EN4cute5tupleIJNS5_1CILi1EEES8_S8_EEENS6_IJNS7_ILi64EEENS7_ILi96EEENS7_ILi192EEEEEENS_10bfloat16_tEfNS_4arch4Sm90ELb0ELb1ELb0ELb0ELb0ELb0ELb1ELb0ELi3ELi1ELi1ELi1ELb0EEENS1_24CollectiveEpilogueBwdGQAISD_fSG_Li384ELb0ELb0EEENS1_19SingleTileSchedulerILb0ELb0ELb0ELi96EEEEEEEEEvNT_6ParamsE,"a",@progbits
	.sectionflags	@""
	.align	4
.nv.constant0._ZN7cutlass13device_kernelIN5flash11enable_sm90INS1_16FlashAttnBwdSm90INS1_25CollectiveMainloopBwdSm90ILi2ELi1ELi1EN4cute5tupleIJNS5_1CILi1EEES8_S8_EEENS6_IJNS7_ILi64EEENS7_ILi96EEENS7_ILi192EEEEEENS_10bfloat16_tEfNS_4arch4Sm90ELb0ELb1ELb0ELb0ELb0ELb0ELb1ELb0ELi3ELi1ELi1ELi1ELb0EEENS1_24CollectiveEpilogueBwdGQAISD_fSG_Li384ELb0ELb0EEENS1_19SingleTileSchedulerILb0ELb0ELb0ELi96EEEEEEEEEvNT_6ParamsE:
	.zero		2560


//--------------------- .nv.constant0._ZN7cutlass13device_kernelIN5flash11enable_sm90INS1_16FlashAttnBwdSm90INS1_25CollectiveMainloopBwdSm90ILi2ELi1ELi1EN4cute5tupleIJNS5_1CILi1EEES8_S8_EEENS6_IJNS7_ILi64EEENS7_ILi96EEENS7_ILi192EEEEEENS_10bfloat16_tEfNS_4arch4Sm90ELb0ELb1ELb0ELb0ELb1ELb0ELb1ELb0ELi3ELi1ELi1ELi1ELb0EEENS1_24CollectiveEpilogueBwdGQAISD_fSG_Li384ELb0ELb1EEENS1_19SingleTileSchedulerILb0ELb0ELb0ELi96EEEEEEEEEvNT_6ParamsE --------------------------
	.section	.nv.constant0._ZN7cutlass13device_kernelIN5flash11enable_sm90INS1_16FlashAttnBwdSm90INS1_25CollectiveMainloopBwdSm90ILi2ELi1ELi1EN4cute5tupleIJNS5_1CILi1EEES8_S8_EEENS6_IJNS7_ILi64EEENS7_ILi96EEENS7_ILi192EEEEEENS_10bfloat16_tEfNS_4arch4Sm90ELb0ELb1ELb0ELb0ELb1ELb0ELb1ELb0ELi3ELi1ELi1ELi1ELb0EEENS1_24CollectiveEpilogueBwdGQAISD_fSG_Li384ELb0ELb1EEENS1_19SingleTileSchedulerILb0ELb0ELb0ELi96EEEEEEEEEvNT_6ParamsE,"a",@progbits
	.sectionflags	@""
	.align	4
.nv.constant0._ZN7cutlass13device_kernelIN5flash11enable_sm90INS1_16FlashAttnBwdSm90INS1_25CollectiveMainloopBwdSm90ILi2ELi1ELi1EN4cute5tupleIJNS5_1CILi1EEES8_S8_EEENS6_IJNS7_ILi64EEENS7_ILi96EEENS7_ILi192EEEEEENS_10bfloat16_tEfNS_4arch4Sm90ELb0ELb1ELb0ELb0ELb1ELb0ELb1ELb0ELi3ELi1ELi1ELi1ELb0EEENS1_24CollectiveEpilogueBwdGQAISD_fSG_Li384ELb0ELb1EEENS1_19SingleTileSchedulerILb0ELb0ELb0ELi96EEEEEEEEEvNT_6ParamsE:
	.zero		2560


//--------------------- .nv.constant0._ZN7cutlass13device_kernelIN5flash11enable_sm90INS1_16FlashAttnBwdSm90INS1_25CollectiveMainloopBwdSm90ILi2ELi1ELi1EN4cute5tupleIJNS5_1CILi1EEES8_S8_EEENS6_IJNS7_ILi64EEENS7_ILi96EEENS7_ILi192EEEEEENS_10bfloat16_tEfNS_4arch4Sm90ELb0ELb1ELb0ELb1ELb0ELb0ELb1ELb0ELi3ELi1ELi1ELi1ELb0EEENS1_21CollectiveEpilogueBwdISD_SE_SG_Li384ELb1ELb1ELi3EEENS1_19SingleTileSchedulerILb1ELb0ELb0ELi96EEEEEEEEEvNT_6ParamsE --------------------------
	.section	.nv.constant0._ZN7cutlass13device_kernelIN5flash11enable_sm90INS1_16FlashAttnBwdSm90INS1_25CollectiveMainloopBwdSm90ILi2ELi1ELi1EN4cute5tupleIJNS5_1CILi1EEES8_S8_EEENS6_IJNS7_ILi64EEENS7_ILi96EEENS7_ILi192EEEEEENS_10bfloat16_tEfNS_4arch4Sm90ELb0ELb1ELb0ELb1ELb0ELb0ELb1ELb0ELi3ELi1ELi1ELi1ELb0EEENS1_21CollectiveEpilogueBwdISD_SE_SG_Li384ELb1ELb1ELi3EEENS1_19SingleTileSchedulerILb1ELb0ELb0ELi96EEEEEEEEEvNT_6ParamsE,"a",@progbits
	.sectionflags	@""
	.align	4
.nv.constant0._ZN7cutlass13device_kernelIN5flash11enable_sm90INS1_16FlashAttnBwdSm90INS1_25CollectiveMainloopBwdSm90ILi2ELi1ELi1EN4cute5tupleIJNS5_1CILi1EEES8_S8_EEENS6_IJNS7_ILi64EEENS7_ILi96EEENS7_ILi192EEEEEENS_10bfloat16_tEfNS_4arch4Sm90ELb0ELb1ELb0ELb1ELb0ELb0ELb1ELb0ELi3ELi1ELi1ELi1ELb0EEENS1_21CollectiveEpilogueBwdISD_SE_SG_Li384ELb1ELb1ELi3EEENS1_19SingleTileSchedulerILb1ELb0ELb0ELi96EEEEEEEEEvNT_6ParamsE:
	.zero		2560


//--------------------- .nv.constant0._ZN7cutlass13device_kernelIN5flash11enable_sm90INS1_16FlashAttnBwdSm90INS1_25CollectiveMainloopBwdSm90ILi2ELi1ELi1EN4cute5tupleIJNS5_1CILi1EEES8_S8_EEENS6_IJNS7_ILi64EEENS7_ILi96EEENS7_ILi192EEEEEENS_10bfloat16_tEfNS_4arch4Sm90ELb0ELb1ELb0ELb1ELb1ELb0ELb1ELb0ELi3ELi1ELi1ELi1ELb0EEENS1_21CollectiveEpilogueBwdISD_SE_SG_Li384ELb1ELb1ELi3EEENS1_19SingleTileSchedulerILb1ELb0ELb0ELi96EEEEEEEEEvNT_6ParamsE --------------------------
	.section	.nv.constant0._ZN7cutlass13device_kernelIN5flash11enable_sm90INS1_16FlashAttnBwdSm90INS1_25CollectiveMainloopBwdSm90ILi2ELi1ELi1EN4cute5tupleIJNS5_1CILi1EEES8_S8_EEENS6_IJNS7_ILi64EEENS7_ILi96EEENS7_ILi192EEEEEENS_10bfloat16_tEfNS_4arch4Sm90ELb0ELb1ELb0ELb1ELb1ELb0ELb1ELb0ELi3ELi1ELi1ELi1ELb0EEENS1_21CollectiveEpilogueBwdISD_SE_SG_Li384ELb1ELb1ELi3EEENS1_19SingleTileSchedulerILb1ELb0ELb0ELi96EEEEEEEEEvNT_6ParamsE,"a",@progbits
	.sectionflags	@""
	.align	4
.nv.constant0._ZN7cutlass13device_kernelIN5flash11enable_sm90INS1_16FlashAttnBwdSm90INS1_25CollectiveMainloopBwdSm90ILi2ELi1ELi1EN4cute5tupleIJNS5_1CILi1EEES8_S8_EEENS6_IJNS7_ILi64EEENS7_ILi96EEENS7_ILi192EEEEEENS_10bfloat16_tEfNS_4arch4Sm90ELb0ELb1ELb0ELb1ELb1ELb0ELb1ELb0ELi3ELi1ELi1ELi1ELb0EEENS1_21CollectiveEpilogueBwdISD_SE_SG_Li384ELb1ELb1ELi3EEENS1_19SingleTileSchedulerILb1ELb0ELb0ELi96EEEEEEEEEvNT_6ParamsE:
	.zero		2560


//--------------------- .nv.constant0._ZN7cutlass13device_kernelIN5flash11enable_sm90INS1_16FlashAttnBwdSm90INS1_25CollectiveMainloopBwdSm90ILi2ELi1ELi1EN4cute5tupleIJNS5_1CILi1EEES8_S8_EEENS6_IJNS7_ILi64EEENS7_ILi96EEENS7_ILi192EEEEEENS_10bfloat16_tEfNS_4arch4Sm90ELb0ELb1ELb0ELb1ELb0ELb0ELb1ELb0ELi3ELi1ELi1ELi1ELb0EEENS1_24CollectiveEpilogueBwdGQAISD_fSG_Li384ELb1ELb0EEENS1_19SingleTileSchedulerILb1ELb0ELb0ELi96EEEEEEEEEvNT_6ParamsE --------------------------
	.section	.nv.constant0._ZN7cutlass13device_kernelIN5flash11enable_sm90INS1_16FlashAttnBwdSm90INS1_25CollectiveMainloopBwdSm90ILi2ELi1ELi1EN4cute5tupleIJNS5_1CILi1EEES8_S8_EEENS6_IJNS7_ILi64EEENS7_ILi96EEENS7_ILi192EEEEEENS_10bfloat16_tEfNS_4arch4Sm90ELb0ELb1ELb0ELb1ELb0ELb0ELb1ELb0ELi3ELi1ELi1ELi1ELb0EEENS1_24CollectiveEpilogueBwdGQAISD_fSG_Li384ELb1ELb0EEENS1_19SingleTileSchedulerILb1ELb0ELb0ELi96EEEEEEEEEvNT_6ParamsE,"a",@progbits
	.sectionflags	@""
	.align	4
.nv.constant0._ZN7cutlass13device_kernelIN5flash11enable_sm90INS1_16FlashAttnBwdSm90INS1_25CollectiveMainloopBwdSm90ILi2ELi1ELi1EN4cute5tupleIJNS5_1CILi1EEES8_S8_EEENS6_IJNS7_ILi64EEENS7_ILi96EEENS7_ILi192EEEEEENS_10bfloat16_tEfNS_4arch4Sm90ELb0ELb1ELb0ELb1ELb0ELb0ELb1ELb0ELi3ELi1ELi1ELi1ELb0EEENS1_24CollectiveEpilogueBwdGQAISD_fSG_Li384ELb1ELb0EEENS1_19SingleTileSchedulerILb1ELb0ELb0ELi96EEEEEEEEEvNT_6ParamsE:
	.zero		2560


//--------------------- .nv.constant0._ZN7cutlass13device_kernelIN5flash11enable_sm90INS1_16FlashAttnBwdSm90INS1_25CollectiveMainloopBwdSm90ILi2ELi1ELi1EN4cute5tupleIJNS5_1CILi1EEES8_S8_EEENS6_IJNS7_ILi64EEENS7_ILi96EEENS7_ILi192EEEEEENS_10bfloat16_tEfNS_4arch4Sm90ELb0ELb1ELb0ELb1ELb1ELb0ELb1ELb0ELi3ELi1ELi1ELi1ELb0EEENS1_24CollectiveEpilogueBwdGQAISD_fSG_Li384ELb1ELb1EEENS1_19SingleTileSchedulerILb1ELb0ELb0ELi96EEEEEEEEEvNT_6ParamsE --------------------------
	.section	.nv.constant0._ZN7cutlass13device_kernelIN5flash11enable_sm90INS1_16FlashAttnBwdSm90INS1_25CollectiveMainloopBwdSm90ILi2ELi1ELi1EN4cute5tupleIJNS5_1CILi1EEES8_S8_EEENS6_IJNS7_ILi64EEENS7_ILi96EEENS7_ILi192EEEEEENS_10bfloat16_tEfNS_4arch4Sm90ELb0ELb1ELb0ELb1ELb1ELb0ELb1ELb0ELi3ELi1ELi1ELi1ELb0EEENS1_24CollectiveEpilogueBwdGQAISD_fSG_Li384ELb1ELb1EEENS1_19SingleTileSchedulerILb1ELb0ELb0ELi96EEEEEEEEEvNT_6ParamsE,"a",@progbits
	.sectionflags	@""
	.align	4
.nv.constant0._ZN7cutlass13device_kernelIN5flash11enable_sm90INS1_16FlashAttnBwdSm90INS1_25CollectiveMainloopBwdSm90ILi2ELi1ELi1EN4cute5tupleIJNS5_1CILi1EEES8_S8_EEENS6_IJNS7_ILi64EEENS7_ILi96EEENS7_ILi192EEEEEENS_10bfloat16_tEfNS_4arch4Sm90ELb0ELb1ELb0ELb1ELb1ELb0ELb1ELb0ELi3ELi1ELi1ELi1ELb0EEENS1_24CollectiveEpilogueBwdGQAISD_fSG_Li384ELb1ELb1EEENS1_19SingleTileSchedulerILb1ELb0ELb0ELi96EEEEEEEEEvNT_6ParamsE:
	.zero		2560


//--------------------- .nv.constant0._ZN7cutlass13device_kernelIN5flash11enable_sm90INS1_16FlashAttnBwdSm90INS1_25CollectiveMainloopBwdSm90ILi2ELi1ELi1EN4cute5tupleIJNS5_1CILi1EEES8_S8_EEENS6_IJNS7_ILi64EEENS7_ILi96EEENS7_ILi192EEEEEENS_10bfloat16_tEfNS_4arch4Sm90ELb1ELb0ELb0ELb0ELb0ELb0ELb1ELb0ELi3ELi1ELi1ELi1ELb0EEENS1_21CollectiveEpilogueBwdISD_SE_SG_Li384ELb0ELb1ELi3EEENS1_25SingleTileBwdLPTSchedulerILb0ELi96ELb0EEEEEEEEEvNT_6ParamsE --------------------------
	.section	.nv.constant0._ZN7cutlass13device_kernelIN5flash11enable_sm90INS1_16FlashAttnBwdSm90INS1_25CollectiveMainloopBwdSm90ILi2ELi1ELi1EN4cute5tupleIJNS5_1CILi1EEES8_S8_EEENS6_IJNS7_ILi64EEENS7_ILi96EEENS7_ILi192EEEEEENS_10bfloat16_tEfNS_4arch4Sm90ELb1ELb0ELb0ELb0ELb0ELb0ELb1ELb0ELi3ELi1ELi1ELi1ELb0EEENS1_21CollectiveEpilogueBwdISD_SE_SG_Li384ELb0ELb1ELi3EEENS1_25SingleTileBwdLPTSchedulerILb0ELi96ELb0EEEEEEEEEvNT_6ParamsE,"a",@progbits
	.sectionflags	@""
	.align	4
.nv.constant0._ZN7cutlass13device_kernelIN5flash11enable_sm90INS1_16FlashAttnBwdSm90INS1_25CollectiveMainloopBwdSm90ILi2ELi1ELi1EN4cute5tupleIJNS5_1CILi1EEES8_S8_EEENS6_IJNS7_ILi64EEENS7_ILi96EEENS7_ILi192EEEEEENS_10bfloat16_tEfNS_4arch4Sm90ELb1ELb0ELb0ELb0ELb0ELb0ELb1ELb0ELi3ELi1ELi1ELi1ELb0EEENS1_21CollectiveEpilogueBwdISD_SE_SG_Li384ELb0ELb1ELi3EEENS1_25SingleTileBwdLPTSchedulerILb0ELi96ELb0EEEEEEEEEvNT_6ParamsE:
	.zero		3200


//--------------------- .nv.constant0._ZN7cutlass13device_kernelIN5flash11enable_sm90INS1_16FlashAttnBwdSm90INS1_25CollectiveMainloopBwdSm90ILi2ELi1ELi1EN4cute5tupleIJNS5_1CILi1EEES8_S8_EEENS6_IJNS7_ILi64EEENS7_ILi96EEENS7_ILi192EEEEEENS_10bfloat16_tEfNS_4arch4Sm90ELb1ELb0ELb0ELb0ELb1ELb0ELb1ELb0ELi3ELi1ELi1ELi1ELb0EEENS1_21CollectiveEpilogueBwdISD_SE_SG_Li384ELb0ELb1ELi3EEENS1_25SingleTileBwdLPTSchedulerILb0ELi96ELb1EEEEEEEEEvNT_6ParamsE --------------------------
	.section	.nv.constant0._ZN7cutlass13device_kernelIN5flash11enable_sm90INS1_16FlashAttnBwdSm90INS1_25CollectiveMainloopBwdSm90ILi2ELi1ELi1EN4cute5tupleIJNS5_1CILi1EEES8_S8_EEENS6_IJNS7_ILi64EEENS7_ILi96EEENS7_ILi192EEEEEENS_10bfloat16_tEfNS_4arch4Sm90ELb1ELb0ELb0ELb0ELb1ELb0ELb1ELb0ELi3ELi1ELi1ELi1ELb0EEENS1_21CollectiveEpilogueBwdISD_SE_SG_Li384ELb0ELb1ELi3EEENS1_25SingleTileBwdLPTSchedulerILb0ELi96ELb1EEEEEEEEEvNT_6ParamsE,"a",@progbits
	.sectionflags	@""
	.align	4
.nv.constant0._ZN7cutlass13device_kernelIN5flash11enable_sm90INS1_16FlashAttnBwdSm90INS1_25CollectiveMainloopBwdSm90ILi2ELi1ELi1EN4cute5tupleIJNS5_1CILi1EEES8_S8_EEENS6_IJNS7_ILi64EEENS7_ILi96EEENS7_ILi192EEEEEENS_10bfloat16_tEfNS_4arch4Sm90ELb1ELb0ELb0ELb0ELb1ELb0ELb1ELb0ELi3ELi1ELi1ELi1ELb0EEENS1_21CollectiveEpilogueBwdISD_SE_SG_Li384ELb0ELb1ELi3EEENS1_25SingleTileBwdLPTSchedulerILb0ELi96ELb1EEEEEEEEEvNT_6ParamsE:
	.zero		3200


//--------------------- .nv.constant0._ZN7cutlass13device_kernelIN5flash11enable_sm90INS1_16FlashAttnBwdSm90INS1_25CollectiveMainloopBwdSm90ILi2ELi1ELi1EN4cute5tupleIJNS5_1CILi1EEES8_S8_EEENS6_IJNS7_ILi64EEENS7_ILi96EEENS7_ILi192EEEEEENS_10bfloat16_tEfNS_4arch4Sm90ELb1ELb0ELb0ELb0ELb0ELb0ELb1ELb0ELi3ELi1ELi1ELi1ELb0EEENS1_24CollectiveEpilogueBwdGQAISD_fSG_Li384ELb0ELb0EEENS1_25SingleTileBwdLPTSchedulerILb0ELi96ELb0EEEEEEEEEvNT_6ParamsE --------------------------
	.section	.nv.constant0._ZN7cutlass13device_kernelIN5flash11enable_sm90INS1_16FlashAttnBwdSm90INS1_25CollectiveMainloopBwdSm90ILi2ELi1ELi1EN4cute5tupleIJNS5_1CILi1EEES8_S8_EEENS6_IJNS7_ILi64EEENS7_ILi96EEENS7_ILi192EEEEEENS_10bfloat16_tEfNS_4arch4Sm90ELb1ELb0ELb0ELb0ELb0ELb0ELb1ELb0ELi3ELi1ELi1ELi1ELb0EEENS1_24CollectiveEpilogueBwdGQAISD_fSG_Li384ELb0ELb0EEENS1_25SingleTileBwdLPTSchedulerILb0ELi96ELb0EEEEEEEEEvNT_6ParamsE,"a",@progbits
	.sectionflags	@""
	.align	4
.nv.constant0._ZN7cutlass13device_kernelIN5flash11enable_sm90INS1_16FlashAttnBwdSm90INS1_25CollectiveMainloopBwdSm90ILi2ELi1ELi1EN4cute5tupleIJNS5_1CILi1EEES8_S8_EEENS6_IJNS7_ILi64EEENS7_ILi96EEENS7_ILi192EEEEEENS_10bfloat16_tEfNS_4arch4Sm90ELb1ELb0ELb0ELb0ELb0ELb0ELb1ELb0ELi3ELi1ELi1ELi1ELb0EEENS1_24CollectiveEpilogueBwdGQAISD_fSG_Li384ELb0ELb0EEENS1_25SingleTileBwdLPTSchedulerILb0ELi96ELb0EEEEEEEEEvNT_6ParamsE:
	.zero		2688


//--------------------- .nv.constant0._ZN7cutlass13device_kernelIN5flash11enable_sm90INS1_16FlashAttnBwdSm90INS1_25CollectiveMainloopBwdSm90ILi2ELi1ELi1EN4cute5tupleIJNS5_1CILi1EEES8_S8_EEENS6_IJNS7_ILi64EEENS7_ILi96EEENS7_ILi192EEEEEENS_10bfloat16_tEfNS_4arch4Sm90ELb1ELb0ELb0ELb0ELb1ELb0ELb1ELb0ELi3ELi1ELi1ELi1ELb0EEENS1_24CollectiveEpilogueBwdGQAISD_fSG_Li384ELb0ELb1EEENS1_25SingleTileBwdLPTSchedulerILb0ELi96ELb1EEEEEEEEEvNT_6ParamsE --------------------------
	.section	.nv.constant0._ZN7cutlass13device_kernelIN5flash11enable_sm90INS1_16FlashAttnBwdSm90INS1_25CollectiveMainloopBwdSm90ILi2ELi1ELi1EN4cute5tupleIJNS5_1CILi1EEES8_S8_EEENS6_IJNS7_ILi64EEENS7_ILi96EEENS7_ILi192EEEEEENS_10bfloat16_tEfNS_4arch4Sm90ELb1ELb0ELb0ELb0ELb1ELb0ELb1ELb0ELi3ELi1ELi1ELi1ELb0EEENS1_24CollectiveEpilogueBwdGQAISD_fSG_Li384ELb0ELb1EEENS1_25SingleTileBwdLPTSchedulerILb0ELi96ELb1EEEEEEEEEvNT_6ParamsE,"a",@progbits
	.sectionflags	@""
	.align	4
.nv.constant0._ZN7cutlass13device_kernelIN5flash11enable_sm90INS1_16FlashAttnBwdSm90INS1_25CollectiveMainloopBwdSm90ILi2ELi1ELi1EN4cute5tupleIJNS5_1CILi1EEES8_S8_EEENS6_IJNS7_ILi64EEENS7_ILi96EEENS7_ILi192EEEEEENS_10bfloat16_tEfNS_4arch4Sm90ELb1ELb0ELb0ELb0ELb1ELb0ELb1ELb0ELi3ELi1ELi1ELi1ELb0EEENS1_24CollectiveEpilogueBwdGQAISD_fSG_Li384ELb0ELb1EEENS1_25SingleTileBwdLPTSchedulerILb0ELi96ELb1EEEEEEEEEvNT_6ParamsE:
	.zero		2688


//--------------------- .nv.constant0._ZN7cutlass13device_kernelIN5flash22FlashAttnBwdPreprocessIN4cute5tupleIJNS3_1CILi64EEENS5_ILi192EEEEEENS_10bfloat16_tEfNS_4arch4Sm90ELb1ELb0EEEEEvNT_6ParamsE --------------------------
	.section	.nv.constant0._ZN7cutlass13device_kernelIN5flash22FlashAttnBwdPreprocessIN4cute5tupleIJNS3_1CILi64EEENS5_ILi192EEEEEENS_10bfloat16_tEfNS_4arch4Sm90ELb1ELb0EEEEEvNT_6ParamsE,"a",@progbits
	.sectionflags	@""
	.align	4
.nv.constant0._ZN7cutlass13device_kernelIN5flash22FlashAttnBwdPreprocessIN4cute5tupleIJNS3_1CILi64EEENS5_ILi192EEEEEENS_10bfloat16_tEfNS_4arch4Sm90ELb1ELb0EEEEEvNT_6ParamsE:
	.zero		1136


//--------------------- .nv.constant0._ZN7cutlass13device_kernelIN5flash11enable_sm90INS1_16FlashAttnBwdSm90INS1_25CollectiveMainloopBwdSm90ILi2ELi1ELi1EN4cute5tupleIJNS5_1CILi1EEES8_S8_EEENS6_IJNS7_ILi64EEENS7_ILi96EEENS7_ILi192EEEEEENS_10bfloat16_tEfNS_4arch4Sm90ELb1ELb0ELb0ELb1ELb0ELb0ELb1ELb0ELi3ELi1ELi1ELi1ELb0EEENS1_21CollectiveEpilogueBwdISD_SE_SG_Li384ELb1ELb1ELi3EEENS1_25SingleTileBwdLPTSchedulerILb1ELi96ELb0EEEEEEEEEvNT_6ParamsE --------------------------
	.section	.nv.constant0._ZN7cutlass13device_kernelIN5flash11enable_sm90INS1_16FlashAttnBwdSm90INS1_25CollectiveMainloopBwdSm90ILi2ELi1ELi1EN4cute5tupleIJNS5_1CILi1EEES8_S8_EEENS6_IJNS7_ILi64EEENS7_ILi96EEENS7_ILi192EEEEEENS_10bfloat16_tEfNS_4arch4Sm90ELb1ELb0ELb0ELb1ELb0ELb0ELb1ELb0ELi3ELi1ELi1ELi1ELb0EEENS1_21CollectiveEpilogueBwdISD_SE_SG_Li384ELb1ELb1ELi3EEENS1_25SingleTileBwdLPTSchedulerILb1ELi96ELb0EEEEEEEEEvNT_6ParamsE,"a",@progbits
	.sectionflags	@""
	.align	4
.nv.constant0._ZN7cutlass13device_kernelIN5flash11enable_sm90INS1_16FlashAttnBwdSm90INS1_25CollectiveMainloopBwdSm90ILi2ELi1ELi1EN4cute5tupleIJNS5_1CILi1EEES8_S8_EEENS6_IJNS7_ILi64EEENS7_ILi96EEENS7_ILi192EEEEEENS_10bfloat16_tEfNS_4arch4Sm90ELb1ELb0ELb0ELb1ELb0ELb0ELb1ELb0ELi3ELi1ELi1ELi1ELb0EEENS1_21CollectiveEpilogueBwdISD_SE_SG_Li384ELb1ELb1ELi3EEENS1_25SingleTileBwdLPTSchedulerILb1ELi96ELb0EEEEEEEEEvNT_6ParamsE:
	.zero		2560


//--------------------- .nv.constant0._ZN7cutlass13device_kernelIN5flash11enable_sm90INS1_16FlashAttnBwdSm90INS1_25CollectiveMainloopBwdSm90ILi2ELi1ELi1EN4cute5tupleIJNS5_1CILi1EEES8_S8_EEENS6_IJNS7_ILi64EEENS7_ILi96EEENS7_ILi192EEEEEENS_10bfloat16_tEfNS_4arch4Sm90ELb1ELb0ELb0ELb1ELb1ELb0ELb1ELb0ELi3ELi1ELi1ELi1ELb0EEENS1_21CollectiveEpilogueBwdISD_SE_SG_Li384ELb1ELb1ELi3EEENS1_25SingleTileBwdLPTSchedulerILb1ELi96ELb1EEEEEEEEEvNT_6ParamsE --------------------------
	.section	.nv.constant0._ZN7cutlass13device_kernelIN5flash11enable_sm90INS1_16FlashAttnBwdSm90INS1_25CollectiveMainloopBwdSm90ILi2ELi1ELi1EN4cute5tupleIJNS5_1CILi1EEES8_S8_EEENS6_IJNS7_ILi64EEENS7_ILi96EEENS7_ILi192EEEEEENS_10bfloat16_tEfNS_4arch4Sm90ELb1ELb0ELb0ELb1ELb1ELb0ELb1ELb0ELi3ELi1ELi1ELi1ELb0EEENS1_21CollectiveEpilogueBwdISD_SE_SG_Li384ELb1ELb1ELi3EEENS1_25SingleTileBwdLPTSchedulerILb1ELi96ELb1EEEEEEEEEvNT_6ParamsE,"a",@progbits
	.sectionflags	@""
	.align	4
.nv.constant0._ZN7cutlass13device_kernelIN5flash11enable_sm90INS1_16FlashAttnBwdSm90INS1_25CollectiveMainloopBwdSm90ILi2ELi1ELi1EN4cute5tupleIJNS5_1CILi1EEES8_S8_EEENS6_IJNS7_ILi64EEENS7_ILi96EEENS7_ILi192EEEEEENS_10bfloat16_tEfNS_4arch4Sm90ELb1ELb0ELb0ELb1ELb1ELb0ELb1ELb0ELi3ELi1ELi1ELi1ELb0EEENS1_21CollectiveEpilogueBwdISD_SE_SG_Li384ELb1ELb1ELi3EEENS1_25SingleTileBwdLPTSchedulerILb1ELi96ELb1EEEEEEEEEvNT_6ParamsE:
	.zero		2560


//--------------------- .nv.constant0._ZN7cutlass13device_kernelIN5flash11enable_sm90INS1_16FlashAttnBwdSm90INS1_25CollectiveMainloopBwdSm90ILi2ELi1ELi1EN4cute5tupleIJNS5_1CILi1EEES8_S8_EEENS6_IJNS7_ILi64EEENS7_ILi96EEENS7_ILi192EEEEEENS_10bfloat16_tEfNS_4arch4Sm90ELb1ELb0ELb0ELb1ELb0ELb0ELb1ELb0ELi3ELi1ELi1ELi1ELb0EEENS1_24CollectiveEpilogueBwdGQAISD_fSG_Li384ELb1ELb0EEENS1_25SingleTileBwdLPTSchedulerILb1ELi96ELb0EEEEEEEEEvNT_6ParamsE --------------------------
	.section	.nv.constant0._ZN7cutlass13device_kernelIN5flash11enable_sm90INS1_16FlashAttnBwdSm90INS1_25CollectiveMainloopBwdSm90ILi2ELi1ELi1EN4cute5tupleIJNS5_1CILi1EEES8_S8_EEENS6_IJNS7_ILi64EEENS7_ILi96EEENS7_ILi192EEEEEENS_10bfloat16_tEfNS_4arch4Sm90ELb1ELb0ELb0ELb1ELb0ELb0ELb1ELb0ELi3ELi1ELi1ELi1ELb0EEENS1_24CollectiveEpilogueBwdGQAISD_fSG_Li384ELb1ELb0EEENS1_25SingleTileBwdLPTSchedulerILb1ELi96ELb0EEEEEEEEEvNT_6ParamsE,"a",@progbits
	.sectionflags	@""
	.align	4
.nv.constant0._ZN7cutlass13device_kernelIN5flash11enable_sm90INS1_16FlashAttnBwdSm90INS1_25CollectiveMainloopBwdSm90ILi2ELi1ELi1EN4cute5tupleIJNS5_1CILi1EEES8_S8_EEENS6_IJNS7_ILi64EEENS7_ILi96EEENS7_ILi192EEEEEENS_10bfloat16_tEfNS_4arch4Sm90ELb1ELb0ELb0ELb1ELb0ELb0ELb1ELb0ELi3ELi1ELi1ELi1ELb0EEENS1_24CollectiveEpilogueBwdGQAISD_fSG_Li384ELb1ELb0EEENS1_25SingleTileBwdLPTSchedulerILb1ELi96ELb0EEEEEEEEEvNT_6ParamsE:
	.zero		2688


//--------------------- .nv.constant0._ZN7cutlass13device_kernelIN5flash32FlashAttnBwdPostprocessConvertdQIN4cute5tupleIJNS3_1CILi96EEENS5_ILi192EEEEEENS_10bfloat16_tEfNS_4arch4Sm90ELi384ENS3_8TiledMMAINS3_8MMA_AtomIJNS3_4SM904GMMA27MMA_64x96x16_F32BF16BF16_SSILNSF_5MajorE1ELSH_1ELNSF_7ScaleInE1ELSI_1EEEEEENS3_6LayoutINS4_IJNS5_ILi3EEENS5_ILi1EEESN_EEENS4_IJSN_NS5_ILi0EEESP_EEEEENS4_IJNS3_10UnderscoreESS_SS_EEEEELb1EEEEEvNT_6ParamsE --------------------------
	.section	.nv.constant0._ZN7cutlass13device_kernelIN5flash32FlashAttnBwdPostprocessConvertdQIN4cute5tupleIJNS3_1CILi96EEENS5_ILi192EEEEEENS_10bfloat16_tEfNS_4arch4Sm90ELi384ENS3_8TiledMMAINS3_8MMA_AtomIJNS3_4SM904GMMA27MMA_64x96x16_F32BF16BF16_SSILNSF_5MajorE1ELSH_1ELNSF_7ScaleInE1ELSI_1EEEEEENS3_6LayoutINS4_IJNS5_ILi3EEENS5_ILi1EEESN_EEENS4_IJSN_NS5_ILi0EEESP_EEEEENS4_IJNS3_10UnderscoreESS_SS_EEEEELb1EEEEEvNT_6ParamsE,"a",@progbits
	.sectionflags	@""
	.align	4
.nv.constant0._ZN7cutlass13device_kernelIN5flash32FlashAttnBwdPostprocessConvertdQIN4cute5tupleIJNS3_1CILi96EEENS5_ILi192EEEEEENS_10bfloat16_tEfNS_4arch4Sm90ELi384ENS3_8TiledMMAINS3_8MMA_AtomIJNS3_4SM904GMMA27MMA_64x96x16_F32BF16BF16_SSILNSF_5MajorE1ELSH_1ELNSF_7ScaleInE1ELSI_1EEEEEENS3_6LayoutINS4_IJNS5_ILi3EEENS5_ILi1EEESN_EEENS4_IJSN_NS5_ILi0EEESP_EEEEENS4_IJNS3_10UnderscoreESS_SS_EEEEELb1EEEEEvNT_6ParamsE:
	.zero		1008


//--------------------- .nv.constant0._ZN7cutlass13device_kernelIN5flash32FlashAttnBwdPostprocessConvertdQIN4cute5tupleIJNS3_1CILi64EEENS5_ILi192EEEEEENS_10bfloat16_tEfNS_4arch4Sm90ELi384ENS3_8TiledMMAINS3_8MMA_AtomIJNS3_4SM904GMMA27MMA_64x64x16_F32BF16BF16_SSILNSF_5MajorE0ELSH_1ELNSF_7ScaleInE1ELSI_1EEEEEENS3_6LayoutINS4_IJNS5_ILi1EEENS5_ILi3EEESM_EEENS4_IJNS5_ILi0EEESM_SP_EEEEENS4_IJNS3_10UnderscoreESS_SS_EEEEELb0EEEEEvNT_6ParamsE --------------------------
	.section	.nv.constant0._ZN7cutlass13device_kernelIN5flash32FlashAttnBwdPostprocessConvertdQIN4cute5tupleIJNS3_1CILi64EEENS5_ILi192EEEEEENS_10bfloat16_tEfNS_4arch4Sm90ELi384ENS3_8TiledMMAINS3_8MMA_AtomIJNS3_4SM904GMMA27MMA_64x64x16_F32BF16BF16_SSILNSF_5MajorE0ELSH_1ELNSF_7ScaleInE1ELSI_1EEEEEENS3_6LayoutINS4_IJNS5_ILi1EEENS5_ILi3EEESM_EEENS4_IJNS5_ILi0EEESM_SP_EEEEENS4_IJNS3_10UnderscoreESS_SS_EEEEELb0EEEEEvNT_6ParamsE,"a",@progbits
	.sectionflags	@""
	.align	4
.nv.constant0._ZN7cutlass13device_kernelIN5flash32FlashAttnBwdPostprocessConvertdQIN4cute5tupleIJNS3_1CILi64EEENS5_ILi192EEEEEENS_10bfloat16_tEfNS_4arch4Sm90ELi384ENS3_8TiledMMAINS3_8MMA_AtomIJNS3_4SM904GMMA27MMA_64x64x16_F32BF16BF16_SSILNSF_5MajorE0ELSH_1ELNSF_7ScaleInE1ELSI_1EEEEEENS3_6LayoutINS4_IJNS5_ILi1EEENS5_ILi3EEESM_EEENS4_IJNS5_ILi0EEESM_SP_EEEEENS4_IJNS3_10UnderscoreESS_SS_EEEEELb0EEEEEvNT_6ParamsE:
	.zero		1008


//--------------------- .nv.constant0._ZN7cutlass13device_kernelIN5flash11enable_sm90INS1_16FlashAttnBwdSm90INS1_25CollectiveMainloopBwdSm90ILi2ELi1ELi1EN4cute5tupleIJNS5_1CILi1EEES8_S8_EEENS6_IJNS7_ILi64EEENS7_ILi96EEENS7_ILi192EEEEEENS_10bfloat16_tEfNS_4arch4Sm90ELb1ELb0ELb0ELb1ELb1ELb0ELb1ELb0ELi3ELi1ELi1ELi1ELb0EEENS1_24CollectiveEpilogueBwdGQAISD_fSG_Li384ELb1ELb1EEENS1_25SingleTileBwdLPTSchedulerILb1ELi96ELb1EEEEEEEEEvNT_6ParamsE --------------------------
	.section	.nv.constant0._ZN7cutlass13device_kernelIN5flash11enable_sm90INS1_16FlashAttnBwdSm90INS1_25CollectiveMainloopBwdSm90ILi2ELi1ELi1EN4cute5tupleIJNS5_1CILi1EEES8_S8_EEENS6_IJNS7_ILi64EEENS7_ILi96EEENS7_ILi192EEEEEENS_10bfloat16_tEfNS_4arch4Sm90ELb1ELb0ELb0ELb1ELb1ELb0ELb1ELb0ELi3ELi1ELi1ELi1ELb0EEENS1_24CollectiveEpilogueBwdGQAISD_fSG_Li384ELb1ELb1EEENS1_25SingleTileBwdLPTSchedulerILb1ELi96ELb1EEEEEEEEEvNT_6ParamsE,"a",@progbits
	.sectionflags	@""
	.align	4
.nv.constant0._ZN7cutlass13device_kernelIN5flash11enable_sm90INS1_16FlashAttnBwdSm90INS1_25CollectiveMainloopBwdSm90ILi2ELi1ELi1EN4cute5tupleIJNS5_1CILi1EEES8_S8_EEENS6_IJNS7_ILi64EEENS7_ILi96EEENS7_ILi192EEEEEENS_10bfloat16_tEfNS_4arch4Sm90ELb1ELb0ELb0ELb1ELb1ELb0ELb1ELb0ELi3ELi1ELi1ELi1ELb0EEENS1_24CollectiveEpilogueBwdGQAISD_fSG_Li384ELb1ELb1EEENS1_25SingleTileBwdLPTSchedulerILb1ELi96ELb1EEEEEEEEEvNT_6ParamsE:
	.zero		2688


//--------------------- .nv.constant0._ZN7cutlass13device_kernelIN5flash22FlashAttnBwdPreprocessIN4cute5tupleIJNS3_1CILi64EEENS5_ILi192EEEEEENS_10bfloat16_tEfNS_4arch4Sm90ELb1ELb1EEEEEvNT_6ParamsE --------------------------
	.section	.nv.constant0._ZN7cutlass13device_kernelIN5flash22FlashAttnBwdPreprocessIN4cute5tupleIJNS3_1CILi64EEENS5_ILi192EEEEEENS_10bfloat16_tEfNS_4arch4Sm90ELb1ELb1EEEEEvNT_6ParamsE,"a",@progbits
	.sectionflags	@""
	.align	4
.nv.constant0._ZN7cutlass13device_kernelIN5flash22FlashAttnBwdPreprocessIN4cute5tupleIJNS3_1CILi64EEENS5_ILi192EEEEEENS_10bfloat16_tEfNS_4arch4Sm90ELb1ELb1EEEEEvNT_6ParamsE:
	.zero		1136


//--------------------- SYMBOLS --------------------------

	.type		.nv.reservedSmem.offset0,@object
	.size		.nv.reservedSmem.offset0,0x4
	.type		.nv.reservedSmem.cap,@object
	.size		.nv.reservedSmem.cap,0x4
